	.target	sm_90a

	.elftype	@"ET_EXEC"


//--------------------- .note.nv.tkinfo           --------------------------
	.section	.note.nv.tkinfo,"",@"SHT_NOTE"
	.sectionflags	@"SHF_NOTE_NV_TKINFO"
	.tkinfo
        /*0018*/ 	.word	0x00000002
        /*0030*/ 	.string	""
        /*0030*/ 	.string	"ptxas"
        /*0030*/ 	.string	"Cuda compilation tools, release 13.0, V13.0.88"
        /*0030*/ 	.string	"Build cuda_13.0.r13.0/compiler.36424714_0"
        /*0030*/ 	.string	"-arch sm_90a -m 64 "



//--------------------- .note.nv.cuinfo           --------------------------
	.section	.note.nv.cuinfo,"",@"SHT_NOTE"
	.sectionflags	@"SHF_NOTE_NV_CUINFO"
        /*0018*/ 	.short	0x0002
        /*001a*/ 	.short	0x005a
        /*001c*/ 	.short	0x0082
	.zero		2


//--------------------- .nv.info                  --------------------------
	.section	.nv.info,"",@"SHT_CUDA_INFO"
	.align	4


	//----- nvinfo : EIATTR_REGCOUNT
	.align		4
        /*0000*/ 	.byte	0x04, 0x2f
        /*0002*/ 	.short	(.L_29 - .L_28)
	.align		4
.L_28:
        /*0004*/ 	.word	index@(_Z25multi_tensor_apply_kernelI18TensorListMetadataILi4EE11AdamFunctorIdflEJffffff10adamMode_tfEEvlPViT_T0_DpT1_)
        /*0008*/ 	.word	0x00000030


	//----- nvinfo : EIATTR_FRAME_SIZE
	.align		4
.L_29:
        /*000c*/ 	.byte	0x04, 0x11
        /*000e*/ 	.short	(.L_31 - .L_30)
	.align		4
.L_30:
        /*0010*/ 	.word	index@(_Z25multi_tensor_apply_kernelI18TensorListMetadataILi4EE11AdamFunctorIdflEJffffff10adamMode_tfEEvlPViT_T0_DpT1_)
        /*0014*/ 	.word	0x00000000


	//----- nvinfo : EIATTR_REGCOUNT
	.align		4
.L_31:
        /*0018*/ 	.byte	0x04, 0x2f
        /*001a*/ 	.short	(.L_33 - .L_32)
	.align		4
.L_32:
        /*001c*/ 	.word	index@(_Z25multi_tensor_apply_kernelI18TensorListMetadataILi4EE11AdamFunctorIfflEJffffff10adamMode_tfEEvlPViT_T0_DpT1_)
        /*0020*/ 	.word	0x00000028


	//----- nvinfo : EIATTR_FRAME_SIZE
	.align		4
.L_33:
        /*0024*/ 	.byte	0x04, 0x11
        /*0026*/ 	.short	(.L_35 - .L_34)
	.align		4
.L_34:
        /*0028*/ 	.word	index@(_Z25multi_tensor_apply_kernelI18TensorListMetadataILi4EE11AdamFunctorIfflEJffffff10adamMode_tfEEvlPViT_T0_DpT1_)
        /*002c*/ 	.word	0x00000000


	//----- nvinfo : EIATTR_REGCOUNT
	.align		4
.L_35:
        /*0030*/ 	.byte	0x04, 0x2f
        /*0032*/ 	.short	(.L_37 - .L_36)
	.align		4
.L_36:
        /*0034*/ 	.word	index@(_Z25multi_tensor_apply_kernelI18TensorListMetadataILi4EE11AdamFunctorIN3c104HalfEflEJffffff10adamMode_tfEEvlPViT_T0_DpT1_)
        /*0038*/ 	.word	0x00000030


	//----- nvinfo : EIATTR_FRAME_SIZE
	.align		4
.L_37:
        /*003c*/ 	.byte	0x04, 0x11
        /*003e*/ 	.short	(.L_39 - .L_38)
	.align		4
.L_38:
        /*0040*/ 	.word	index@(_Z25multi_tensor_apply_kernelI18TensorListMetadataILi4EE11AdamFunctorIN3c104HalfEflEJffffff10adamMode_tfEEvlPViT_T0_DpT1_)
        /*0044*/ 	.word	0x00000000


	//----- nvinfo : EIATTR_REGCOUNT
	.align		4
.L_39:
        /*0048*/ 	.byte	0x04, 0x2f
        /*004a*/ 	.short	(.L_41 - .L_40)
	.align		4
.L_40:
        /*004c*/ 	.word	index@(_Z25multi_tensor_apply_kernelI18TensorListMetadataILi4EE11AdamFunctorIN3c108BFloat16EflEJffffff10adamMode_tfEEvlPViT_T0_DpT1_)
        /*0050*/ 	.word	0x00000030


	//----- nvinfo : EIATTR_FRAME_SIZE
	.align		4
.L_41:
        /*0054*/ 	.byte	0x04, 0x11
        /*0056*/ 	.short	(.L_43 - .L_42)
	.align		4
.L_42:
        /*0058*/ 	.word	index@(_Z25multi_tensor_apply_kernelI18TensorListMetadataILi4EE11AdamFunctorIN3c108BFloat16EflEJffffff10adamMode_tfEEvlPViT_T0_DpT1_)
        /*005c*/ 	.word	0x00000000


	//----- nvinfo : EIATTR_REGCOUNT
	.align		4
.L_43:
        /*0060*/ 	.byte	0x04, 0x2f
        /*0062*/ 	.short	(.L_45 - .L_44)
	.align		4
.L_44:
        /*0064*/ 	.word	index@(_Z25multi_tensor_apply_kernelI18TensorListMetadataILi4EE11AdamFunctorIdfiEJffffff10adamMode_tfEEvlPViT_T0_DpT1_)
        /*0068*/ 	.word	0x00000030


	//----- nvinfo : EIATTR_FRAME_SIZE
	.align		4
.L_45:
        /*006c*/ 	.byte	0x04, 0x11
        /*006e*/ 	.short	(.L_47 - .L_46)
	.align		4
.L_46:
        /*0070*/ 	.word	index@(_Z25multi_tensor_apply_kernelI18TensorListMetadataILi4EE11AdamFunctorIdfiEJffffff10adamMode_tfEEvlPViT_T0_DpT1_)
        /*0074*/ 	.word	0x00000000


	//----- nvinfo : EIATTR_REGCOUNT
	.align		4
.L_47:
        /*0078*/ 	.byte	0x04, 0x2f
        /*007a*/ 	.short	(.L_49 - .L_48)
	.align		4
.L_48:
        /*007c*/ 	.word	index@(_Z25multi_tensor_apply_kernelI18TensorListMetadataILi4EE11AdamFunctorIffiEJffffff10adamMode_tfEEvlPViT_T0_DpT1_)
        /*0080*/ 	.word	0x00000030


	//----- nvinfo : EIATTR_FRAME_SIZE
	.align		4
.L_49:
        /*0084*/ 	.byte	0x04, 0x11
        /*0086*/ 	.short	(.L_51 - .L_50)
	.align		4
.L_50:
        /*0088*/ 	.word	index@(_Z25multi_tensor_apply_kernelI18TensorListMetadataILi4EE11AdamFunctorIffiEJffffff10adamMode_tfEEvlPViT_T0_DpT1_)
        /*008c*/ 	.word	0x00000000


	//----- nvinfo : EIATTR_REGCOUNT
	.align		4
.L_51:
        /*0090*/ 	.byte	0x04, 0x2f
        /*0092*/ 	.short	(.L_53 - .L_52)
	.align		4
.L_52:
        /*0094*/ 	.word	index@(_Z25multi_tensor_apply_kernelI18TensorListMetadataILi4EE11AdamFunctorIN3c104HalfEfiEJffffff10adamMode_tfEEvlPViT_T0_DpT1_)
        /*0098*/ 	.word	0x00000030


	//----- nvinfo : EIATTR_FRAME_SIZE
	.align		4
.L_53:
        /*009c*/ 	.byte	0x04, 0x11
        /*009e*/ 	.short	(.L_55 - .L_54)
	.align		4
.L_54:
        /*00a0*/ 	.word	index@(_Z25multi_tensor_apply_kernelI18TensorListMetadataILi4EE11AdamFunctorIN3c104HalfEfiEJffffff10adamMode_tfEEvlPViT_T0_DpT1_)
        /*00a4*/ 	.word	0x00000000


	//----- nvinfo : EIATTR_REGCOUNT
	.align		4
.L_55:
        /*00a8*/ 	.byte	0x04, 0x2f
        /*00aa*/ 	.short	(.L_57 - .L_56)
	.align		4
.L_56:
        /*00ac*/ 	.word	index@(_Z25multi_tensor_apply_kernelI18TensorListMetadataILi4EE11AdamFunctorIN3c108BFloat16EfiEJffffff10adamMode_tfEEvlPViT_T0_DpT1_)
        /*00b0*/ 	.word	0x00000030


	//----- nvinfo : EIATTR_FRAME_SIZE
	.align		4
.L_57:
        /*00b4*/ 	.byte	0x04, 0x11
        /*00b6*/ 	.short	(.L_59 - .L_58)
	.align		4
.L_58:
        /*00b8*/ 	.word	index@(_Z25multi_tensor_apply_kernelI18TensorListMetadataILi4EE11AdamFunctorIN3c108BFloat16EfiEJffffff10adamMode_tfEEvlPViT_T0_DpT1_)
        /*00bc*/ 	.word	0x00000000


	//----- nvinfo : EIATTR_REGCOUNT
	.align		4
.L_59:
        /*00c0*/ 	.byte	0x04, 0x2f
        /*00c2*/ 	.short	(.L_61 - .L_60)
	.align		4
.L_60:
        /*00c4*/ 	.word	index@(_Z25multi_tensor_apply_kernelI18TensorListMetadataILi4EE21AdamCapturableFunctorIdfEJffPiifPf10adamMode_tfS5_EEvlPViT_T0_DpT1_)
        /*00c8*/ 	.word	0x00000038


	//----- nvinfo : EIATTR_FRAME_SIZE
	.align		4
.L_61:
        /*00cc*/ 	.byte	0x04, 0x11
        /*00ce*/ 	.short	(.L_63 - .L_62)
	.align		4
.L_62:
        /*00d0*/ 	.word	index@($_Z25multi_tensor_apply_kernelI18TensorListMetadataILi4EE21AdamCapturableFunctorIdfEJffPiifPf10adamMode_tfS5_EEvlPViT_T0_DpT1_$__internal_accurate_pow)
        /*00d4*/ 	.word	0x00000000


	//----- nvinfo : EIATTR_FRAME_SIZE
	.align		4
.L_63:
        /*00d8*/ 	.byte	0x04, 0x11
        /*00da*/ 	.short	(.L_65 - .L_64)
	.align		4
.L_64:
        /*00dc*/ 	.word	index@(_Z25multi_tensor_apply_kernelI18TensorListMetadataILi4EE21AdamCapturableFunctorIdfEJffPiifPf10adamMode_tfS5_EEvlPViT_T0_DpT1_)
        /*00e0*/ 	.word	0x00000000


	//----- nvinfo : EIATTR_REGCOUNT
	.align		4
.L_65:
        /*00e4*/ 	.byte	0x04, 0x2f
        /*00e6*/ 	.short	(.L_67 - .L_66)
	.align		4
.L_66:
        /*00e8*/ 	.word	index@(_Z25multi_tensor_apply_kernelI18TensorListMetadataILi4EE21AdamCapturableFunctorIffEJffPiifPf10adamMode_tfS5_EEvlPViT_T0_DpT1_)
        /*00ec*/ 	.word	0x00000038


	//----- nvinfo : EIATTR_FRAME_SIZE
	.align		4
.L_67:
        /*00f0*/ 	.byte	0x04, 0x11
        /*00f2*/ 	.short	(.L_69 - .L_68)
	.align		4
.L_68:
        /*00f4*/ 	.word	index@($_Z25multi_tensor_apply_kernelI18TensorListMetadataILi4EE21AdamCapturableFunctorIffEJffPiifPf10adamMode_tfS5_EEvlPViT_T0_DpT1_$__internal_accurate_pow)
        /*00f8*/ 	.word	0x00000000


	//----- nvinfo : EIATTR_FRAME_SIZE
	.align		4
.L_69:
        /*00fc*/ 	.byte	0x04, 0x11
        /*00fe*/ 	.short	(.L_71 - .L_70)
	.align		4
.L_70:
        /*0100*/ 	.word	index@(_Z25multi_tensor_apply_kernelI18TensorListMetadataILi4EE21AdamCapturableFunctorIffEJffPiifPf10adamMode_tfS5_EEvlPViT_T0_DpT1_)
        /*0104*/ 	.word	0x00000000


	//----- nvinfo : EIATTR_REGCOUNT
	.align		4
.L_71:
        /*0108*/ 	.byte	0x04, 0x2f
        /*010a*/ 	.short	(.L_73 - .L_72)
	.align		4
.L_72:
        /*010c*/ 	.word	index@(_Z25multi_tensor_apply_kernelI18TensorListMetadataILi4EE21AdamCapturableFunctorIN3c104HalfEfEJffPiifPf10adamMode_tfS7_EEvlPViT_T0_DpT1_)
        /*0110*/ 	.word	0x00000038


	//----- nvinfo : EIATTR_FRAME_SIZE
	.align		4
.L_73:
        /*0114*/ 	.byte	0x04, 0x11
        /*0116*/ 	.short	(.L_75 - .L_74)
	.align		4
.L_74:
        /*0118*/ 	.word	index@($_Z25multi_tensor_apply_kernelI18TensorListMetadataILi4EE21AdamCapturableFunctorIN3c104HalfEfEJffPiifPf10adamMode_tfS7_EEvlPViT_T0_DpT1_$__internal_accurate_pow)
        /*011c*/ 	.word	0x00000000


	//----- nvinfo : EIATTR_FRAME_SIZE
	.align		4
.L_75:
        /*0120*/ 	.byte	0x04, 0x11
        /*0122*/ 	.short	(.L_77 - .L_76)
	.align		4
.L_76:
        /*0124*/ 	.word	index@(_Z25multi_tensor_apply_kernelI18TensorListMetadataILi4EE21AdamCapturableFunctorIN3c104HalfEfEJffPiifPf10adamMode_tfS7_EEvlPViT_T0_DpT1_)
        /*0128*/ 	.word	0x00000000


	//----- nvinfo : EIATTR_REGCOUNT
	.align		4
.L_77:
        /*012c*/ 	.byte	0x04, 0x2f
        /*012e*/ 	.short	(.L_79 - .L_78)
	.align		4
.L_78:
        /*0130*/ 	.word	index@(_Z25multi_tensor_apply_kernelI18TensorListMetadataILi4EE21AdamCapturableFunctorIN3c108BFloat16EfEJffPiifPf10adamMode_tfS7_EEvlPViT_T0_DpT1_)
        /*0134*/ 	.word	0x00000038


	//----- nvinfo : EIATTR_FRAME_SIZE
	.align		4
.L_79:
        /*0138*/ 	.byte	0x04, 0x11
        /*013a*/ 	.short	(.L_81 - .L_80)
	.align		4
.L_80:
        /*013c*/ 	.word	index@($_Z25multi_tensor_apply_kernelI18TensorListMetadataILi4EE21AdamCapturableFunctorIN3c108BFloat16EfEJffPiifPf10adamMode_tfS7_EEvlPViT_T0_DpT1_$__internal_accurate_pow)
        /*0140*/ 	.word	0x00000000


	//----- nvinfo : EIATTR_FRAME_SIZE
	.align		4
.L_81:
        /*0144*/ 	.byte	0x04, 0x11
        /*0146*/ 	.short	(.L_83 - .L_82)
	.align		4
.L_82:
        /*0148*/ 	.word	index@(_Z25multi_tensor_apply_kernelI18TensorListMetadataILi4EE21AdamCapturableFunctorIN3c108BFloat16EfEJffPiifPf10adamMode_tfS7_EEvlPViT_T0_DpT1_)
        /*014c*/ 	.word	0x00000000


	//----- nvinfo : EIATTR_REGCOUNT
	.align		4
.L_83:
        /*0150*/ 	.byte	0x04, 0x2f
        /*0152*/ 	.short	(.L_85 - .L_84)
	.align		4
.L_84:
        /*0154*/ 	.word	index@(_Z25multi_tensor_apply_kernelI18TensorListMetadataILi5EE27AdamCapturableMasterFunctorIdfEJffPiifPf10adamMode_tfS5_EEvlPViT_T0_DpT1_)
        /*0158*/ 	.word	0x00000040


	//----- nvinfo : EIATTR_FRAME_SIZE
	.align		4
.L_85:
        /*015c*/ 	.byte	0x04, 0x11
        /*015e*/ 	.short	(.L_87 - .L_86)
	.align		4
.L_86:
        /*0160*/ 	.word	index@($_Z25multi_tensor_apply_kernelI18TensorListMetadataILi5EE27AdamCapturableMasterFunctorIdfEJffPiifPf10adamMode_tfS5_EEvlPViT_T0_DpT1_$__internal_accurate_pow)
        /*0164*/ 	.word	0x00000000


	//----- nvinfo : EIATTR_FRAME_SIZE
	.align		4
.L_87:
        /*0168*/ 	.byte	0x04, 0x11
        /*016a*/ 	.short	(.L_89 - .L_88)
	.align		4
.L_88:
        /*016c*/ 	.word	index@(_Z25multi_tensor_apply_kernelI18TensorListMetadataILi5EE27AdamCapturableMasterFunctorIdfEJffPiifPf10adamMode_tfS5_EEvlPViT_T0_DpT1_)
        /*0170*/ 	.word	0x00000000


	//----- nvinfo : EIATTR_REGCOUNT
	.align		4
.L_89:
        /*0174*/ 	.byte	0x04, 0x2f
        /*0176*/ 	.short	(.L_91 - .L_90)
	.align		4
.L_90:
        /*0178*/ 	.word	index@(_Z25multi_tensor_apply_kernelI18TensorListMetadataILi5EE27AdamCapturableMasterFunctorIffEJffPiifPf10adamMode_tfS5_EEvlPViT_T0_DpT1_)
        /*017c*/ 	.word	0x00000040


	//----- nvinfo : EIATTR_FRAME_SIZE
	.align		4
.L_91:
        /*0180*/ 	.byte	0x04, 0x11
        /*0182*/ 	.short	(.L_93 - .L_92)
	.align		4
.L_92:
        /*0184*/ 	.word	index@($_Z25multi_tensor_apply_kernelI18TensorListMetadataILi5EE27AdamCapturableMasterFunctorIffEJffPiifPf10adamMode_tfS5_EEvlPViT_T0_DpT1_$__internal_accurate_pow)
        /*0188*/ 	.word	0x00000000


	//----- nvinfo : EIATTR_FRAME_SIZE
	.align		4
.L_93:
        /*018c*/ 	.byte	0x04, 0x11
        /*018e*/ 	.short	(.L_95 - .L_94)
	.align		4
.L_94:
        /*0190*/ 	.word	index@(_Z25multi_tensor_apply_kernelI18TensorListMetadataILi5EE27AdamCapturableMasterFunctorIffEJffPiifPf10adamMode_tfS5_EEvlPViT_T0_DpT1_)
        /*0194*/ 	.word	0x00000000


	//----- nvinfo : EIATTR_REGCOUNT
	.align		4
.L_95:
        /*0198*/ 	.byte	0x04, 0x2f
        /*019a*/ 	.short	(.L_97 - .L_96)
	.align		4
.L_96:
        /*019c*/ 	.word	index@(_Z25multi_tensor_apply_kernelI18TensorListMetadataILi5EE27AdamCapturableMasterFunctorIN3c104HalfEfEJffPiifPf10adamMode_tfS7_EEvlPViT_T0_DpT1_)
        /*01a0*/ 	.word	0x00000040


	//----- nvinfo : EIATTR_FRAME_SIZE
	.align		4
.L_97:
        /*01a4*/ 	.byte	0x04, 0x11
        /*01a6*/ 	.short	(.L_99 - .L_98)
	.align		4
.L_98:
        /*01a8*/ 	.word	index@($_Z25multi_tensor_apply_kernelI18TensorListMetadataILi5EE27AdamCapturableMasterFunctorIN3c104HalfEfEJffPiifPf10adamMode_tfS7_EEvlPViT_T0_DpT1_$__internal_accurate_pow)
        /*01ac*/ 	.word	0x00000000


	//----- nvinfo : EIATTR_FRAME_SIZE
	.align		4
.L_99:
        /*01b0*/ 	.byte	0x04, 0x11
        /*01b2*/ 	.short	(.L_101 - .L_100)
	.align		4
.L_100:
        /*01b4*/ 	.word	index@(_Z25multi_tensor_apply_kernelI18TensorListMetadataILi5EE27AdamCapturableMasterFunctorIN3c104HalfEfEJffPiifPf10adamMode_tfS7_EEvlPViT_T0_DpT1_)
        /*01b8*/ 	.word	0x00000000


	//----- nvinfo : EIATTR_REGCOUNT
	.align		4
.L_101:
        /*01bc*/ 	.byte	0x04, 0x2f
        /*01be*/ 	.short	(.L_103 - .L_102)
	.align		4
.L_102:
        /*01c0*/ 	.word	index@(_Z25multi_tensor_apply_kernelI18TensorListMetadataILi5EE27AdamCapturableMasterFunctorIN3c108BFloat16EfEJffPiifPf10adamMode_tfS7_EEvlPViT_T0_DpT1_)
        /*01c4*/ 	.word	0x00000040


	//----- nvinfo : EIATTR_FRAME_SIZE
	.align		4
.L_103:
        /*01c8*/ 	.byte	0x04, 0x11
        /*01ca*/ 	.short	(.L_105 - .L_104)
	.align		4
.L_104:
        /*01cc*/ 	.word	index@($_Z25multi_tensor_apply_kernelI18TensorListMetadataILi5EE27AdamCapturableMasterFunctorIN3c108BFloat16EfEJffPiifPf10adamMode_tfS7_EEvlPViT_T0_DpT1_$__internal_accurate_pow)
        /*01d0*/ 	.word	0x00000000


	//----- nvinfo : EIATTR_FRAME_SIZE
	.align		4
.L_105:
        /*01d4*/ 	.byte	0x04, 0x11
        /*01d6*/ 	.short	(.L_107 - .L_106)
	.align		4
.L_106:
        /*01d8*/ 	.word	index@(_Z25multi_tensor_apply_kernelI18TensorListMetadataILi5EE27AdamCapturableMasterFunctorIN3c108BFloat16EfEJffPiifPf10adamMode_tfS7_EEvlPViT_T0_DpT1_)
        /*01dc*/ 	.word	0x00000000


	//----- nvinfo : EIATTR_MIN_STACK_SIZE
	.align		4
.L_107:
        /*01e0*/ 	.byte	0x04, 0x12
        /*01e2*/ 	.short	(.L_109 - .L_108)
	.align		4
.L_108:
        /*01e4*/ 	.word	index@(_Z25multi_tensor_apply_kernelI18TensorListMetadataILi5EE27AdamCapturableMasterFunctorIN3c108BFloat16EfEJffPiifPf10adamMode_tfS7_EEvlPViT_T0_DpT1_)
        /*01e8*/ 	.word	0x00000000


	//----- nvinfo : EIATTR_MIN_STACK_SIZE
	.align		4
.L_109:
        /*01ec*/ 	.byte	0x04, 0x12
        /*01ee*/ 	.short	(.L_111 - .L_110)
	.align		4
.L_110:
        /*01f0*/ 	.word	index@(_Z25multi_tensor_apply_kernelI18TensorListMetadataILi5EE27AdamCapturableMasterFunctorIN3c104HalfEfEJffPiifPf10adamMode_tfS7_EEvlPViT_T0_DpT1_)
        /*01f4*/ 	.word	0x00000000


	//----- nvinfo : EIATTR_MIN_STACK_SIZE
	.align		4
.L_111:
        /*01f8*/ 	.byte	0x04, 0x12
        /*01fa*/ 	.short	(.L_113 - .L_112)
	.align		4
.L_112:
        /*01fc*/ 	.word	index@(_Z25multi_tensor_apply_kernelI18TensorListMetadataILi5EE27AdamCapturableMasterFunctorIffEJffPiifPf10adamMode_tfS5_EEvlPViT_T0_DpT1_)
        /*0200*/ 	.word	0x00000000


	//----- nvinfo : EIATTR_MIN_STACK_SIZE
	.align		4
.L_113:
        /*0204*/ 	.byte	0x04, 0x12
        /*0206*/ 	.short	(.L_115 - .L_114)
	.align		4
.L_114:
        /*0208*/ 	.word	index@(_Z25multi_tensor_apply_kernelI18TensorListMetadataILi5EE27AdamCapturableMasterFunctorIdfEJffPiifPf10adamMode_tfS5_EEvlPViT_T0_DpT1_)
        /*020c*/ 	.word	0x00000000


	//----- nvinfo : EIATTR_MIN_STACK_SIZE
	.align		4
.L_115:
        /*0210*/ 	.byte	0x04, 0x12
        /*0212*/ 	.short	(.L_117 - .L_116)
	.align		4
.L_116:
        /*0214*/ 	.word	index@(_Z25multi_tensor_apply_kernelI18TensorListMetadataILi4EE21AdamCapturableFunctorIN3c108BFloat16EfEJffPiifPf10adamMode_tfS7_EEvlPViT_T0_DpT1_)
        /*0218*/ 	.word	0x00000000


	//----- nvinfo : EIATTR_MIN_STACK_SIZE
	.align		4
.L_117:
        /*021c*/ 	.byte	0x04, 0x12
        /*021e*/ 	.short	(.L_119 - .L_118)
	.align		4
.L_118:
        /*0220*/ 	.word	index@(_Z25multi_tensor_apply_kernelI18TensorListMetadataILi4EE21AdamCapturableFunctorIN3c104HalfEfEJffPiifPf10adamMode_tfS7_EEvlPViT_T0_DpT1_)
        /*0224*/ 	.word	0x00000000


	//----- nvinfo : EIATTR_MIN_STACK_SIZE
	.align		4
.L_119:
        /*0228*/ 	.byte	0x04, 0x12
        /*022a*/ 	.short	(.L_121 - .L_120)
	.align		4
.L_120:
        /*022c*/ 	.word	index@(_Z25multi_tensor_apply_kernelI18TensorListMetadataILi4EE21AdamCapturableFunctorIffEJffPiifPf10adamMode_tfS5_EEvlPViT_T0_DpT1_)
        /*0230*/ 	.word	0x00000000


	//----- nvinfo : EIATTR_MIN_STACK_SIZE
	.align		4
.L_121:
        /*0234*/ 	.byte	0x04, 0x12
        /*0236*/ 	.short	(.L_123 - .L_122)
	.align		4
.L_122:
        /*0238*/ 	.word	index@(_Z25multi_tensor_apply_kernelI18TensorListMetadataILi4EE21AdamCapturableFunctorIdfEJffPiifPf10adamMode_tfS5_EEvlPViT_T0_DpT1_)
        /*023c*/ 	.word	0x00000000


	//----- nvinfo : EIATTR_MIN_STACK_SIZE
	.align		4
.L_123:
        /*0240*/ 	.byte	0x04, 0x12
        /*0242*/ 	.short	(.L_125 - .L_124)
	.align		4
.L_124:
        /*0244*/ 	.word	index@(_Z25multi_tensor_apply_kernelI18TensorListMetadataILi4EE11AdamFunctorIN3c108BFloat16EfiEJffffff10adamMode_tfEEvlPViT_T0_DpT1_)
        /*0248*/ 	.word	0x00000000


	//----- nvinfo : EIATTR_MIN_STACK_SIZE
	.align		4
.L_125:
        /*024c*/ 	.byte	0x04, 0x12
        /*024e*/ 	.short	(.L_127 - .L_126)
	.align		4
.L_126:
        /*0250*/ 	.word	index@(_Z25multi_tensor_apply_kernelI18TensorListMetadataILi4EE11AdamFunctorIN3c104HalfEfiEJffffff10adamMode_tfEEvlPViT_T0_DpT1_)
        /*0254*/ 	.word	0x00000000


	//----- nvinfo : EIATTR_MIN_STACK_SIZE
	.align		4
.L_127:
        /*0258*/ 	.byte	0x04, 0x12
        /*025a*/ 	.short	(.L_129 - .L_128)
	.align		4
.L_128:
        /*025c*/ 	.word	index@(_Z25multi_tensor_apply_kernelI18TensorListMetadataILi4EE11AdamFunctorIffiEJffffff10adamMode_tfEEvlPViT_T0_DpT1_)
        /*0260*/ 	.word	0x00000000


	//----- nvinfo : EIATTR_MIN_STACK_SIZE
	.align		4
.L_129:
        /*0264*/ 	.byte	0x04, 0x12
        /*0266*/ 	.short	(.L_131 - .L_130)
	.align		4
.L_130:
        /*0268*/ 	.word	index@(_Z25multi_tensor_apply_kernelI18TensorListMetadataILi4EE11AdamFunctorIdfiEJffffff10adamMode_tfEEvlPViT_T0_DpT1_)
        /*026c*/ 	.word	0x00000000


	//----- nvinfo : EIATTR_MIN_STACK_SIZE
	.align		4
.L_131:
        /*0270*/ 	.byte	0x04, 0x12
        /*0272*/ 	.short	(.L_133 - .L_132)
	.align		4
.L_132:
        /*0274*/ 	.word	index@(_Z25multi_tensor_apply_kernelI18TensorListMetadataILi4EE11AdamFunctorIN3c108BFloat16EflEJffffff10adamMode_tfEEvlPViT_T0_DpT1_)
        /*0278*/ 	.word	0x00000000


	//----- nvinfo : EIATTR_MIN_STACK_SIZE
	.align		4
.L_133:
        /*027c*/ 	.byte	0x04, 0x12
        /*027e*/ 	.short	(.L_135 - .L_134)
	.align		4
.L_134:
        /*0280*/ 	.word	index@(_Z25multi_tensor_apply_kernelI18TensorListMetadataILi4EE11AdamFunctorIN3c104HalfEflEJffffff10adamMode_tfEEvlPViT_T0_DpT1_)
        /*0284*/ 	.word	0x00000000


	//----- nvinfo : EIATTR_MIN_STACK_SIZE
	.align		4
.L_135:
        /*0288*/ 	.byte	0x04, 0x12
        /*028a*/ 	.short	(.L_137 - .L_136)
	.align		4
.L_136:
        /*028c*/ 	.word	index@(_Z25multi_tensor_apply_kernelI18TensorListMetadataILi4EE11AdamFunctorIfflEJffffff10adamMode_tfEEvlPViT_T0_DpT1_)
        /*0290*/ 	.word	0x00000000


	//----- nvinfo : EIATTR_MIN_STACK_SIZE
	.align		4
.L_137:
        /*0294*/ 	.byte	0x04, 0x12
        /*0296*/ 	.short	(.L_139 - .L_138)
	.align		4
.L_138:
        /*0298*/ 	.word	index@(_Z25multi_tensor_apply_kernelI18TensorListMetadataILi4EE11AdamFunctorIdflEJffffff10adamMode_tfEEvlPViT_T0_DpT1_)
        /*029c*/ 	.word	0x00000000
.L_139:


//--------------------- .nv.compat                --------------------------
	.section	.nv.compat,"",@"SHT_CUDA_COMPAT_INFO"
	.align	4
        /*0000*/ 	.byte	0x02, 0x09, 0x01, 0x00, 0x02, 0x02, 0x01, 0x00, 0x02, 0x05, 0x05, 0x00, 0x03, 0x07, 0x01, 0x01
        /*0010*/ 	.byte	0x02, 0x03, 0x00, 0x00, 0x02, 0x06, 0x01, 0x00, 0x04, 0x0b, 0x08, 0x00, 0x00, 0x00, 0x00, 0x00
        /*0020*/ 	.byte	0x00, 0x00, 0x00, 0x00


//--------------------- .nv.info._Z25multi_tensor_apply_kernelI18TensorListMetadataILi5EE27AdamCapturableMasterFunctorIN3c108BFloat16EfEJffPiifPf10adamMode_tfS7_EEvlPViT_T0_DpT1_ --------------------------
	.section	.nv.info._Z25multi_tensor_apply_kernelI18TensorListMetadataILi5EE27AdamCapturableMasterFunctorIN3c108BFloat16EfEJffPiifPf10adamMode_tfS7_EEvlPViT_T0_DpT1_,"",@"SHT_CUDA_INFO"
	.sectionflags	@""
	.align	4


	//----- nvinfo : EIATTR_CUDA_API_VERSION
	.align		4
        /*0000*/ 	.byte	0x04, 0x37
        /*0002*/ 	.short	(.L_141 - .L_140)
.L_140:
        /*0004*/ 	.word	0x00000082


	//----- nvinfo : EIATTR_KPARAM_INFO
	.align		4
.L_141:
        /*0008*/ 	.byte	0x04, 0x17
        /*000a*/ 	.short	(.L_143 - .L_142)
.L_142:
        /*000c*/ 	.word	0x00000000
        /*0010*/ 	.short	0x000c
        /*0012*/ 	.short	0x0c28
        /*0014*/ 	.byte	0x00, 0xf0, 0x21, 0x00


	//----- nvinfo : EIATTR_KPARAM_INFO
	.align		4
.L_143:
        /*0018*/ 	.byte	0x04, 0x17
        /*001a*/ 	.short	(.L_145 - .L_144)
.L_144:
        /*001c*/ 	.word	0x00000000
        /*0020*/ 	.short	0x000b
        /*0022*/ 	.short	0x0c24
        /*0024*/ 	.byte	0x00, 0xf0, 0x11, 0x00


	//----- nvinfo : EIATTR_KPARAM_INFO
	.align		4
.L_145:
        /*0028*/ 	.byte	0x04, 0x17
        /*002a*/ 	.short	(.L_147 - .L_146)
.L_146:
        /*002c*/ 	.word	0x00000000
        /*0030*/ 	.short	0x000a
        /*0032*/ 	.short	0x0c20
        /*0034*/ 	.byte	0x00, 0xf0, 0x11, 0x00


	//----- nvinfo : EIATTR_KPARAM_INFO
	.align		4
.L_147:
        /*0038*/ 	.byte	0x04, 0x17
        /*003a*/ 	.short	(.L_149 - .L_148)
.L_148:
        /*003c*/ 	.word	0x00000000
        /*0040*/ 	.short	0x0009
        /*0042*/ 	.short	0x0c18
        /*0044*/ 	.byte	0x00, 0xf0, 0x21, 0x00


	//----- nvinfo : EIATTR_KPARAM_INFO
	.align		4
.L_149:
        /*0048*/ 	.byte	0x04, 0x17
        /*004a*/ 	.short	(.L_151 - .L_150)
.L_150:
        /*004c*/ 	.word	0x00000000
        /*0050*/ 	.short	0x0008
        /*0052*/ 	.short	0x0c14
        /*0054*/ 	.byte	0x00, 0xf0, 0x11, 0x00


	//----- nvinfo : EIATTR_KPARAM_INFO
	.align		4
.L_151:
        /*0058*/ 	.byte	0x04, 0x17
        /*005a*/ 	.short	(.L_153 - .L_152)
.L_152:
        /*005c*/ 	.word	0x00000000
        /*0060*/ 	.short	0x0007
        /*0062*/ 	.short	0x0c10
        /*0064*/ 	.byte	0x00, 0xf0, 0x11, 0x00


	//----- nvinfo : EIATTR_KPARAM_INFO
	.align		4
.L_153:
        /*0068*/ 	.byte	0x04, 0x17
        /*006a*/ 	.short	(.L_155 - .L_154)
.L_154:
        /*006c*/ 	.word	0x00000000
        /*0070*/ 	.short	0x0006
        /*0072*/ 	.short	0x0c08
        /*0074*/ 	.byte	0x00, 0xf0, 0x21, 0x00


	//----- nvinfo : EIATTR_KPARAM_INFO
	.align		4
.L_155:
        /*0078*/ 	.byte	0x04, 0x17
        /*007a*/ 	.short	(.L_157 - .L_156)
.L_156:
        /*007c*/ 	.word	0x00000000
        /*0080*/ 	.short	0x0005
        /*0082*/ 	.short	0x0c00
        /*0084*/ 	.byte	0x00, 0xf0, 0x11, 0x00


	//----- nvinfo : EIATTR_KPARAM_INFO
	.align		4
.L_157:
        /*0088*/ 	.byte	0x04, 0x17
        /*008a*/ 	.short	(.L_159 - .L_158)
.L_158:
        /*008c*/ 	.word	0x00000000
        /*0090*/ 	.short	0x0004
        /*0092*/ 	.short	0x0bfc
        /*0094*/ 	.byte	0x00, 0xf0, 0x11, 0x00


	//----- nvinfo : EIATTR_KPARAM_INFO
	.align		4
.L_159:
        /*0098*/ 	.byte	0x04, 0x17
        /*009a*/ 	.short	(.L_161 - .L_160)
.L_160:
        /*009c*/ 	.word	0x00000000
        /*00a0*/ 	.short	0x0003
        /*00a2*/ 	.short	0x0bf8
        /*00a4*/ 	.byte	0x00, 0xf0, 0x05, 0x00


	//----- nvinfo : EIATTR_KPARAM_INFO
	.align		4
.L_161:
        /*00a8*/ 	.byte	0x04, 0x17
        /*00aa*/ 	.short	(.L_163 - .L_162)
.L_162:
        /*00ac*/ 	.word	0x00000000
        /*00b0*/ 	.short	0x0002
        /*00b2*/ 	.short	0x0010
        /*00b4*/ 	.byte	0x00, 0xf0, 0xa1, 0x2f


	//----- nvinfo : EIATTR_KPARAM_INFO
	.align		4
.L_163:
        /*00b8*/ 	.byte	0x04, 0x17
        /*00ba*/ 	.short	(.L_165 - .L_164)
.L_164:
        /*00bc*/ 	.word	0x00000000
        /*00c0*/ 	.short	0x0001
        /*00c2*/ 	.short	0x0008
        /*00c4*/ 	.byte	0x00, 0xf0, 0x21, 0x00


	//----- nvinfo : EIATTR_KPARAM_INFO
	.align		4
.L_165:
        /*00c8*/ 	.byte	0x04, 0x17
        /*00ca*/ 	.short	(.L_167 - .L_166)
.L_166:
        /*00cc*/ 	.word	0x00000000
        /*00d0*/ 	.short	0x0000
        /*00d2*/ 	.short	0x0000
        /*00d4*/ 	.byte	0x00, 0xf0, 0x21, 0x00


	//----- nvinfo : EIATTR_SPARSE_MMA_MASK
	.align		4
.L_167:
        /*00d8*/ 	.byte	0x03, 0x50
        /*00da*/ 	.short	0x0000


	//----- nvinfo : EIATTR_MAXREG_COUNT
	.align		4
        /*00dc*/ 	.byte	0x03, 0x1b
        /*00de*/ 	.short	0x00ff


	//----- nvinfo : EIATTR_MERCURY_ISA_VERSION
	.align		4
        /*00e0*/ 	.byte	0x03, 0x5f
        /*00e2*/ 	.short	0x0101


	//----- nvinfo : EIATTR_EXIT_INSTR_OFFSETS
	.align		4
        /*00e4*/ 	.byte	0x04, 0x1c
        /*00e6*/ 	.short	(.L_169 - .L_168)


	//   ....[0]....
.L_168:
        /*00e8*/ 	.word	0x00000050


	//   ....[1]....
        /*00ec*/ 	.word	0x00000b40


	//   ....[2]....
        /*00f0*/ 	.word	0x00001d80


	//----- nvinfo : EIATTR_CRS_STACK_SIZE
	.align		4
.L_169:
        /*00f4*/ 	.byte	0x04, 0x1e
        /*00f6*/ 	.short	(.L_171 - .L_170)
.L_170:
        /*00f8*/ 	.word	0x00000000


	//----- nvinfo : EIATTR_CBANK_PARAM_SIZE
	.align		4
.L_171:
        /*00fc*/ 	.byte	0x03, 0x19
        /*00fe*/ 	.short	0x0c30


	//----- nvinfo : EIATTR_PARAM_CBANK
	.align		4
        /*0100*/ 	.byte	0x04, 0x0a
        /*0102*/ 	.short	(.L_173 - .L_172)
	.align		4
.L_172:
        /*0104*/ 	.word	index@(.nv.constant0._Z25multi_tensor_apply_kernelI18TensorListMetadataILi5EE27AdamCapturableMasterFunctorIN3c108BFloat16EfEJffPiifPf10adamMode_tfS7_EEvlPViT_T0_DpT1_)
        /*0108*/ 	.short	0x0210
        /*010a*/ 	.short	0x0c30


	//----- nvinfo : EIATTR_SW_WAR
	.align		4
.L_173:
        /*010c*/ 	.byte	0x04, 0x36
        /*010e*/ 	.short	(.L_175 - .L_174)
.L_174:
        /*0110*/ 	.word	0x00000008
.L_175:


//--------------------- .nv.info._Z25multi_tensor_apply_kernelI18TensorListMetadataILi5EE27AdamCapturableMasterFunctorIN3c104HalfEfEJffPiifPf10adamMode_tfS7_EEvlPViT_T0_DpT1_ --------------------------
	.section	.nv.info._Z25multi_tensor_apply_kernelI18TensorListMetadataILi5EE27AdamCapturableMasterFunctorIN3c104HalfEfEJffPiifPf10adamMode_tfS7_EEvlPViT_T0_DpT1_,"",@"SHT_CUDA_INFO"
	.sectionflags	@""
	.align	4


	//----- nvinfo : EIATTR_CUDA_API_VERSION
	.align		4
        /*0000*/ 	.byte	0x04, 0x37
        /*0002*/ 	.short	(.L_177 - .L_176)
.L_176:
        /*0004*/ 	.word	0x00000082


	//----- nvinfo : EIATTR_KPARAM_INFO
	.align		4
.L_177:
        /*0008*/ 	.byte	0x04, 0x17
        /*000a*/ 	.short	(.L_179 - .L_178)
.L_178:
        /*000c*/ 	.word	0x00000000
        /*0010*/ 	.short	0x000c
        /*0012*/ 	.short	0x0c28
        /*0014*/ 	.byte	0x00, 0xf0, 0x21, 0x00


	//----- nvinfo : EIATTR_KPARAM_INFO
	.align		4
.L_179:
        /*0018*/ 	.byte	0x04, 0x17
        /*001a*/ 	.short	(.L_181 - .L_180)
.L_180:
        /*001c*/ 	.word	0x00000000
        /*0020*/ 	.short	0x000b
        /*0022*/ 	.short	0x0c24
        /*0024*/ 	.byte	0x00, 0xf0, 0x11, 0x00


	//----- nvinfo : EIATTR_KPARAM_INFO
	.align		4
.L_181:
        /*0028*/ 	.byte	0x04, 0x17
        /*002a*/ 	.short	(.L_183 - .L_182)
.L_182:
        /*002c*/ 	.word	0x00000000
        /*0030*/ 	.short	0x000a
        /*0032*/ 	.short	0x0c20
        /*0034*/ 	.byte	0x00, 0xf0, 0x11, 0x00


	//----- nvinfo : EIATTR_KPARAM_INFO
	.align		4
.L_183:
        /*0038*/ 	.byte	0x04, 0x17
        /*003a*/ 	.short	(.L_185 - .L_184)
.L_184:
        /*003c*/ 	.word	0x00000000
        /*0040*/ 	.short	0x0009
        /*0042*/ 	.short	0x0c18
        /*0044*/ 	.byte	0x00, 0xf0, 0x21, 0x00


	//----- nvinfo : EIATTR_KPARAM_INFO
	.align		4
.L_185:
        /*0048*/ 	.byte	0x04, 0x17
        /*004a*/ 	.short	(.L_187 - .L_186)
.L_186:
        /*004c*/ 	.word	0x00000000
        /*0050*/ 	.short	0x0008
        /*0052*/ 	.short	0x0c14
        /*0054*/ 	.byte	0x00, 0xf0, 0x11, 0x00


	//----- nvinfo : EIATTR_KPARAM_INFO
	.align		4
.L_187:
        /*0058*/ 	.byte	0x04, 0x17
        /*005a*/ 	.short	(.L_189 - .L_188)
.L_188:
        /*005c*/ 	.word	0x00000000
        /*0060*/ 	.short	0x0007
        /*0062*/ 	.short	0x0c10
        /*0064*/ 	.byte	0x00, 0xf0, 0x11, 0x00


	//----- nvinfo : EIATTR_KPARAM_INFO
	.align		4
.L_189:
        /*0068*/ 	.byte	0x04, 0x17
        /*006a*/ 	.short	(.L_191 - .L_190)
.L_190:
        /*006c*/ 	.word	0x00000000
        /*0070*/ 	.short	0x0006
        /*0072*/ 	.short	0x0c08
        /*0074*/ 	.byte	0x00, 0xf0, 0x21, 0x00


	//----- nvinfo : EIATTR_KPARAM_INFO
	.align		4
.L_191:
        /*0078*/ 	.byte	0x04, 0x17
        /*007a*/ 	.short	(.L_193 - .L_192)
.L_192:
        /*007c*/ 	.word	0x00000000
        /*0080*/ 	.short	0x0005
        /*0082*/ 	.short	0x0c00
        /*0084*/ 	.byte	0x00, 0xf0, 0x11, 0x00


	//----- nvinfo : EIATTR_KPARAM_INFO
	.align		4
.L_193:
        /*0088*/ 	.byte	0x04, 0x17
        /*008a*/ 	.short	(.L_195 - .L_194)
.L_194:
        /*008c*/ 	.word	0x00000000
        /*0090*/ 	.short	0x0004
        /*0092*/ 	.short	0x0bfc
        /*0094*/ 	.byte	0x00, 0xf0, 0x11, 0x00


	//----- nvinfo : EIATTR_KPARAM_INFO
	.align		4
.L_195:
        /*0098*/ 	.byte	0x04, 0x17
        /*009a*/ 	.short	(.L_197 - .L_196)
.L_196:
        /*009c*/ 	.word	0x00000000
        /*00a0*/ 	.short	0x0003
        /*00a2*/ 	.short	0x0bf8
        /*00a4*/ 	.byte	0x00, 0xf0, 0x05, 0x00


	//----- nvinfo : EIATTR_KPARAM_INFO
	.align		4
.L_197:
        /*00a8*/ 	.byte	0x04, 0x17
        /*00aa*/ 	.short	(.L_199 - .L_198)
.L_198:
        /*00ac*/ 	.word	0x00000000
        /*00b0*/ 	.short	0x0002
        /*00b2*/ 	.short	0x0010
        /*00b4*/ 	.byte	0x00, 0xf0, 0xa1, 0x2f


	//----- nvinfo : EIATTR_KPARAM_INFO
	.align		4
.L_199:
        /*00b8*/ 	.byte	0x04, 0x17
        /*00ba*/ 	.short	(.L_201 - .L_200)
.L_200:
        /*00bc*/ 	.word	0x00000000
        /*00c0*/ 	.short	0x0001
        /*00c2*/ 	.short	0x0008
        /*00c4*/ 	.byte	0x00, 0xf0, 0x21, 0x00


	//----- nvinfo : EIATTR_KPARAM_INFO
	.align		4
.L_201:
        /*00c8*/ 	.byte	0x04, 0x17
        /*00ca*/ 	.short	(.L_203 - .L_202)
.L_202:
        /*00cc*/ 	.word	0x00000000
        /*00d0*/ 	.short	0x0000
        /*00d2*/ 	.short	0x0000
        /*00d4*/ 	.byte	0x00, 0xf0, 0x21, 0x00


	//----- nvinfo : EIATTR_SPARSE_MMA_MASK
	.align		4
.L_203:
        /*00d8*/ 	.byte	0x03, 0x50
        /*00da*/ 	.short	0x0000


	//----- nvinfo : EIATTR_MAXREG_COUNT
	.align		4
        /*00dc*/ 	.byte	0x03, 0x1b
        /*00de*/ 	.short	0x00ff


	//----- nvinfo : EIATTR_MERCURY_ISA_VERSION
	.align		4
        /*00e0*/ 	.byte	0x03, 0x5f
        /*00e2*/ 	.short	0x0101


	//----- nvinfo : EIATTR_EXIT_INSTR_OFFSETS
	.align		4
        /*00e4*/ 	.byte	0x04, 0x1c
        /*00e6*/ 	.short	(.L_205 - .L_204)


	//   ....[0]....
.L_204:
        /*00e8*/ 	.word	0x00000050


	//   ....[1]....
        /*00ec*/ 	.word	0x00000b40


	//   ....[2]....
        /*00f0*/ 	.word	0x00001d80


	//----- nvinfo : EIATTR_CRS_STACK_SIZE
	.align		4
.L_205:
        /*00f4*/ 	.byte	0x04, 0x1e
        /*00f6*/ 	.short	(.L_207 - .L_206)
.L_206:
        /*00f8*/ 	.word	0x00000000


	//----- nvinfo : EIATTR_CBANK_PARAM_SIZE
	.align		4
.L_207:
        /*00fc*/ 	.byte	0x03, 0x19
        /*00fe*/ 	.short	0x0c30


	//----- nvinfo : EIATTR_PARAM_CBANK
	.align		4
        /*0100*/ 	.byte	0x04, 0x0a
        /*0102*/ 	.short	(.L_209 - .L_208)
	.align		4
.L_208:
        /*0104*/ 	.word	index@(.nv.constant0._Z25multi_tensor_apply_kernelI18TensorListMetadataILi5EE27AdamCapturableMasterFunctorIN3c104HalfEfEJffPiifPf10adamMode_tfS7_EEvlPViT_T0_DpT1_)
        /*0108*/ 	.short	0x0210
        /*010a*/ 	.short	0x0c30


	//----- nvinfo : EIATTR_SW_WAR
	.align		4
.L_209:
        /*010c*/ 	.byte	0x04, 0x36
        /*010e*/ 	.short	(.L_211 - .L_210)
.L_210:
        /*0110*/ 	.word	0x00000008
.L_211:


//--------------------- .nv.info._Z25multi_tensor_apply_kernelI18TensorListMetadataILi5EE27AdamCapturableMasterFunctorIffEJffPiifPf10adamMode_tfS5_EEvlPViT_T0_DpT1_ --------------------------
	.section	.nv.info._Z25multi_tensor_apply_kernelI18TensorListMetadataILi5EE27AdamCapturableMasterFunctorIffEJffPiifPf10adamMode_tfS5_EEvlPViT_T0_DpT1_,"",@"SHT_CUDA_INFO"
	.sectionflags	@""
	.align	4


	//----- nvinfo : EIATTR_CUDA_API_VERSION
	.align		4
        /*0000*/ 	.byte	0x04, 0x37
        /*0002*/ 	.short	(.L_213 - .L_212)
.L_212:
        /*0004*/ 	.word	0x00000082


	//----- nvinfo : EIATTR_KPARAM_INFO
	.align		4
.L_213:
        /*0008*/ 	.byte	0x04, 0x17
        /*000a*/ 	.short	(.L_215 - .L_214)
.L_214:
        /*000c*/ 	.word	0x00000000
        /*0010*/ 	.short	0x000c
        /*0012*/ 	.short	0x0c28
        /*0014*/ 	.byte	0x00, 0xf0, 0x21, 0x00


	//----- nvinfo : EIATTR_KPARAM_INFO
	.align		4
.L_215:
        /*0018*/ 	.byte	0x04, 0x17
        /*001a*/ 	.short	(.L_217 - .L_216)
.L_216:
        /*001c*/ 	.word	0x00000000
        /*0020*/ 	.short	0x000b
        /*0022*/ 	.short	0x0c24
        /*0024*/ 	.byte	0x00, 0xf0, 0x11, 0x00


	//----- nvinfo : EIATTR_KPARAM_INFO
	.align		4
.L_217:
        /*0028*/ 	.byte	0x04, 0x17
        /*002a*/ 	.short	(.L_219 - .L_218)
.L_218:
        /*002c*/ 	.word	0x00000000
        /*0030*/ 	.short	0x000a
        /*0032*/ 	.short	0x0c20
        /*0034*/ 	.byte	0x00, 0xf0, 0x11, 0x00


	//----- nvinfo : EIATTR_KPARAM_INFO
	.align		4
.L_219:
        /*0038*/ 	.byte	0x04, 0x17
        /*003a*/ 	.short	(.L_221 - .L_220)
.L_220:
        /*003c*/ 	.word	0x00000000
        /*0040*/ 	.short	0x0009
        /*0042*/ 	.short	0x0c18
        /*0044*/ 	.byte	0x00, 0xf0, 0x21, 0x00


	//----- nvinfo : EIATTR_KPARAM_INFO
	.align		4
.L_221:
        /*0048*/ 	.byte	0x04, 0x17
        /*004a*/ 	.short	(.L_223 - .L_222)
.L_222:
        /*004c*/ 	.word	0x00000000
        /*0050*/ 	.short	0x0008
        /*0052*/ 	.short	0x0c14
        /*0054*/ 	.byte	0x00, 0xf0, 0x11, 0x00


	//----- nvinfo : EIATTR_KPARAM_INFO
	.align		4
.L_223:
        /*0058*/ 	.byte	0x04, 0x17
        /*005a*/ 	.short	(.L_225 - .L_224)
.L_224:
        /*005c*/ 	.word	0x00000000
        /*0060*/ 	.short	0x0007
        /*0062*/ 	.short	0x0c10
        /*0064*/ 	.byte	0x00, 0xf0, 0x11, 0x00


	//----- nvinfo : EIATTR_KPARAM_INFO
	.align		4
.L_225:
        /*0068*/ 	.byte	0x04, 0x17
        /*006a*/ 	.short	(.L_227 - .L_226)
.L_226:
        /*006c*/ 	.word	0x00000000
        /*0070*/ 	.short	0x0006
        /*0072*/ 	.short	0x0c08
        /*0074*/ 	.byte	0x00, 0xf0, 0x21, 0x00


	//----- nvinfo : EIATTR_KPARAM_INFO
	.align		4
.L_227:
        /*0078*/ 	.byte	0x04, 0x17
        /*007a*/ 	.short	(.L_229 - .L_228)
.L_228:
        /*007c*/ 	.word	0x00000000
        /*0080*/ 	.short	0x0005
        /*0082*/ 	.short	0x0c00
        /*0084*/ 	.byte	0x00, 0xf0, 0x11, 0x00


	//----- nvinfo : EIATTR_KPARAM_INFO
	.align		4
.L_229:
        /*0088*/ 	.byte	0x04, 0x17
        /*008a*/ 	.short	(.L_231 - .L_230)
.L_230:
        /*008c*/ 	.word	0x00000000
        /*0090*/ 	.short	0x0004
        /*0092*/ 	.short	0x0bfc
        /*0094*/ 	.byte	0x00, 0xf0, 0x11, 0x00


	//----- nvinfo : EIATTR_KPARAM_INFO
	.align		4
.L_231:
        /*0098*/ 	.byte	0x04, 0x17
        /*009a*/ 	.short	(.L_233 - .L_232)
.L_232:
        /*009c*/ 	.word	0x00000000
        /*00a0*/ 	.short	0x0003
        /*00a2*/ 	.short	0x0bf8
        /*00a4*/ 	.byte	0x00, 0xf0, 0x05, 0x00


	//----- nvinfo : EIATTR_KPARAM_INFO
	.align		4
.L_233:
        /*00a8*/ 	.byte	0x04, 0x17
        /*00aa*/ 	.short	(.L_235 - .L_234)
.L_234:
        /*00ac*/ 	.word	0x00000000
        /*00b0*/ 	.short	0x0002
        /*00b2*/ 	.short	0x0010
        /*00b4*/ 	.byte	0x00, 0xf0, 0xa1, 0x2f


	//----- nvinfo : EIATTR_KPARAM_INFO
	.align		4
.L_235:
        /*00b8*/ 	.byte	0x04, 0x17
        /*00ba*/ 	.short	(.L_237 - .L_236)
.L_236:
        /*00bc*/ 	.word	0x00000000
        /*00c0*/ 	.short	0x0001
        /*00c2*/ 	.short	0x0008
        /*00c4*/ 	.byte	0x00, 0xf0, 0x21, 0x00


	//----- nvinfo : EIATTR_KPARAM_INFO
	.align		4
.L_237:
        /*00c8*/ 	.byte	0x04, 0x17
        /*00ca*/ 	.short	(.L_239 - .L_238)
.L_238:
        /*00cc*/ 	.word	0x00000000
        /*00d0*/ 	.short	0x0000
        /*00d2*/ 	.short	0x0000
        /*00d4*/ 	.byte	0x00, 0xf0, 0x21, 0x00


	//----- nvinfo : EIATTR_SPARSE_MMA_MASK
	.align		4
.L_239:
        /*00d8*/ 	.byte	0x03, 0x50
        /*00da*/ 	.short	0x0000


	//----- nvinfo : EIATTR_MAXREG_COUNT
	.align		4
        /*00dc*/ 	.byte	0x03, 0x1b
        /*00de*/ 	.short	0x00ff


	//----- nvinfo : EIATTR_MERCURY_ISA_VERSION
	.align		4
        /*00e0*/ 	.byte	0x03, 0x5f
        /*00e2*/ 	.short	0x0101


	//----- nvinfo : EIATTR_EXIT_INSTR_OFFSETS
	.align		4
        /*00e4*/ 	.byte	0x04, 0x1c
        /*00e6*/ 	.short	(.L_241 - .L_240)


	//   ....[0]....
.L_240:
        /*00e8*/ 	.word	0x00000050


	//   ....[1]....
        /*00ec*/ 	.word	0x00000b40


	//   ....[2]....
        /*00f0*/ 	.word	0x00001c60


	//----- nvinfo : EIATTR_CRS_STACK_SIZE
	.align		4
.L_241:
        /*00f4*/ 	.byte	0x04, 0x1e
        /*00f6*/ 	.short	(.L_243 - .L_242)
.L_242:
        /*00f8*/ 	.word	0x00000000


	//----- nvinfo : EIATTR_CBANK_PARAM_SIZE
	.align		4
.L_243:
        /*00fc*/ 	.byte	0x03, 0x19
        /*00fe*/ 	.short	0x0c30


	//----- nvinfo : EIATTR_PARAM_CBANK
	.align		4
        /*0100*/ 	.byte	0x04, 0x0a
        /*0102*/ 	.short	(.L_245 - .L_244)
	.align		4
.L_244:
        /*0104*/ 	.word	index@(.nv.constant0._Z25multi_tensor_apply_kernelI18TensorListMetadataILi5EE27AdamCapturableMasterFunctorIffEJffPiifPf10adamMode_tfS5_EEvlPViT_T0_DpT1_)
        /*0108*/ 	.short	0x0210
        /*010a*/ 	.short	0x0c30


	//----- nvinfo : EIATTR_SW_WAR
	.align		4
.L_245:
        /*010c*/ 	.byte	0x04, 0x36
        /*010e*/ 	.short	(.L_247 - .L_246)
.L_246:
        /*0110*/ 	.word	0x00000008
.L_247:


//--------------------- .nv.info._Z25multi_tensor_apply_kernelI18TensorListMetadataILi5EE27AdamCapturableMasterFunctorIdfEJffPiifPf10adamMode_tfS5_EEvlPViT_T0_DpT1_ --------------------------
	.section	.nv.info._Z25multi_tensor_apply_kernelI18TensorListMetadataILi5EE27AdamCapturableMasterFunctorIdfEJffPiifPf10adamMode_tfS5_EEvlPViT_T0_DpT1_,"",@"SHT_CUDA_INFO"
	.sectionflags	@""
	.align	4


	//----- nvinfo : EIATTR_CUDA_API_VERSION
	.align		4
        /*0000*/ 	.byte	0x04, 0x37
        /*0002*/ 	.short	(.L_249 - .L_248)
.L_248:
        /*0004*/ 	.word	0x00000082


	//----- nvinfo : EIATTR_KPARAM_INFO
	.align		4
.L_249:
        /*0008*/ 	.byte	0x04, 0x17
        /*000a*/ 	.short	(.L_251 - .L_250)
.L_250:
        /*000c*/ 	.word	0x00000000
        /*0010*/ 	.short	0x000c
        /*0012*/ 	.short	0x0c28
        /*0014*/ 	.byte	0x00, 0xf0, 0x21, 0x00


	//----- nvinfo : EIATTR_KPARAM_INFO
	.align		4
.L_251:
        /*0018*/ 	.byte	0x04, 0x17
        /*001a*/ 	.short	(.L_253 - .L_252)
.L_252:
        /*001c*/ 	.word	0x00000000
        /*0020*/ 	.short	0x000b
        /*0022*/ 	.short	0x0c24
        /*0024*/ 	.byte	0x00, 0xf0, 0x11, 0x00


	//----- nvinfo : EIATTR_KPARAM_INFO
	.align		4
.L_253:
        /*0028*/ 	.byte	0x04, 0x17
        /*002a*/ 	.short	(.L_255 - .L_254)
.L_254:
        /*002c*/ 	.word	0x00000000
        /*0030*/ 	.short	0x000a
        /*0032*/ 	.short	0x0c20
        /*0034*/ 	.byte	0x00, 0xf0, 0x11, 0x00


	//----- nvinfo : EIATTR_KPARAM_INFO
	.align		4
.L_255:
        /*0038*/ 	.byte	0x04, 0x17
        /*003a*/ 	.short	(.L_257 - .L_256)
.L_256:
        /*003c*/ 	.word	0x00000000
        /*0040*/ 	.short	0x0009
        /*0042*/ 	.short	0x0c18
        /*0044*/ 	.byte	0x00, 0xf0, 0x21, 0x00


	//----- nvinfo : EIATTR_KPARAM_INFO
	.align		4
.L_257:
        /*0048*/ 	.byte	0x04, 0x17
        /*004a*/ 	.short	(.L_259 - .L_258)
.L_258:
        /*004c*/ 	.word	0x00000000
        /*0050*/ 	.short	0x0008
        /*0052*/ 	.short	0x0c14
        /*0054*/ 	.byte	0x00, 0xf0, 0x11, 0x00


	//----- nvinfo : EIATTR_KPARAM_INFO
	.align		4
.L_259:
        /*0058*/ 	.byte	0x04, 0x17
        /*005a*/ 	.short	(.L_261 - .L_260)
.L_260:
        /*005c*/ 	.word	0x00000000
        /*0060*/ 	.short	0x0007
        /*0062*/ 	.short	0x0c10
        /*0064*/ 	.byte	0x00, 0xf0, 0x11, 0x00


	//----- nvinfo : EIATTR_KPARAM_INFO
	.align		4
.L_261:
        /*0068*/ 	.byte	0x04, 0x17
        /*006a*/ 	.short	(.L_263 - .L_262)
.L_262:
        /*006c*/ 	.word	0x00000000
        /*0070*/ 	.short	0x0006
        /*0072*/ 	.short	0x0c08
        /*0074*/ 	.byte	0x00, 0xf0, 0x21, 0x00


	//----- nvinfo : EIATTR_KPARAM_INFO
	.align		4
.L_263:
        /*0078*/ 	.byte	0x04, 0x17
        /*007a*/ 	.short	(.L_265 - .L_264)
.L_264:
        /*007c*/ 	.word	0x00000000
        /*0080*/ 	.short	0x0005
        /*0082*/ 	.short	0x0c00
        /*0084*/ 	.byte	0x00, 0xf0, 0x11, 0x00


	//----- nvinfo : EIATTR_KPARAM_INFO
	.align		4
.L_265:
        /*0088*/ 	.byte	0x04, 0x17
        /*008a*/ 	.short	(.L_267 - .L_266)
.L_266:
        /*008c*/ 	.word	0x00000000
        /*0090*/ 	.short	0x0004
        /*0092*/ 	.short	0x0bfc
        /*0094*/ 	.byte	0x00, 0xf0, 0x11, 0x00


	//----- nvinfo : EIATTR_KPARAM_INFO
	.align		4
.L_267:
        /*0098*/ 	.byte	0x04, 0x17
        /*009a*/ 	.short	(.L_269 - .L_268)
.L_268:
        /*009c*/ 	.word	0x00000000
        /*00a0*/ 	.short	0x0003
        /*00a2*/ 	.short	0x0bf8
        /*00a4*/ 	.byte	0x00, 0xf0, 0x05, 0x00


	//----- nvinfo : EIATTR_KPARAM_INFO
	.align		4
.L_269:
        /*00a8*/ 	.byte	0x04, 0x17
        /*00aa*/ 	.short	(.L_271 - .L_270)
.L_270:
        /*00ac*/ 	.word	0x00000000
        /*00b0*/ 	.short	0x0002
        /*00b2*/ 	.short	0x0010
        /*00b4*/ 	.byte	0x00, 0xf0, 0xa1, 0x2f


	//----- nvinfo : EIATTR_KPARAM_INFO
	.align		4
.L_271:
        /*00b8*/ 	.byte	0x04, 0x17
        /*00ba*/ 	.short	(.L_273 - .L_272)
.L_272:
        /*00bc*/ 	.word	0x00000000
        /*00c0*/ 	.short	0x0001
        /*00c2*/ 	.short	0x0008
        /*00c4*/ 	.byte	0x00, 0xf0, 0x21, 0x00


	//----- nvinfo : EIATTR_KPARAM_INFO
	.align		4
.L_273:
        /*00c8*/ 	.byte	0x04, 0x17
        /*00ca*/ 	.short	(.L_275 - .L_274)
.L_274:
        /*00cc*/ 	.word	0x00000000
        /*00d0*/ 	.short	0x0000
        /*00d2*/ 	.short	0x0000
        /*00d4*/ 	.byte	0x00, 0xf0, 0x21, 0x00


	//----- nvinfo : EIATTR_SPARSE_MMA_MASK
	.align		4
.L_275:
        /*00d8*/ 	.byte	0x03, 0x50
        /*00da*/ 	.short	0x0000


	//----- nvinfo : EIATTR_MAXREG_COUNT
	.align		4
        /*00dc*/ 	.byte	0x03, 0x1b
        /*00de*/ 	.short	0x00ff


	//----- nvinfo : EIATTR_MERCURY_ISA_VERSION
	.align		4
        /*00e0*/ 	.byte	0x03, 0x5f
        /*00e2*/ 	.short	0x0101


	//----- nvinfo : EIATTR_EXIT_INSTR_OFFSETS
	.align		4
        /*00e4*/ 	.byte	0x04, 0x1c
        /*00e6*/ 	.short	(.L_277 - .L_276)


	//   ....[0]....
.L_276:
        /*00e8*/ 	.word	0x00000050


	//   ....[1]....
        /*00ec*/ 	.word	0x00000b40


	//   ....[2]....
        /*00f0*/ 	.word	0x00001ff0


	//----- nvinfo : EIATTR_CRS_STACK_SIZE
	.align		4
.L_277:
        /*00f4*/ 	.byte	0x04, 0x1e
        /*00f6*/ 	.short	(.L_279 - .L_278)
.L_278:
        /*00f8*/ 	.word	0x00000000


	//----- nvinfo : EIATTR_CBANK_PARAM_SIZE
	.align		4
.L_279:
        /*00fc*/ 	.byte	0x03, 0x19
        /*00fe*/ 	.short	0x0c30


	//----- nvinfo : EIATTR_PARAM_CBANK
	.align		4
        /*0100*/ 	.byte	0x04, 0x0a
        /*0102*/ 	.short	(.L_281 - .L_280)
	.align		4
.L_280:
        /*0104*/ 	.word	index@(.nv.constant0._Z25multi_tensor_apply_kernelI18TensorListMetadataILi5EE27AdamCapturableMasterFunctorIdfEJffPiifPf10adamMode_tfS5_EEvlPViT_T0_DpT1_)
        /*0108*/ 	.short	0x0210
        /*010a*/ 	.short	0x0c30


	//----- nvinfo : EIATTR_SW_WAR
	.align		4
.L_281:
        /*010c*/ 	.byte	0x04, 0x36
        /*010e*/ 	.short	(.L_283 - .L_282)
.L_282:
        /*0110*/ 	.word	0x00000008
.L_283:


//--------------------- .nv.info._Z25multi_tensor_apply_kernelI18TensorListMetadataILi4EE21AdamCapturableFunctorIN3c108BFloat16EfEJffPiifPf10adamMode_tfS7_EEvlPViT_T0_DpT1_ --------------------------
	.section	.nv.info._Z25multi_tensor_apply_kernelI18TensorListMetadataILi4EE21AdamCapturableFunctorIN3c108BFloat16EfEJffPiifPf10adamMode_tfS7_EEvlPViT_T0_DpT1_,"",@"SHT_CUDA_INFO"
	.sectionflags	@""
	.align	4


	//----- nvinfo : EIATTR_CUDA_API_VERSION
	.align		4
        /*0000*/ 	.byte	0x04, 0x37
        /*0002*/ 	.short	(.L_285 - .L_284)
.L_284:
        /*0004*/ 	.word	0x00000082


	//----- nvinfo : EIATTR_KPARAM_INFO
	.align		4
.L_285:
        /*0008*/ 	.byte	0x04, 0x17
        /*000a*/ 	.short	(.L_287 - .L_286)
.L_286:
        /*000c*/ 	.word	0x00000000
        /*0010*/ 	.short	0x000c
        /*0012*/ 	.short	0x0c28
        /*0014*/ 	.byte	0x00, 0xf0, 0x21, 0x00


	//----- nvinfo : EIATTR_KPARAM_INFO
	.align		4
.L_287:
        /*0018*/ 	.byte	0x04, 0x17
        /*001a*/ 	.short	(.L_289 - .L_288)
.L_288:
        /*001c*/ 	.word	0x00000000
        /*0020*/ 	.short	0x000b
        /*0022*/ 	.short	0x0c24
        /*0024*/ 	.byte	0x00, 0xf0, 0x11, 0x00


	//----- nvinfo : EIATTR_KPARAM_INFO
	.align		4
.L_289:
        /*0028*/ 	.byte	0x04, 0x17
        /*002a*/ 	.short	(.L_291 - .L_290)
.L_290:
        /*002c*/ 	.word	0x00000000
        /*0030*/ 	.short	0x000a
        /*0032*/ 	.short	0x0c20
        /*0034*/ 	.byte	0x00, 0xf0, 0x11, 0x00


	//----- nvinfo : EIATTR_KPARAM_INFO
	.align		4
.L_291:
        /*0038*/ 	.byte	0x04, 0x17
        /*003a*/ 	.short	(.L_293 - .L_292)
.L_292:
        /*003c*/ 	.word	0x00000000
        /*0040*/ 	.short	0x0009
        /*0042*/ 	.short	0x0c18
        /*0044*/ 	.byte	0x00, 0xf0, 0x21, 0x00


	//----- nvinfo : EIATTR_KPARAM_INFO
	.align		4
.L_293:
        /*0048*/ 	.byte	0x04, 0x17
        /*004a*/ 	.short	(.L_295 - .L_294)
.L_294:
        /*004c*/ 	.word	0x00000000
        /*0050*/ 	.short	0x0008
        /*0052*/ 	.short	0x0c14
        /*0054*/ 	.byte	0x00, 0xf0, 0x11, 0x00


	//----- nvinfo : EIATTR_KPARAM_INFO
	.align		4
.L_295:
        /*0058*/ 	.byte	0x04, 0x17
        /*005a*/ 	.short	(.L_297 - .L_296)
.L_296:
        /*005c*/ 	.word	0x00000000
        /*0060*/ 	.short	0x0007
        /*0062*/ 	.short	0x0c10
        /*0064*/ 	.byte	0x00, 0xf0, 0x11, 0x00


	//----- nvinfo : EIATTR_KPARAM_INFO
	.align		4
.L_297:
        /*0068*/ 	.byte	0x04, 0x17
        /*006a*/ 	.short	(.L_299 - .L_298)
.L_298:
        /*006c*/ 	.word	0x00000000
        /*0070*/ 	.short	0x0006
        /*0072*/ 	.short	0x0c08
        /*0074*/ 	.byte	0x00, 0xf0, 0x21, 0x00


	//----- nvinfo : EIATTR_KPARAM_INFO
	.align		4
.L_299:
        /*0078*/ 	.byte	0x04, 0x17
        /*007a*/ 	.short	(.L_301 - .L_300)
.L_300:
        /*007c*/ 	.word	0x00000000
        /*0080*/ 	.short	0x0005
        /*0082*/ 	.short	0x0c00
        /*0084*/ 	.byte	0x00, 0xf0, 0x11, 0x00


	//----- nvinfo : EIATTR_KPARAM_INFO
	.align		4
.L_301:
        /*0088*/ 	.byte	0x04, 0x17
        /*008a*/ 	.short	(.L_303 - .L_302)
.L_302:
        /*008c*/ 	.word	0x00000000
        /*0090*/ 	.short	0x0004
        /*0092*/ 	.short	0x0bfc
        /*0094*/ 	.byte	0x00, 0xf0, 0x11, 0x00


	//----- nvinfo : EIATTR_KPARAM_INFO
	.align		4
.L_303:
        /*0098*/ 	.byte	0x04, 0x17
        /*009a*/ 	.short	(.L_305 - .L_304)
.L_304:
        /*009c*/ 	.word	0x00000000
        /*00a0*/ 	.short	0x0003
        /*00a2*/ 	.short	0x0bf8
        /*00a4*/ 	.byte	0x00, 0xf0, 0x05, 0x00


	//----- nvinfo : EIATTR_KPARAM_INFO
	.align		4
.L_305:
        /*00a8*/ 	.byte	0x04, 0x17
        /*00aa*/ 	.short	(.L_307 - .L_306)
.L_306:
        /*00ac*/ 	.word	0x00000000
        /*00b0*/ 	.short	0x0002
        /*00b2*/ 	.short	0x0010
        /*00b4*/ 	.byte	0x00, 0xf0, 0xa1, 0x2f


	//----- nvinfo : EIATTR_KPARAM_INFO
	.align		4
.L_307:
        /*00b8*/ 	.byte	0x04, 0x17
        /*00ba*/ 	.short	(.L_309 - .L_308)
.L_308:
        /*00bc*/ 	.word	0x00000000
        /*00c0*/ 	.short	0x0001
        /*00c2*/ 	.short	0x0008
        /*00c4*/ 	.byte	0x00, 0xf0, 0x21, 0x00


	//----- nvinfo : EIATTR_KPARAM_INFO
	.align		4
.L_309:
        /*00c8*/ 	.byte	0x04, 0x17
        /*00ca*/ 	.short	(.L_311 - .L_310)
.L_310:
        /*00cc*/ 	.word	0x00000000
        /*00d0*/ 	.short	0x0000
        /*00d2*/ 	.short	0x0000
        /*00d4*/ 	.byte	0x00, 0xf0, 0x21, 0x00


	//----- nvinfo : EIATTR_SPARSE_MMA_MASK
	.align		4
.L_311:
        /*00d8*/ 	.byte	0x03, 0x50
        /*00da*/ 	.short	0x0000


	//----- nvinfo : EIATTR_MAXREG_COUNT
	.align		4
        /*00dc*/ 	.byte	0x03, 0x1b
        /*00de*/ 	.short	0x00ff


	//----- nvinfo : EIATTR_MERCURY_ISA_VERSION
	.align		4
        /*00e0*/ 	.byte	0x03, 0x5f
        /*00e2*/ 	.short	0x0101


	//----- nvinfo : EIATTR_EXIT_INSTR_OFFSETS
	.align		4
        /*00e4*/ 	.byte	0x04, 0x1c
        /*00e6*/ 	.short	(.L_313 - .L_312)


	//   ....[0]....
.L_312:
        /*00e8*/ 	.word	0x00000050


	//   ....[1]....
        /*00ec*/ 	.word	0x00000b40


	//   ....[2]....
        /*00f0*/ 	.word	0x00001f00


	//----- nvinfo : EIATTR_CRS_STACK_SIZE
	.align		4
.L_313:
        /*00f4*/ 	.byte	0x04, 0x1e
        /*00f6*/ 	.short	(.L_315 - .L_314)
.L_314:
        /*00f8*/ 	.word	0x00000000


	//----- nvinfo : EIATTR_CBANK_PARAM_SIZE
	.align		4
.L_315:
        /*00fc*/ 	.byte	0x03, 0x19
        /*00fe*/ 	.short	0x0c30


	//----- nvinfo : EIATTR_PARAM_CBANK
	.align		4
        /*0100*/ 	.byte	0x04, 0x0a
        /*0102*/ 	.short	(.L_317 - .L_316)
	.align		4
.L_316:
        /*0104*/ 	.word	index@(.nv.constant0._Z25multi_tensor_apply_kernelI18TensorListMetadataILi4EE21AdamCapturableFunctorIN3c108BFloat16EfEJffPiifPf10adamMode_tfS7_EEvlPViT_T0_DpT1_)
        /*0108*/ 	.short	0x0210
        /*010a*/ 	.short	0x0c30


	//----- nvinfo : EIATTR_SW_WAR
	.align		4
.L_317:
        /*010c*/ 	.byte	0x04, 0x36
        /*010e*/ 	.short	(.L_319 - .L_318)
.L_318:
        /*0110*/ 	.word	0x00000008
.L_319:


//--------------------- .nv.info._Z25multi_tensor_apply_kernelI18TensorListMetadataILi4EE21AdamCapturableFunctorIN3c104HalfEfEJffPiifPf10adamMode_tfS7_EEvlPViT_T0_DpT1_ --------------------------
	.section	.nv.info._Z25multi_tensor_apply_kernelI18TensorListMetadataILi4EE21AdamCapturableFunctorIN3c104HalfEfEJffPiifPf10adamMode_tfS7_EEvlPViT_T0_DpT1_,"",@"SHT_CUDA_INFO"
	.sectionflags	@""
	.align	4


	//----- nvinfo : EIATTR_CUDA_API_VERSION
	.align		4
        /*0000*/ 	.byte	0x04, 0x37
        /*0002*/ 	.short	(.L_321 - .L_320)
.L_320:
        /*0004*/ 	.word	0x00000082


	//----- nvinfo : EIATTR_KPARAM_INFO
	.align		4
.L_321:
        /*0008*/ 	.byte	0x04, 0x17
        /*000a*/ 	.short	(.L_323 - .L_322)
.L_322:
        /*000c*/ 	.word	0x00000000
        /*0010*/ 	.short	0x000c
        /*0012*/ 	.short	0x0c28
        /*0014*/ 	.byte	0x00, 0xf0, 0x21, 0x00


	//----- nvinfo : EIATTR_KPARAM_INFO
	.align		4
.L_323:
        /*0018*/ 	.byte	0x04, 0x17
        /*001a*/ 	.short	(.L_325 - .L_324)
.L_324:
        /*001c*/ 	.word	0x00000000
        /*0020*/ 	.short	0x000b
        /*0022*/ 	.short	0x0c24
        /*0024*/ 	.byte	0x00, 0xf0, 0x11, 0x00


	//----- nvinfo : EIATTR_KPARAM_INFO
	.align		4
.L_325:
        /*0028*/ 	.byte	0x04, 0x17
        /*002a*/ 	.short	(.L_327 - .L_326)
.L_326:
        /*002c*/ 	.word	0x00000000
        /*0030*/ 	.short	0x000a
        /*0032*/ 	.short	0x0c20
        /*0034*/ 	.byte	0x00, 0xf0, 0x11, 0x00


	//----- nvinfo : EIATTR_KPARAM_INFO
	.align		4
.L_327:
        /*0038*/ 	.byte	0x04, 0x17
        /*003a*/ 	.short	(.L_329 - .L_328)
.L_328:
        /*003c*/ 	.word	0x00000000
        /*0040*/ 	.short	0x0009
        /*0042*/ 	.short	0x0c18
        /*0044*/ 	.byte	0x00, 0xf0, 0x21, 0x00


	//----- nvinfo : EIATTR_KPARAM_INFO
	.align		4
.L_329:
        /*0048*/ 	.byte	0x04, 0x17
        /*004a*/ 	.short	(.L_331 - .L_330)
.L_330:
        /*004c*/ 	.word	0x00000000
        /*0050*/ 	.short	0x0008
        /*0052*/ 	.short	0x0c14
        /*0054*/ 	.byte	0x00, 0xf0, 0x11, 0x00


	//----- nvinfo : EIATTR_KPARAM_INFO
	.align		4
.L_331:
        /*0058*/ 	.byte	0x04, 0x17
        /*005a*/ 	.short	(.L_333 - .L_332)
.L_332:
        /*005c*/ 	.word	0x00000000
        /*0060*/ 	.short	0x0007
        /*0062*/ 	.short	0x0c10
        /*0064*/ 	.byte	0x00, 0xf0, 0x11, 0x00


	//----- nvinfo : EIATTR_KPARAM_INFO
	.align		4
.L_333:
        /*0068*/ 	.byte	0x04, 0x17
        /*006a*/ 	.short	(.L_335 - .L_334)
.L_334:
        /*006c*/ 	.word	0x00000000
        /*0070*/ 	.short	0x0006
        /*0072*/ 	.short	0x0c08
        /*0074*/ 	.byte	0x00, 0xf0, 0x21, 0x00


	//----- nvinfo : EIATTR_KPARAM_INFO
	.align		4
.L_335:
        /*0078*/ 	.byte	0x04, 0x17
        /*007a*/ 	.short	(.L_337 - .L_336)
.L_336:
        /*007c*/ 	.word	0x00000000
        /*0080*/ 	.short	0x0005
        /*0082*/ 	.short	0x0c00
        /*0084*/ 	.byte	0x00, 0xf0, 0x11, 0x00


	//----- nvinfo : EIATTR_KPARAM_INFO
	.align		4
.L_337:
        /*0088*/ 	.byte	0x04, 0x17
        /*008a*/ 	.short	(.L_339 - .L_338)
.L_338:
        /*008c*/ 	.word	0x00000000
        /*0090*/ 	.short	0x0004
        /*0092*/ 	.short	0x0bfc
        /*0094*/ 	.byte	0x00, 0xf0, 0x11, 0x00


	//----- nvinfo : EIATTR_KPARAM_INFO
	.align		4
.L_339:
        /*0098*/ 	.byte	0x04, 0x17
        /*009a*/ 	.short	(.L_341 - .L_340)
.L_340:
        /*009c*/ 	.word	0x00000000
        /*00a0*/ 	.short	0x0003
        /*00a2*/ 	.short	0x0bf8
        /*00a4*/ 	.byte	0x00, 0xf0, 0x05, 0x00


	//----- nvinfo : EIATTR_KPARAM_INFO
	.align		4
.L_341:
        /*00a8*/ 	.byte	0x04, 0x17
        /*00aa*/ 	.short	(.L_343 - .L_342)
.L_342:
        /*00ac*/ 	.word	0x00000000
        /*00b0*/ 	.short	0x0002
        /*00b2*/ 	.short	0x0010
        /*00b4*/ 	.byte	0x00, 0xf0, 0xa1, 0x2f


	//----- nvinfo : EIATTR_KPARAM_INFO
	.align		4
.L_343:
        /*00b8*/ 	.byte	0x04, 0x17
        /*00ba*/ 	.short	(.L_345 - .L_344)
.L_344:
        /*00bc*/ 	.word	0x00000000
        /*00c0*/ 	.short	0x0001
        /*00c2*/ 	.short	0x0008
        /*00c4*/ 	.byte	0x00, 0xf0, 0x21, 0x00


	//----- nvinfo : EIATTR_KPARAM_INFO
	.align		4
.L_345:
        /*00c8*/ 	.byte	0x04, 0x17
        /*00ca*/ 	.short	(.L_347 - .L_346)
.L_346:
        /*00cc*/ 	.word	0x00000000
        /*00d0*/ 	.short	0x0000
        /*00d2*/ 	.short	0x0000
        /*00d4*/ 	.byte	0x00, 0xf0, 0x21, 0x00


	//----- nvinfo : EIATTR_SPARSE_MMA_MASK
	.align		4
.L_347:
        /*00d8*/ 	.byte	0x03, 0x50
        /*00da*/ 	.short	0x0000


	//----- nvinfo : EIATTR_MAXREG_COUNT
	.align		4
        /*00dc*/ 	.byte	0x03, 0x1b
        /*00de*/ 	.short	0x00ff


	//----- nvinfo : EIATTR_MERCURY_ISA_VERSION
	.align		4
        /*00e0*/ 	.byte	0x03, 0x5f
        /*00e2*/ 	.short	0x0101


	//----- nvinfo : EIATTR_EXIT_INSTR_OFFSETS
	.align		4
        /*00e4*/ 	.byte	0x04, 0x1c
        /*00e6*/ 	.short	(.L_349 - .L_348)


	//   ....[0]....
.L_348:
        /*00e8*/ 	.word	0x00000050


	//   ....[1]....
        /*00ec*/ 	.word	0x00000b40


	//   ....[2]....
        /*00f0*/ 	.word	0x00001f00


	//----- nvinfo : EIATTR_CRS_STACK_SIZE
	.align		4
.L_349:
        /*00f4*/ 	.byte	0x04, 0x1e
        /*00f6*/ 	.short	(.L_351 - .L_350)
.L_350:
        /*00f8*/ 	.word	0x00000000


	//----- nvinfo : EIATTR_CBANK_PARAM_SIZE
	.align		4
.L_351:
        /*00fc*/ 	.byte	0x03, 0x19
        /*00fe*/ 	.short	0x0c30


	//----- nvinfo : EIATTR_PARAM_CBANK
	.align		4
        /*0100*/ 	.byte	0x04, 0x0a
        /*0102*/ 	.short	(.L_353 - .L_352)
	.align		4
.L_352:
        /*0104*/ 	.word	index@(.nv.constant0._Z25multi_tensor_apply_kernelI18TensorListMetadataILi4EE21AdamCapturableFunctorIN3c104HalfEfEJffPiifPf10adamMode_tfS7_EEvlPViT_T0_DpT1_)
        /*0108*/ 	.short	0x0210
        /*010a*/ 	.short	0x0c30


	//----- nvinfo : EIATTR_SW_WAR
	.align		4
.L_353:
        /*010c*/ 	.byte	0x04, 0x36
        /*010e*/ 	.short	(.L_355 - .L_354)
.L_354:
        /*0110*/ 	.word	0x00000008
.L_355:


//--------------------- .nv.info._Z25multi_tensor_apply_kernelI18TensorListMetadataILi4EE21AdamCapturableFunctorIffEJffPiifPf10adamMode_tfS5_EEvlPViT_T0_DpT1_ --------------------------
	.section	.nv.info._Z25multi_tensor_apply_kernelI18TensorListMetadataILi4EE21AdamCapturableFunctorIffEJffPiifPf10adamMode_tfS5_EEvlPViT_T0_DpT1_,"",@"SHT_CUDA_INFO"
	.sectionflags	@""
	.align	4


	//----- nvinfo : EIATTR_CUDA_API_VERSION
	.align		4
        /*0000*/ 	.byte	0x04, 0x37
        /*0002*/ 	.short	(.L_357 - .L_356)
.L_356:
        /*0004*/ 	.word	0x00000082


	//----- nvinfo : EIATTR_KPARAM_INFO
	.align		4
.L_357:
        /*0008*/ 	.byte	0x04, 0x17
        /*000a*/ 	.short	(.L_359 - .L_358)
.L_358:
        /*000c*/ 	.word	0x00000000
        /*0010*/ 	.short	0x000c
        /*0012*/ 	.short	0x0c28
        /*0014*/ 	.byte	0x00, 0xf0, 0x21, 0x00


	//----- nvinfo : EIATTR_KPARAM_INFO
	.align		4
.L_359:
        /*0018*/ 	.byte	0x04, 0x17
        /*001a*/ 	.short	(.L_361 - .L_360)
.L_360:
        /*001c*/ 	.word	0x00000000
        /*0020*/ 	.short	0x000b
        /*0022*/ 	.short	0x0c24
        /*0024*/ 	.byte	0x00, 0xf0, 0x11, 0x00


	//----- nvinfo : EIATTR_KPARAM_INFO
	.align		4
.L_361:
        /*0028*/ 	.byte	0x04, 0x17
        /*002a*/ 	.short	(.L_363 - .L_362)
.L_362:
        /*002c*/ 	.word	0x00000000
        /*0030*/ 	.short	0x000a
        /*0032*/ 	.short	0x0c20
        /*0034*/ 	.byte	0x00, 0xf0, 0x11, 0x00


	//----- nvinfo : EIATTR_KPARAM_INFO
	.align		4
.L_363:
        /*0038*/ 	.byte	0x04, 0x17
        /*003a*/ 	.short	(.L_365 - .L_364)
.L_364:
        /*003c*/ 	.word	0x00000000
        /*0040*/ 	.short	0x0009
        /*0042*/ 	.short	0x0c18
        /*0044*/ 	.byte	0x00, 0xf0, 0x21, 0x00


	//----- nvinfo : EIATTR_KPARAM_INFO
	.align		4
.L_365:
        /*0048*/ 	.byte	0x04, 0x17
        /*004a*/ 	.short	(.L_367 - .L_366)
.L_366:
        /*004c*/ 	.word	0x00000000
        /*0050*/ 	.short	0x0008
        /*0052*/ 	.short	0x0c14
        /*0054*/ 	.byte	0x00, 0xf0, 0x11, 0x00


	//----- nvinfo : EIATTR_KPARAM_INFO
	.align		4
.L_367:
        /*0058*/ 	.byte	0x04, 0x17
        /*005a*/ 	.short	(.L_369 - .L_368)
.L_368:
        /*005c*/ 	.word	0x00000000
        /*0060*/ 	.short	0x0007
        /*0062*/ 	.short	0x0c10
        /*0064*/ 	.byte	0x00, 0xf0, 0x11, 0x00


	//----- nvinfo : EIATTR_KPARAM_INFO
	.align		4
.L_369:
        /*0068*/ 	.byte	0x04, 0x17
        /*006a*/ 	.short	(.L_371 - .L_370)
.L_370:
        /*006c*/ 	.word	0x00000000
        /*0070*/ 	.short	0x0006
        /*0072*/ 	.short	0x0c08
        /*0074*/ 	.byte	0x00, 0xf0, 0x21, 0x00


	//----- nvinfo : EIATTR_KPARAM_INFO
	.align		4
.L_371:
        /*0078*/ 	.byte	0x04, 0x17
        /*007a*/ 	.short	(.L_373 - .L_372)
.L_372:
        /*007c*/ 	.word	0x00000000
        /*0080*/ 	.short	0x0005
        /*0082*/ 	.short	0x0c00
        /*0084*/ 	.byte	0x00, 0xf0, 0x11, 0x00


	//----- nvinfo : EIATTR_KPARAM_INFO
	.align		4
.L_373:
        /*0088*/ 	.byte	0x04, 0x17
        /*008a*/ 	.short	(.L_375 - .L_374)
.L_374:
        /*008c*/ 	.word	0x00000000
        /*0090*/ 	.short	0x0004
        /*0092*/ 	.short	0x0bfc
        /*0094*/ 	.byte	0x00, 0xf0, 0x11, 0x00


	//----- nvinfo : EIATTR_KPARAM_INFO
	.align		4
.L_375:
        /*0098*/ 	.byte	0x04, 0x17
        /*009a*/ 	.short	(.L_377 - .L_376)
.L_376:
        /*009c*/ 	.word	0x00000000
        /*00a0*/ 	.short	0x0003
        /*00a2*/ 	.short	0x0bf8
        /*00a4*/ 	.byte	0x00, 0xf0, 0x05, 0x00


	//----- nvinfo : EIATTR_KPARAM_INFO
	.align		4
.L_377:
        /*00a8*/ 	.byte	0x04, 0x17
        /*00aa*/ 	.short	(.L_379 - .L_378)
.L_378:
        /*00ac*/ 	.word	0x00000000
        /*00b0*/ 	.short	0x0002
        /*00b2*/ 	.short	0x0010
        /*00b4*/ 	.byte	0x00, 0xf0, 0xa1, 0x2f


	//----- nvinfo : EIATTR_KPARAM_INFO
	.align		4
.L_379:
        /*00b8*/ 	.byte	0x04, 0x17
        /*00ba*/ 	.short	(.L_381 - .L_380)
.L_380:
        /*00bc*/ 	.word	0x00000000
        /*00c0*/ 	.short	0x0001
        /*00c2*/ 	.short	0x0008
        /*00c4*/ 	.byte	0x00, 0xf0, 0x21, 0x00


	//----- nvinfo : EIATTR_KPARAM_INFO
	.align		4
.L_381:
        /*00c8*/ 	.byte	0x04, 0x17
        /*00ca*/ 	.short	(.L_383 - .L_382)
.L_382:
        /*00cc*/ 	.word	0x00000000
        /*00d0*/ 	.short	0x0000
        /*00d2*/ 	.short	0x0000
        /*00d4*/ 	.byte	0x00, 0xf0, 0x21, 0x00


	//----- nvinfo : EIATTR_SPARSE_MMA_MASK
	.align		4
.L_383:
        /*00d8*/ 	.byte	0x03, 0x50
        /*00da*/ 	.short	0x0000


	//----- nvinfo : EIATTR_MAXREG_COUNT
	.align		4
        /*00dc*/ 	.byte	0x03, 0x1b
        /*00de*/ 	.short	0x00ff


	//----- nvinfo : EIATTR_MERCURY_ISA_VERSION
	.align		4
        /*00e0*/ 	.byte	0x03, 0x5f
        /*00e2*/ 	.short	0x0101


	//----- nvinfo : EIATTR_EXIT_INSTR_OFFSETS
	.align		4
        /*00e4*/ 	.byte	0x04, 0x1c
        /*00e6*/ 	.short	(.L_385 - .L_384)


	//   ....[0]....
.L_384:
        /*00e8*/ 	.word	0x00000050


	//   ....[1]....
        /*00ec*/ 	.word	0x00000b30


	//   ....[2]....
        /*00f0*/ 	.word	0x00001be0


	//----- nvinfo : EIATTR_CRS_STACK_SIZE
	.align		4
.L_385:
        /*00f4*/ 	.byte	0x04, 0x1e
        /*00f6*/ 	.short	(.L_387 - .L_386)
.L_386:
        /*00f8*/ 	.word	0x00000000


	//----- nvinfo : EIATTR_CBANK_PARAM_SIZE
	.align		4
.L_387:
        /*00fc*/ 	.byte	0x03, 0x19
        /*00fe*/ 	.short	0x0c30


	//----- nvinfo : EIATTR_PARAM_CBANK
	.align		4
        /*0100*/ 	.byte	0x04, 0x0a
        /*0102*/ 	.short	(.L_389 - .L_388)
	.align		4
.L_388:
        /*0104*/ 	.word	index@(.nv.constant0._Z25multi_tensor_apply_kernelI18TensorListMetadataILi4EE21AdamCapturableFunctorIffEJffPiifPf10adamMode_tfS5_EEvlPViT_T0_DpT1_)
        /*0108*/ 	.short	0x0210
        /*010a*/ 	.short	0x0c30


	//----- nvinfo : EIATTR_SW_WAR
	.align		4
.L_389:
        /*010c*/ 	.byte	0x04, 0x36
        /*010e*/ 	.short	(.L_391 - .L_390)
.L_390:
        /*0110*/ 	.word	0x00000008
.L_391:


//--------------------- .nv.info._Z25multi_tensor_apply_kernelI18TensorListMetadataILi4EE21AdamCapturableFunctorIdfEJffPiifPf10adamMode_tfS5_EEvlPViT_T0_DpT1_ --------------------------
	.section	.nv.info._Z25multi_tensor_apply_kernelI18TensorListMetadataILi4EE21AdamCapturableFunctorIdfEJffPiifPf10adamMode_tfS5_EEvlPViT_T0_DpT1_,"",@"SHT_CUDA_INFO"
	.sectionflags	@""
	.align	4


	//----- nvinfo : EIATTR_CUDA_API_VERSION
	.align		4
        /*0000*/ 	.byte	0x04, 0x37
        /*0002*/ 	.short	(.L_393 - .L_392)
.L_392:
        /*0004*/ 	.word	0x00000082


	//----- nvinfo : EIATTR_KPARAM_INFO
	.align		4
.L_393:
        /*0008*/ 	.byte	0x04, 0x17
        /*000a*/ 	.short	(.L_395 - .L_394)
.L_394:
        /*000c*/ 	.word	0x00000000
        /*0010*/ 	.short	0x000c
        /*0012*/ 	.short	0x0c28
        /*0014*/ 	.byte	0x00, 0xf0, 0x21, 0x00


	//----- nvinfo : EIATTR_KPARAM_INFO
	.align		4
.L_395:
        /*0018*/ 	.byte	0x04, 0x17
        /*001a*/ 	.short	(.L_397 - .L_396)
.L_396:
        /*001c*/ 	.word	0x00000000
        /*0020*/ 	.short	0x000b
        /*0022*/ 	.short	0x0c24
        /*0024*/ 	.byte	0x00, 0xf0, 0x11, 0x00


	//----- nvinfo : EIATTR_KPARAM_INFO
	.align		4
.L_397:
        /*0028*/ 	.byte	0x04, 0x17
        /*002a*/ 	.short	(.L_399 - .L_398)
.L_398:
        /*002c*/ 	.word	0x00000000
        /*0030*/ 	.short	0x000a
        /*0032*/ 	.short	0x0c20
        /*0034*/ 	.byte	0x00, 0xf0, 0x11, 0x00


	//----- nvinfo : EIATTR_KPARAM_INFO
	.align		4
.L_399:
        /*0038*/ 	.byte	0x04, 0x17
        /*003a*/ 	.short	(.L_401 - .L_400)
.L_400:
        /*003c*/ 	.word	0x00000000
        /*0040*/ 	.short	0x0009
        /*0042*/ 	.short	0x0c18
        /*0044*/ 	.byte	0x00, 0xf0, 0x21, 0x00


	//----- nvinfo : EIATTR_KPARAM_INFO
	.align		4
.L_401:
        /*0048*/ 	.byte	0x04, 0x17
        /*004a*/ 	.short	(.L_403 - .L_402)
.L_402:
        /*004c*/ 	.word	0x00000000
        /*0050*/ 	.short	0x0008
        /*0052*/ 	.short	0x0c14
        /*0054*/ 	.byte	0x00, 0xf0, 0x11, 0x00


	//----- nvinfo : EIATTR_KPARAM_INFO
	.align		4
.L_403:
        /*0058*/ 	.byte	0x04, 0x17
        /*005a*/ 	.short	(.L_405 - .L_404)
.L_404:
        /*005c*/ 	.word	0x00000000
        /*0060*/ 	.short	0x0007
        /*0062*/ 	.short	0x0c10
        /*0064*/ 	.byte	0x00, 0xf0, 0x11, 0x00


	//----- nvinfo : EIATTR_KPARAM_INFO
	.align		4
.L_405:
        /*0068*/ 	.byte	0x04, 0x17
        /*006a*/ 	.short	(.L_407 - .L_406)
.L_406:
        /*006c*/ 	.word	0x00000000
        /*0070*/ 	.short	0x0006
        /*0072*/ 	.short	0x0c08
        /*0074*/ 	.byte	0x00, 0xf0, 0x21, 0x00


	//----- nvinfo : EIATTR_KPARAM_INFO
	.align		4
.L_407:
        /*0078*/ 	.byte	0x04, 0x17
        /*007a*/ 	.short	(.L_409 - .L_408)
.L_408:
        /*007c*/ 	.word	0x00000000
        /*0080*/ 	.short	0x0005
        /*0082*/ 	.short	0x0c00
        /*0084*/ 	.byte	0x00, 0xf0, 0x11, 0x00


	//----- nvinfo : EIATTR_KPARAM_INFO
	.align		4
.L_409:
        /*0088*/ 	.byte	0x04, 0x17
        /*008a*/ 	.short	(.L_411 - .L_410)
.L_410:
        /*008c*/ 	.word	0x00000000
        /*0090*/ 	.short	0x0004
        /*0092*/ 	.short	0x0bfc
        /*0094*/ 	.byte	0x00, 0xf0, 0x11, 0x00


	//----- nvinfo : EIATTR_KPARAM_INFO
	.align		4
.L_411:
        /*0098*/ 	.byte	0x04, 0x17
        /*009a*/ 	.short	(.L_413 - .L_412)
.L_412:
        /*009c*/ 	.word	0x00000000
        /*00a0*/ 	.short	0x0003
        /*00a2*/ 	.short	0x0bf8
        /*00a4*/ 	.byte	0x00, 0xf0, 0x05, 0x00


	//----- nvinfo : EIATTR_KPARAM_INFO
	.align		4
.L_413:
        /*00a8*/ 	.byte	0x04, 0x17
        /*00aa*/ 	.short	(.L_415 - .L_414)
.L_414:
        /*00ac*/ 	.word	0x00000000
        /*00b0*/ 	.short	0x0002
        /*00b2*/ 	.short	0x0010
        /*00b4*/ 	.byte	0x00, 0xf0, 0xa1, 0x2f


	//----- nvinfo : EIATTR_KPARAM_INFO
	.align		4
.L_415:
        /*00b8*/ 	.byte	0x04, 0x17
        /*00ba*/ 	.short	(.L_417 - .L_416)
.L_416:
        /*00bc*/ 	.word	0x00000000
        /*00c0*/ 	.short	0x0001
        /*00c2*/ 	.short	0x0008
        /*00c4*/ 	.byte	0x00, 0xf0, 0x21, 0x00


	//----- nvinfo : EIATTR_KPARAM_INFO
	.align		4
.L_417:
        /*00c8*/ 	.byte	0x04, 0x17
        /*00ca*/ 	.short	(.L_419 - .L_418)
.L_418:
        /*00cc*/ 	.word	0x00000000
        /*00d0*/ 	.short	0x0000
        /*00d2*/ 	.short	0x0000
        /*00d4*/ 	.byte	0x00, 0xf0, 0x21, 0x00


	//----- nvinfo : EIATTR_SPARSE_MMA_MASK
	.align		4
.L_419:
        /*00d8*/ 	.byte	0x03, 0x50
        /*00da*/ 	.short	0x0000


	//----- nvinfo : EIATTR_MAXREG_COUNT
	.align		4
        /*00dc*/ 	.byte	0x03, 0x1b
        /*00de*/ 	.short	0x00ff


	//----- nvinfo : EIATTR_MERCURY_ISA_VERSION
	.align		4
        /*00e0*/ 	.byte	0x03, 0x5f
        /*00e2*/ 	.short	0x0101


	//----- nvinfo : EIATTR_EXIT_INSTR_OFFSETS
	.align		4
        /*00e4*/ 	.byte	0x04, 0x1c
        /*00e6*/ 	.short	(.L_421 - .L_420)


	//   ....[0]....
.L_420:
        /*00e8*/ 	.word	0x00000050


	//   ....[1]....
        /*00ec*/ 	.word	0x00000b40


	//   ....[2]....
        /*00f0*/ 	.word	0x00002050


	//----- nvinfo : EIATTR_CRS_STACK_SIZE
	.align		4
.L_421:
        /*00f4*/ 	.byte	0x04, 0x1e
        /*00f6*/ 	.short	(.L_423 - .L_422)
.L_422:
        /*00f8*/ 	.word	0x00000000


	//----- nvinfo : EIATTR_CBANK_PARAM_SIZE
	.align		4
.L_423:
        /*00fc*/ 	.byte	0x03, 0x19
        /*00fe*/ 	.short	0x0c30


	//----- nvinfo : EIATTR_PARAM_CBANK
	.align		4
        /*0100*/ 	.byte	0x04, 0x0a
        /*0102*/ 	.short	(.L_425 - .L_424)
	.align		4
.L_424:
        /*0104*/ 	.word	index@(.nv.constant0._Z25multi_tensor_apply_kernelI18TensorListMetadataILi4EE21AdamCapturableFunctorIdfEJffPiifPf10adamMode_tfS5_EEvlPViT_T0_DpT1_)
        /*0108*/ 	.short	0x0210
        /*010a*/ 	.short	0x0c30


	//----- nvinfo : EIATTR_SW_WAR
	.align		4
.L_425:
        /*010c*/ 	.byte	0x04, 0x36
        /*010e*/ 	.short	(.L_427 - .L_426)
.L_426:
        /*0110*/ 	.word	0x00000008
.L_427:


//--------------------- .nv.info._Z25multi_tensor_apply_kernelI18TensorListMetadataILi4EE11AdamFunctorIN3c108BFloat16EfiEJffffff10adamMode_tfEEvlPViT_T0_DpT1_ --------------------------
	.section	.nv.info._Z25multi_tensor_apply_kernelI18TensorListMetadataILi4EE11AdamFunctorIN3c108BFloat16EfiEJffffff10adamMode_tfEEvlPViT_T0_DpT1_,"",@"SHT_CUDA_INFO"
	.sectionflags	@""
	.align	4


	//----- nvinfo : EIATTR_CUDA_API_VERSION
	.align		4
        /*0000*/ 	.byte	0x04, 0x37
        /*0002*/ 	.short	(.L_429 - .L_428)
.L_428:
        /*0004*/ 	.word	0x00000082


	//----- nvinfo : EIATTR_KPARAM_INFO
	.align		4
.L_429:
        /*0008*/ 	.byte	0x04, 0x17
        /*000a*/ 	.short	(.L_431 - .L_430)
.L_430:
        /*000c*/ 	.word	0x00000000
        /*0010*/ 	.short	0x000b
        /*0012*/ 	.short	0x0c18
        /*0014*/ 	.byte	0x00, 0xf0, 0x11, 0x00


	//----- nvinfo : EIATTR_KPARAM_INFO
	.align		4
.L_431:
        /*0018*/ 	.byte	0x04, 0x17
        /*001a*/ 	.short	(.L_433 - .L_432)
.L_432:
        /*001c*/ 	.word	0x00000000
        /*0020*/ 	.short	0x000a
        /*0022*/ 	.short	0x0c14
        /*0024*/ 	.byte	0x00, 0xf0, 0x11, 0x00


	//----- nvinfo : EIATTR_KPARAM_INFO
	.align		4
.L_433:
        /*0028*/ 	.byte	0x04, 0x17
        /*002a*/ 	.short	(.L_435 - .L_434)
.L_434:
        /*002c*/ 	.word	0x00000000
        /*0030*/ 	.short	0x0009
        /*0032*/ 	.short	0x0c10
        /*0034*/ 	.byte	0x00, 0xf0, 0x11, 0x00


	//----- nvinfo : EIATTR_KPARAM_INFO
	.align		4
.L_435:
        /*0038*/ 	.byte	0x04, 0x17
        /*003a*/ 	.short	(.L_437 - .L_436)
.L_436:
        /*003c*/ 	.word	0x00000000
        /*0040*/ 	.short	0x0008
        /*0042*/ 	.short	0x0c0c
        /*0044*/ 	.byte	0x00, 0xf0, 0x11, 0x00


	//----- nvinfo : EIATTR_KPARAM_INFO
	.align		4
.L_437:
        /*0048*/ 	.byte	0x04, 0x17
        /*004a*/ 	.short	(.L_439 - .L_438)
.L_438:
        /*004c*/ 	.word	0x00000000
        /*0050*/ 	.short	0x0007
        /*0052*/ 	.short	0x0c08
        /*0054*/ 	.byte	0x00, 0xf0, 0x11, 0x00


	//----- nvinfo : EIATTR_KPARAM_INFO
	.align		4
.L_439:
        /*0058*/ 	.byte	0x04, 0x17
        /*005a*/ 	.short	(.L_441 - .L_440)
.L_440:
        /*005c*/ 	.word	0x00000000
        /*0060*/ 	.short	0x0006
        /*0062*/ 	.short	0x0c04
        /*0064*/ 	.byte	0x00, 0xf0, 0x11, 0x00


	//----- nvinfo : EIATTR_KPARAM_INFO
	.align		4
.L_441:
        /*0068*/ 	.byte	0x04, 0x17
        /*006a*/ 	.short	(.L_443 - .L_442)
.L_442:
        /*006c*/ 	.word	0x00000000
        /*0070*/ 	.short	0x0005
        /*0072*/ 	.short	0x0c00
        /*0074*/ 	.byte	0x00, 0xf0, 0x11, 0x00


	//----- nvinfo : EIATTR_KPARAM_INFO
	.align		4
.L_443:
        /*0078*/ 	.byte	0x04, 0x17
        /*007a*/ 	.short	(.L_445 - .L_444)
.L_444:
        /*007c*/ 	.word	0x00000000
        /*0080*/ 	.short	0x0004
        /*0082*/ 	.short	0x0bfc
        /*0084*/ 	.byte	0x00, 0xf0, 0x11, 0x00


	//----- nvinfo : EIATTR_KPARAM_INFO
	.align		4
.L_445:
        /*0088*/ 	.byte	0x04, 0x17
        /*008a*/ 	.short	(.L_447 - .L_446)
.L_446:
        /*008c*/ 	.word	0x00000000
        /*0090*/ 	.short	0x0003
        /*0092*/ 	.short	0x0bf8
        /*0094*/ 	.byte	0x00, 0xf0, 0x05, 0x00


	//----- nvinfo : EIATTR_KPARAM_INFO
	.align		4
.L_447:
        /*0098*/ 	.byte	0x04, 0x17
        /*009a*/ 	.short	(.L_449 - .L_448)
.L_448:
        /*009c*/ 	.word	0x00000000
        /*00a0*/ 	.short	0x0002
        /*00a2*/ 	.short	0x0010
        /*00a4*/ 	.byte	0x00, 0xf0, 0xa1, 0x2f


	//----- nvinfo : EIATTR_KPARAM_INFO
	.align		4
.L_449:
        /*00a8*/ 	.byte	0x04, 0x17
        /*00aa*/ 	.short	(.L_451 - .L_450)
.L_450:
        /*00ac*/ 	.word	0x00000000
        /*00b0*/ 	.short	0x0001
        /*00b2*/ 	.short	0x0008
        /*00b4*/ 	.byte	0x00, 0xf0, 0x21, 0x00


	//----- nvinfo : EIATTR_KPARAM_INFO
	.align		4
.L_451:
        /*00b8*/ 	.byte	0x04, 0x17
        /*00ba*/ 	.short	(.L_453 - .L_452)
.L_452:
        /*00bc*/ 	.word	0x00000000
        /*00c0*/ 	.short	0x0000
        /*00c2*/ 	.short	0x0000
        /*00c4*/ 	.byte	0x00, 0xf0, 0x21, 0x00


	//----- nvinfo : EIATTR_SPARSE_MMA_MASK
	.align		4
.L_453:
        /*00c8*/ 	.byte	0x03, 0x50
        /*00ca*/ 	.short	0x0000


	//----- nvinfo : EIATTR_MAXREG_COUNT
	.align		4
        /*00cc*/ 	.byte	0x03, 0x1b
        /*00ce*/ 	.short	0x00ff


	//----- nvinfo : EIATTR_MERCURY_ISA_VERSION
	.align		4
        /*00d0*/ 	.byte	0x03, 0x5f
        /*00d2*/ 	.short	0x0101


	//----- nvinfo : EIATTR_EXIT_INSTR_OFFSETS
	.align		4
        /*00d4*/ 	.byte	0x04, 0x1c
        /*00d6*/ 	.short	(.L_455 - .L_454)


	//   ....[0]....
.L_454:
        /*00d8*/ 	.word	0x000000e0


	//   ....[1]....
        /*00dc*/ 	.word	0x00001130


	//----- nvinfo : EIATTR_CBANK_PARAM_SIZE
	.align		4
.L_455:
        /*00e0*/ 	.byte	0x03, 0x19
        /*00e2*/ 	.short	0x0c1c


	//----- nvinfo : EIATTR_PARAM_CBANK
	.align		4
        /*00e4*/ 	.byte	0x04, 0x0a
        /*00e6*/ 	.short	(.L_457 - .L_456)
	.align		4
.L_456:
        /*00e8*/ 	.word	index@(.nv.constant0._Z25multi_tensor_apply_kernelI18TensorListMetadataILi4EE11AdamFunctorIN3c108BFloat16EfiEJffffff10adamMode_tfEEvlPViT_T0_DpT1_)
        /*00ec*/ 	.short	0x0210
        /*00ee*/ 	.short	0x0c1c


	//----- nvinfo : EIATTR_SW_WAR
	.align		4
.L_457:
        /*00f0*/ 	.byte	0x04, 0x36
        /*00f2*/ 	.short	(.L_459 - .L_458)
.L_458:
        /*00f4*/ 	.word	0x00000008
.L_459:


//--------------------- .nv.info._Z25multi_tensor_apply_kernelI18TensorListMetadataILi4EE11AdamFunctorIN3c104HalfEfiEJffffff10adamMode_tfEEvlPViT_T0_DpT1_ --------------------------
	.section	.nv.info._Z25multi_tensor_apply_kernelI18TensorListMetadataILi4EE11AdamFunctorIN3c104HalfEfiEJffffff10adamMode_tfEEvlPViT_T0_DpT1_,"",@"SHT_CUDA_INFO"
	.sectionflags	@""
	.align	4


	//----- nvinfo : EIATTR_CUDA_API_VERSION
	.align		4
        /*0000*/ 	.byte	0x04, 0x37
        /*0002*/ 	.short	(.L_461 - .L_460)
.L_460:
        /*0004*/ 	.word	0x00000082


	//----- nvinfo : EIATTR_KPARAM_INFO
	.align		4
.L_461:
        /*0008*/ 	.byte	0x04, 0x17
        /*000a*/ 	.short	(.L_463 - .L_462)
.L_462:
        /*000c*/ 	.word	0x00000000
        /*0010*/ 	.short	0x000b
        /*0012*/ 	.short	0x0c18
        /*0014*/ 	.byte	0x00, 0xf0, 0x11, 0x00


	//----- nvinfo : EIATTR_KPARAM_INFO
	.align		4
.L_463:
        /*0018*/ 	.byte	0x04, 0x17
        /*001a*/ 	.short	(.L_465 - .L_464)
.L_464:
        /*001c*/ 	.word	0x00000000
        /*0020*/ 	.short	0x000a
        /*0022*/ 	.short	0x0c14
        /*0024*/ 	.byte	0x00, 0xf0, 0x11, 0x00


	//----- nvinfo : EIATTR_KPARAM_INFO
	.align		4
.L_465:
        /*0028*/ 	.byte	0x04, 0x17
        /*002a*/ 	.short	(.L_467 - .L_466)
.L_466:
        /*002c*/ 	.word	0x00000000
        /*0030*/ 	.short	0x0009
        /*0032*/ 	.short	0x0c10
        /*0034*/ 	.byte	0x00, 0xf0, 0x11, 0x00


	//----- nvinfo : EIATTR_KPARAM_INFO
	.align		4
.L_467:
        /*0038*/ 	.byte	0x04, 0x17
        /*003a*/ 	.short	(.L_469 - .L_468)
.L_468:
        /*003c*/ 	.word	0x00000000
        /*0040*/ 	.short	0x0008
        /*0042*/ 	.short	0x0c0c
        /*0044*/ 	.byte	0x00, 0xf0, 0x11, 0x00


	//----- nvinfo : EIATTR_KPARAM_INFO
	.align		4
.L_469:
        /*0048*/ 	.byte	0x04, 0x17
        /*004a*/ 	.short	(.L_471 - .L_470)
.L_470:
        /*004c*/ 	.word	0x00000000
        /*0050*/ 	.short	0x0007
        /*0052*/ 	.short	0x0c08
        /*0054*/ 	.byte	0x00, 0xf0, 0x11, 0x00


	//----- nvinfo : EIATTR_KPARAM_INFO
	.align		4
.L_471:
        /*0058*/ 	.byte	0x04, 0x17
        /*005a*/ 	.short	(.L_473 - .L_472)
.L_472:
        /*005c*/ 	.word	0x00000000
        /*0060*/ 	.short	0x0006
        /*0062*/ 	.short	0x0c04
        /*0064*/ 	.byte	0x00, 0xf0, 0x11, 0x00


	//----- nvinfo : EIATTR_KPARAM_INFO
	.align		4
.L_473:
        /*0068*/ 	.byte	0x04, 0x17
        /*006a*/ 	.short	(.L_475 - .L_474)
.L_474:
        /*006c*/ 	.word	0x00000000
        /*0070*/ 	.short	0x0005
        /*0072*/ 	.short	0x0c00
        /*0074*/ 	.byte	0x00, 0xf0, 0x11, 0x00


	//----- nvinfo : EIATTR_KPARAM_INFO
	.align		4
.L_475:
        /*0078*/ 	.byte	0x04, 0x17
        /*007a*/ 	.short	(.L_477 - .L_476)
.L_476:
        /*007c*/ 	.word	0x00000000
        /*0080*/ 	.short	0x0004
        /*0082*/ 	.short	0x0bfc
        /*0084*/ 	.byte	0x00, 0xf0, 0x11, 0x00


	//----- nvinfo : EIATTR_KPARAM_INFO
	.align		4
.L_477:
        /*0088*/ 	.byte	0x04, 0x17
        /*008a*/ 	.short	(.L_479 - .L_478)
.L_478:
        /*008c*/ 	.word	0x00000000
        /*0090*/ 	.short	0x0003
        /*0092*/ 	.short	0x0bf8
        /*0094*/ 	.byte	0x00, 0xf0, 0x05, 0x00


	//----- nvinfo : EIATTR_KPARAM_INFO
	.align		4
.L_479:
        /*0098*/ 	.byte	0x04, 0x17
        /*009a*/ 	.short	(.L_481 - .L_480)
.L_480:
        /*009c*/ 	.word	0x00000000
        /*00a0*/ 	.short	0x0002
        /*00a2*/ 	.short	0x0010
        /*00a4*/ 	.byte	0x00, 0xf0, 0xa1, 0x2f


	//----- nvinfo : EIATTR_KPARAM_INFO
	.align		4
.L_481:
        /*00a8*/ 	.byte	0x04, 0x17
        /*00aa*/ 	.short	(.L_483 - .L_482)
.L_482:
        /*00ac*/ 	.word	0x00000000
        /*00b0*/ 	.short	0x0001
        /*00b2*/ 	.short	0x0008
        /*00b4*/ 	.byte	0x00, 0xf0, 0x21, 0x00


	//----- nvinfo : EIATTR_KPARAM_INFO
	.align		4
.L_483:
        /*00b8*/ 	.byte	0x04, 0x17
        /*00ba*/ 	.short	(.L_485 - .L_484)
.L_484:
        /*00bc*/ 	.word	0x00000000
        /*00c0*/ 	.short	0x0000
        /*00c2*/ 	.short	0x0000
        /*00c4*/ 	.byte	0x00, 0xf0, 0x21, 0x00


	//----- nvinfo : EIATTR_SPARSE_MMA_MASK
	.align		4
.L_485:
        /*00c8*/ 	.byte	0x03, 0x50
        /*00ca*/ 	.short	0x0000


	//----- nvinfo : EIATTR_MAXREG_COUNT
	.align		4
        /*00cc*/ 	.byte	0x03, 0x1b
        /*00ce*/ 	.short	0x00ff


	//----- nvinfo : EIATTR_MERCURY_ISA_VERSION
	.align		4
        /*00d0*/ 	.byte	0x03, 0x5f
        /*00d2*/ 	.short	0x0101


	//----- nvinfo : EIATTR_EXIT_INSTR_OFFSETS
	.align		4
        /*00d4*/ 	.byte	0x04, 0x1c
        /*00d6*/ 	.short	(.L_487 - .L_486)


	//   ....[0]....
.L_486:
        /*00d8*/ 	.word	0x000000e0


	//   ....[1]....
        /*00dc*/ 	.word	0x00001110


	//----- nvinfo : EIATTR_CBANK_PARAM_SIZE
	.align		4
.L_487:
        /*00e0*/ 	.byte	0x03, 0x19
        /*00e2*/ 	.short	0x0c1c


	//----- nvinfo : EIATTR_PARAM_CBANK
	.align		4
        /*00e4*/ 	.byte	0x04, 0x0a
        /*00e6*/ 	.short	(.L_489 - .L_488)
	.align		4
.L_488:
        /*00e8*/ 	.word	index@(.nv.constant0._Z25multi_tensor_apply_kernelI18TensorListMetadataILi4EE11AdamFunctorIN3c104HalfEfiEJffffff10adamMode_tfEEvlPViT_T0_DpT1_)
        /*00ec*/ 	.short	0x0210
        /*00ee*/ 	.short	0x0c1c


	//----- nvinfo : EIATTR_SW_WAR
	.align		4
.L_489:
        /*00f0*/ 	.byte	0x04, 0x36
        /*00f2*/ 	.short	(.L_491 - .L_490)
.L_490:
        /*00f4*/ 	.word	0x00000008
.L_491:


//--------------------- .nv.info._Z25multi_tensor_apply_kernelI18TensorListMetadataILi4EE11AdamFunctorIffiEJffffff10adamMode_tfEEvlPViT_T0_DpT1_ --------------------------
	.section	.nv.info._Z25multi_tensor_apply_kernelI18TensorListMetadataILi4EE11AdamFunctorIffiEJffffff10adamMode_tfEEvlPViT_T0_DpT1_,"",@"SHT_CUDA_INFO"
	.sectionflags	@""
	.align	4


	//----- nvinfo : EIATTR_CUDA_API_VERSION
	.align		4
        /*0000*/ 	.byte	0x04, 0x37
        /*0002*/ 	.short	(.L_493 - .L_492)
.L_492:
        /*0004*/ 	.word	0x00000082


	//----- nvinfo : EIATTR_KPARAM_INFO
	.align		4
.L_493:
        /*0008*/ 	.byte	0x04, 0x17
        /*000a*/ 	.short	(.L_495 - .L_494)
.L_494:
        /*000c*/ 	.word	0x00000000
        /*0010*/ 	.short	0x000b
        /*0012*/ 	.short	0x0c18
        /*0014*/ 	.byte	0x00, 0xf0, 0x11, 0x00


	//----- nvinfo : EIATTR_KPARAM_INFO
	.align		4
.L_495:
        /*0018*/ 	.byte	0x04, 0x17
        /*001a*/ 	.short	(.L_497 - .L_496)
.L_496:
        /*001c*/ 	.word	0x00000000
        /*0020*/ 	.short	0x000a
        /*0022*/ 	.short	0x0c14
        /*0024*/ 	.byte	0x00, 0xf0, 0x11, 0x00


	//----- nvinfo : EIATTR_KPARAM_INFO
	.align		4
.L_497:
        /*0028*/ 	.byte	0x04, 0x17
        /*002a*/ 	.short	(.L_499 - .L_498)
.L_498:
        /*002c*/ 	.word	0x00000000
        /*0030*/ 	.short	0x0009
        /*0032*/ 	.short	0x0c10
        /*0034*/ 	.byte	0x00, 0xf0, 0x11, 0x00


	//----- nvinfo : EIATTR_KPARAM_INFO
	.align		4
.L_499:
        /*0038*/ 	.byte	0x04, 0x17
        /*003a*/ 	.short	(.L_501 - .L_500)
.L_500:
        /*003c*/ 	.word	0x00000000
        /*0040*/ 	.short	0x0008
        /*0042*/ 	.short	0x0c0c
        /*0044*/ 	.byte	0x00, 0xf0, 0x11, 0x00


	//----- nvinfo : EIATTR_KPARAM_INFO
	.align		4
.L_501:
        /*0048*/ 	.byte	0x04, 0x17
        /*004a*/ 	.short	(.L_503 - .L_502)
.L_502:
        /*004c*/ 	.word	0x00000000
        /*0050*/ 	.short	0x0007
        /*0052*/ 	.short	0x0c08
        /*0054*/ 	.byte	0x00, 0xf0, 0x11, 0x00


	//----- nvinfo : EIATTR_KPARAM_INFO
	.align		4
.L_503:
        /*0058*/ 	.byte	0x04, 0x17
        /*005a*/ 	.short	(.L_505 - .L_504)
.L_504:
        /*005c*/ 	.word	0x00000000
        /*0060*/ 	.short	0x0006
        /*0062*/ 	.short	0x0c04
        /*0064*/ 	.byte	0x00, 0xf0, 0x11, 0x00


	//----- nvinfo : EIATTR_KPARAM_INFO
	.align		4
.L_505:
        /*0068*/ 	.byte	0x04, 0x17
        /*006a*/ 	.short	(.L_507 - .L_506)
.L_506:
        /*006c*/ 	.word	0x00000000
        /*0070*/ 	.short	0x0005
        /*0072*/ 	.short	0x0c00
        /*0074*/ 	.byte	0x00, 0xf0, 0x11, 0x00


	//----- nvinfo : EIATTR_KPARAM_INFO
	.align		4
.L_507:
        /*0078*/ 	.byte	0x04, 0x17
        /*007a*/ 	.short	(.L_509 - .L_508)
.L_508:
        /*007c*/ 	.word	0x00000000
        /*0080*/ 	.short	0x0004
        /*0082*/ 	.short	0x0bfc
        /*0084*/ 	.byte	0x00, 0xf0, 0x11, 0x00


	//----- nvinfo : EIATTR_KPARAM_INFO
	.align		4
.L_509:
        /*0088*/ 	.byte	0x04, 0x17
        /*008a*/ 	.short	(.L_511 - .L_510)
.L_510:
        /*008c*/ 	.word	0x00000000
        /*0090*/ 	.short	0x0003
        /*0092*/ 	.short	0x0bf8
        /*0094*/ 	.byte	0x00, 0xf0, 0x05, 0x00


	//----- nvinfo : EIATTR_KPARAM_INFO
	.align		4
.L_511:
        /*0098*/ 	.byte	0x04, 0x17
        /*009a*/ 	.short	(.L_513 - .L_512)
.L_512:
        /*009c*/ 	.word	0x00000000
        /*00a0*/ 	.short	0x0002
        /*00a2*/ 	.short	0x0010
        /*00a4*/ 	.byte	0x00, 0xf0, 0xa1, 0x2f


	//----- nvinfo : EIATTR_KPARAM_INFO
	.align		4
.L_513:
        /*00a8*/ 	.byte	0x04, 0x17
        /*00aa*/ 	.short	(.L_515 - .L_514)
.L_514:
        /*00ac*/ 	.word	0x00000000
        /*00b0*/ 	.short	0x0001
        /*00b2*/ 	.short	0x0008
        /*00b4*/ 	.byte	0x00, 0xf0, 0x21, 0x00


	//----- nvinfo : EIATTR_KPARAM_INFO
	.align		4
.L_515:
        /*00b8*/ 	.byte	0x04, 0x17
        /*00ba*/ 	.short	(.L_517 - .L_516)
.L_516:
        /*00bc*/ 	.word	0x00000000
        /*00c0*/ 	.short	0x0000
        /*00c2*/ 	.short	0x0000
        /*00c4*/ 	.byte	0x00, 0xf0, 0x21, 0x00


	//----- nvinfo : EIATTR_SPARSE_MMA_MASK
	.align		4
.L_517:
        /*00c8*/ 	.byte	0x03, 0x50
        /*00ca*/ 	.short	0x0000


	//----- nvinfo : EIATTR_MAXREG_COUNT
	.align		4
        /*00cc*/ 	.byte	0x03, 0x1b
        /*00ce*/ 	.short	0x00ff


	//----- nvinfo : EIATTR_MERCURY_ISA_VERSION
	.align		4
        /*00d0*/ 	.byte	0x03, 0x5f
        /*00d2*/ 	.short	0x0101


	//----- nvinfo : EIATTR_EXIT_INSTR_OFFSETS
	.align		4
        /*00d4*/ 	.byte	0x04, 0x1c
        /*00d6*/ 	.short	(.L_519 - .L_518)


	//   ....[0]....
.L_518:
        /*00d8*/ 	.word	0x000000e0


	//   ....[1]....
        /*00dc*/ 	.word	0x00001000


	//----- nvinfo : EIATTR_CRS_STACK_SIZE
	.align		4
.L_519:
        /*00e0*/ 	.byte	0x04, 0x1e
        /*00e2*/ 	.short	(.L_521 - .L_520)
.L_520:
        /*00e4*/ 	.word	0x00000000


	//----- nvinfo : EIATTR_CBANK_PARAM_SIZE
	.align		4
.L_521:
        /*00e8*/ 	.byte	0x03, 0x19
        /*00ea*/ 	.short	0x0c1c


	//----- nvinfo : EIATTR_PARAM_CBANK
	.align		4
        /*00ec*/ 	.byte	0x04, 0x0a
        /*00ee*/ 	.short	(.L_523 - .L_522)
	.align		4
.L_522:
        /*00f0*/ 	.word	index@(.nv.constant0._Z25multi_tensor_apply_kernelI18TensorListMetadataILi4EE11AdamFunctorIffiEJffffff10adamMode_tfEEvlPViT_T0_DpT1_)
        /*00f4*/ 	.short	0x0210
        /*00f6*/ 	.short	0x0c1c


	//----- nvinfo : EIATTR_SW_WAR
	.align		4
.L_523:
        /*00f8*/ 	.byte	0x04, 0x36
        /*00fa*/ 	.short	(.L_525 - .L_524)
.L_524:
        /*00fc*/ 	.word	0x00000008
.L_525:


//--------------------- .nv.info._Z25multi_tensor_apply_kernelI18TensorListMetadataILi4EE11AdamFunctorIdfiEJffffff10adamMode_tfEEvlPViT_T0_DpT1_ --------------------------
	.section	.nv.info._Z25multi_tensor_apply_kernelI18TensorListMetadataILi4EE11AdamFunctorIdfiEJffffff10adamMode_tfEEvlPViT_T0_DpT1_,"",@"SHT_CUDA_INFO"
	.sectionflags	@""
	.align	4


	//----- nvinfo : EIATTR_CUDA_API_VERSION
	.align		4
        /*0000*/ 	.byte	0x04, 0x37
        /*0002*/ 	.short	(.L_527 - .L_526)
.L_526:
        /*0004*/ 	.word	0x00000082


	//----- nvinfo : EIATTR_KPARAM_INFO
	.align		4
.L_527:
        /*0008*/ 	.byte	0x04, 0x17
        /*000a*/ 	.short	(.L_529 - .L_528)
.L_528:
        /*000c*/ 	.word	0x00000000
        /*0010*/ 	.short	0x000b
        /*0012*/ 	.short	0x0c18
        /*0014*/ 	.byte	0x00, 0xf0, 0x11, 0x00


	//----- nvinfo : EIATTR_KPARAM_INFO
	.align		4
.L_529:
        /*0018*/ 	.byte	0x04, 0x17
        /*001a*/ 	.short	(.L_531 - .L_530)
.L_530:
        /*001c*/ 	.word	0x00000000
        /*0020*/ 	.short	0x000a
        /*0022*/ 	.short	0x0c14
        /*0024*/ 	.byte	0x00, 0xf0, 0x11, 0x00


	//----- nvinfo : EIATTR_KPARAM_INFO
	.align		4
.L_531:
        /*0028*/ 	.byte	0x04, 0x17
        /*002a*/ 	.short	(.L_533 - .L_532)
.L_532:
        /*002c*/ 	.word	0x00000000
        /*0030*/ 	.short	0x0009
        /*0032*/ 	.short	0x0c10
        /*0034*/ 	.byte	0x00, 0xf0, 0x11, 0x00


	//----- nvinfo : EIATTR_KPARAM_INFO
	.align		4
.L_533:
        /*0038*/ 	.byte	0x04, 0x17
        /*003a*/ 	.short	(.L_535 - .L_534)
.L_534:
        /*003c*/ 	.word	0x00000000
        /*0040*/ 	.short	0x0008
        /*0042*/ 	.short	0x0c0c
        /*0044*/ 	.byte	0x00, 0xf0, 0x11, 0x00


	//----- nvinfo : EIATTR_KPARAM_INFO
	.align		4
.L_535:
        /*0048*/ 	.byte	0x04, 0x17
        /*004a*/ 	.short	(.L_537 - .L_536)
.L_536:
        /*004c*/ 	.word	0x00000000
        /*0050*/ 	.short	0x0007
        /*0052*/ 	.short	0x0c08
        /*0054*/ 	.byte	0x00, 0xf0, 0x11, 0x00


	//----- nvinfo : EIATTR_KPARAM_INFO
	.align		4
.L_537:
        /*0058*/ 	.byte	0x04, 0x17
        /*005a*/ 	.short	(.L_539 - .L_538)
.L_538:
        /*005c*/ 	.word	0x00000000
        /*0060*/ 	.short	0x0006
        /*0062*/ 	.short	0x0c04
        /*0064*/ 	.byte	0x00, 0xf0, 0x11, 0x00


	//----- nvinfo : EIATTR_KPARAM_INFO
	.align		4
.L_539:
        /*0068*/ 	.byte	0x04, 0x17
        /*006a*/ 	.short	(.L_541 - .L_540)
.L_540:
        /*006c*/ 	.word	0x00000000
        /*0070*/ 	.short	0x0005
        /*0072*/ 	.short	0x0c00
        /*0074*/ 	.byte	0x00, 0xf0, 0x11, 0x00


	//----- nvinfo : EIATTR_KPARAM_INFO
	.align		4
.L_541:
        /*0078*/ 	.byte	0x04, 0x17
        /*007a*/ 	.short	(.L_543 - .L_542)
.L_542:
        /*007c*/ 	.word	0x00000000
        /*0080*/ 	.short	0x0004
        /*0082*/ 	.short	0x0bfc
        /*0084*/ 	.byte	0x00, 0xf0, 0x11, 0x00


	//----- nvinfo : EIATTR_KPARAM_INFO
	.align		4
.L_543:
        /*0088*/ 	.byte	0x04, 0x17
        /*008a*/ 	.short	(.L_545 - .L_544)
.L_544:
        /*008c*/ 	.word	0x00000000
        /*0090*/ 	.short	0x0003
        /*0092*/ 	.short	0x0bf8
        /*0094*/ 	.byte	0x00, 0xf0, 0x05, 0x00


	//----- nvinfo : EIATTR_KPARAM_INFO
	.align		4
.L_545:
        /*0098*/ 	.byte	0x04, 0x17
        /*009a*/ 	.short	(.L_547 - .L_546)
.L_546:
        /*009c*/ 	.word	0x00000000
        /*00a0*/ 	.short	0x0002
        /*00a2*/ 	.short	0x0010
        /*00a4*/ 	.byte	0x00, 0xf0, 0xa1, 0x2f


	//----- nvinfo : EIATTR_KPARAM_INFO
	.align		4
.L_547:
        /*00a8*/ 	.byte	0x04, 0x17
        /*00aa*/ 	.short	(.L_549 - .L_548)
.L_548:
        /*00ac*/ 	.word	0x00000000
        /*00b0*/ 	.short	0x0001
        /*00b2*/ 	.short	0x0008
        /*00b4*/ 	.byte	0x00, 0xf0, 0x21, 0x00


	//----- nvinfo : EIATTR_KPARAM_INFO
	.align		4
.L_549:
        /*00b8*/ 	.byte	0x04, 0x17
        /*00ba*/ 	.short	(.L_551 - .L_550)
.L_550:
        /*00bc*/ 	.word	0x00000000
        /*00c0*/ 	.short	0x0000
        /*00c2*/ 	.short	0x0000
        /*00c4*/ 	.byte	0x00, 0xf0, 0x21, 0x00


	//----- nvinfo : EIATTR_SPARSE_MMA_MASK
	.align		4
.L_551:
        /*00c8*/ 	.byte	0x03, 0x50
        /*00ca*/ 	.short	0x0000


	//----- nvinfo : EIATTR_MAXREG_COUNT
	.align		4
        /*00cc*/ 	.byte	0x03, 0x1b
        /*00ce*/ 	.short	0x00ff


	//----- nvinfo : EIATTR_MERCURY_ISA_VERSION
	.align		4
        /*00d0*/ 	.byte	0x03, 0x5f
        /*00d2*/ 	.short	0x0101


	//----- nvinfo : EIATTR_EXIT_INSTR_OFFSETS
	.align		4
        /*00d4*/ 	.byte	0x04, 0x1c
        /*00d6*/ 	.short	(.L_553 - .L_552)


	//   ....[0]....
.L_552:
        /*00d8*/ 	.word	0x000000e0


	//   ....[1]....
        /*00dc*/ 	.word	0x00001450


	//----- nvinfo : EIATTR_CBANK_PARAM_SIZE
	.align		4
.L_553:
        /*00e0*/ 	.byte	0x03, 0x19
        /*00e2*/ 	.short	0x0c1c


	//----- nvinfo : EIATTR_PARAM_CBANK
	.align		4
        /*00e4*/ 	.byte	0x04, 0x0a
        /*00e6*/ 	.short	(.L_555 - .L_554)
	.align		4
.L_554:
        /*00e8*/ 	.word	index@(.nv.constant0._Z25multi_tensor_apply_kernelI18TensorListMetadataILi4EE11AdamFunctorIdfiEJffffff10adamMode_tfEEvlPViT_T0_DpT1_)
        /*00ec*/ 	.short	0x0210
        /*00ee*/ 	.short	0x0c1c


	//----- nvinfo : EIATTR_SW_WAR
	.align		4
.L_555:
        /*00f0*/ 	.byte	0x04, 0x36
        /*00f2*/ 	.short	(.L_557 - .L_556)
.L_556:
        /*00f4*/ 	.word	0x00000008
.L_557:


//--------------------- .nv.info._Z25multi_tensor_apply_kernelI18TensorListMetadataILi4EE11AdamFunctorIN3c108BFloat16EflEJffffff10adamMode_tfEEvlPViT_T0_DpT1_ --------------------------
	.section	.nv.info._Z25multi_tensor_apply_kernelI18TensorListMetadataILi4EE11AdamFunctorIN3c108BFloat16EflEJffffff10adamMode_tfEEvlPViT_T0_DpT1_,"",@"SHT_CUDA_INFO"
	.sectionflags	@""
	.align	4


	//----- nvinfo : EIATTR_CUDA_API_VERSION
	.align		4
        /*0000*/ 	.byte	0x04, 0x37
        /*0002*/ 	.short	(.L_559 - .L_558)
.L_558:
        /*0004*/ 	.word	0x00000082


	//----- nvinfo : EIATTR_KPARAM_INFO
	.align		4
.L_559:
        /*0008*/ 	.byte	0x04, 0x17
        /*000a*/ 	.short	(.L_561 - .L_560)
.L_560:
        /*000c*/ 	.word	0x00000000
        /*0010*/ 	.short	0x000b
        /*0012*/ 	.short	0x0c18
        /*0014*/ 	.byte	0x00, 0xf0, 0x11, 0x00


	//----- nvinfo : EIATTR_KPARAM_INFO
	.align		4
.L_561:
        /*0018*/ 	.byte	0x04, 0x17
        /*001a*/ 	.short	(.L_563 - .L_562)
.L_562:
        /*001c*/ 	.word	0x00000000
        /*0020*/ 	.short	0x000a
        /*0022*/ 	.short	0x0c14
        /*0024*/ 	.byte	0x00, 0xf0, 0x11, 0x00


	//----- nvinfo : EIATTR_KPARAM_INFO
	.align		4
.L_563:
        /*0028*/ 	.byte	0x04, 0x17
        /*002a*/ 	.short	(.L_565 - .L_564)
.L_564:
        /*002c*/ 	.word	0x00000000
        /*0030*/ 	.short	0x0009
        /*0032*/ 	.short	0x0c10
        /*0034*/ 	.byte	0x00, 0xf0, 0x11, 0x00


	//----- nvinfo : EIATTR_KPARAM_INFO
	.align		4
.L_565:
        /*0038*/ 	.byte	0x04, 0x17
        /*003a*/ 	.short	(.L_567 - .L_566)
.L_566:
        /*003c*/ 	.word	0x00000000
        /*0040*/ 	.short	0x0008
        /*0042*/ 	.short	0x0c0c
        /*0044*/ 	.byte	0x00, 0xf0, 0x11, 0x00


	//----- nvinfo : EIATTR_KPARAM_INFO
	.align		4
.L_567:
        /*0048*/ 	.byte	0x04, 0x17
        /*004a*/ 	.short	(.L_569 - .L_568)
.L_568:
        /*004c*/ 	.word	0x00000000
        /*0050*/ 	.short	0x0007
        /*0052*/ 	.short	0x0c08
        /*0054*/ 	.byte	0x00, 0xf0, 0x11, 0x00


	//----- nvinfo : EIATTR_KPARAM_INFO
	.align		4
.L_569:
        /*0058*/ 	.byte	0x04, 0x17
        /*005a*/ 	.short	(.L_571 - .L_570)
.L_570:
        /*005c*/ 	.word	0x00000000
        /*0060*/ 	.short	0x0006
        /*0062*/ 	.short	0x0c04
        /*0064*/ 	.byte	0x00, 0xf0, 0x11, 0x00


	//----- nvinfo : EIATTR_KPARAM_INFO
	.align		4
.L_571:
        /*0068*/ 	.byte	0x04, 0x17
        /*006a*/ 	.short	(.L_573 - .L_572)
.L_572:
        /*006c*/ 	.word	0x00000000
        /*0070*/ 	.short	0x0005
        /*0072*/ 	.short	0x0c00
        /*0074*/ 	.byte	0x00, 0xf0, 0x11, 0x00


	//----- nvinfo : EIATTR_KPARAM_INFO
	.align		4
.L_573:
        /*0078*/ 	.byte	0x04, 0x17
        /*007a*/ 	.short	(.L_575 - .L_574)
.L_574:
        /*007c*/ 	.word	0x00000000
        /*0080*/ 	.short	0x0004
        /*0082*/ 	.short	0x0bfc
        /*0084*/ 	.byte	0x00, 0xf0, 0x11, 0x00


	//----- nvinfo : EIATTR_KPARAM_INFO
	.align		4
.L_575:
        /*0088*/ 	.byte	0x04, 0x17
        /*008a*/ 	.short	(.L_577 - .L_576)
.L_576:
        /*008c*/ 	.word	0x00000000
        /*0090*/ 	.short	0x0003
        /*0092*/ 	.short	0x0bf8
        /*0094*/ 	.byte	0x00, 0xf0, 0x05, 0x00


	//----- nvinfo : EIATTR_KPARAM_INFO
	.align		4
.L_577:
        /*0098*/ 	.byte	0x04, 0x17
        /*009a*/ 	.short	(.L_579 - .L_578)
.L_578:
        /*009c*/ 	.word	0x00000000
        /*00a0*/ 	.short	0x0002
        /*00a2*/ 	.short	0x0010
        /*00a4*/ 	.byte	0x00, 0xf0, 0xa1, 0x2f


	//----- nvinfo : EIATTR_KPARAM_INFO
	.align		4
.L_579:
        /*00a8*/ 	.byte	0x04, 0x17
        /*00aa*/ 	.short	(.L_581 - .L_580)
.L_580:
        /*00ac*/ 	.word	0x00000000
        /*00b0*/ 	.short	0x0001
        /*00b2*/ 	.short	0x0008
        /*00b4*/ 	.byte	0x00, 0xf0, 0x21, 0x00


	//----- nvinfo : EIATTR_KPARAM_INFO
	.align		4
.L_581:
        /*00b8*/ 	.byte	0x04, 0x17
        /*00ba*/ 	.short	(.L_583 - .L_582)
.L_582:
        /*00bc*/ 	.word	0x00000000
        /*00c0*/ 	.short	0x0000
        /*00c2*/ 	.short	0x0000
        /*00c4*/ 	.byte	0x00, 0xf0, 0x21, 0x00


	//----- nvinfo : EIATTR_SPARSE_MMA_MASK
	.align		4
.L_583:
        /*00c8*/ 	.byte	0x03, 0x50
        /*00ca*/ 	.short	0x0000


	//----- nvinfo : EIATTR_MAXREG_COUNT
	.align		4
        /*00cc*/ 	.byte	0x03, 0x1b
        /*00ce*/ 	.short	0x00ff


	//----- nvinfo : EIATTR_MERCURY_ISA_VERSION
	.align		4
        /*00d0*/ 	.byte	0x03, 0x5f
        /*00d2*/ 	.short	0x0101


	//----- nvinfo : EIATTR_EXIT_INSTR_OFFSETS
	.align		4
        /*00d4*/ 	.byte	0x04, 0x1c
        /*00d6*/ 	.short	(.L_585 - .L_584)


	//   ....[0]....
.L_584:
        /*00d8*/ 	.word	0x00000150


	//   ....[1]....
        /*00dc*/ 	.word	0x00001360


	//----- nvinfo : EIATTR_CBANK_PARAM_SIZE
	.align		4
.L_585:
        /*00e0*/ 	.byte	0x03, 0x19
        /*00e2*/ 	.short	0x0c1c


	//----- nvinfo : EIATTR_PARAM_CBANK
	.align		4
        /*00e4*/ 	.byte	0x04, 0x0a
        /*00e6*/ 	.short	(.L_587 - .L_586)
	.align		4
.L_586:
        /*00e8*/ 	.word	index@(.nv.constant0._Z25multi_tensor_apply_kernelI18TensorListMetadataILi4EE11AdamFunctorIN3c108BFloat16EflEJffffff10adamMode_tfEEvlPViT_T0_DpT1_)
        /*00ec*/ 	.short	0x0210
        /*00ee*/ 	.short	0x0c1c


	//----- nvinfo : EIATTR_SW_WAR
	.align		4
.L_587:
        /*00f0*/ 	.byte	0x04, 0x36
        /*00f2*/ 	.short	(.L_589 - .L_588)
.L_588:
        /*00f4*/ 	.word	0x00000008
.L_589:


//--------------------- .nv.info._Z25multi_tensor_apply_kernelI18TensorListMetadataILi4EE11AdamFunctorIN3c104HalfEflEJffffff10adamMode_tfEEvlPViT_T0_DpT1_ --------------------------
	.section	.nv.info._Z25multi_tensor_apply_kernelI18TensorListMetadataILi4EE11AdamFunctorIN3c104HalfEflEJffffff10adamMode_tfEEvlPViT_T0_DpT1_,"",@"SHT_CUDA_INFO"
	.sectionflags	@""
	.align	4


	//----- nvinfo : EIATTR_CUDA_API_VERSION
	.align		4
        /*0000*/ 	.byte	0x04, 0x37
        /*0002*/ 	.short	(.L_591 - .L_590)
.L_590:
        /*0004*/ 	.word	0x00000082


	//----- nvinfo : EIATTR_KPARAM_INFO
	.align		4
.L_591:
        /*0008*/ 	.byte	0x04, 0x17
        /*000a*/ 	.short	(.L_593 - .L_592)
.L_592:
        /*000c*/ 	.word	0x00000000
        /*0010*/ 	.short	0x000b
        /*0012*/ 	.short	0x0c18
        /*0014*/ 	.byte	0x00, 0xf0, 0x11, 0x00


	//----- nvinfo : EIATTR_KPARAM_INFO
	.align		4
.L_593:
        /*0018*/ 	.byte	0x04, 0x17
        /*001a*/ 	.short	(.L_595 - .L_594)
.L_594:
        /*001c*/ 	.word	0x00000000
        /*0020*/ 	.short	0x000a
        /*0022*/ 	.short	0x0c14
        /*0024*/ 	.byte	0x00, 0xf0, 0x11, 0x00


	//----- nvinfo : EIATTR_KPARAM_INFO
	.align		4
.L_595:
        /*0028*/ 	.byte	0x04, 0x17
        /*002a*/ 	.short	(.L_597 - .L_596)
.L_596:
        /*002c*/ 	.word	0x00000000
        /*0030*/ 	.short	0x0009
        /*0032*/ 	.short	0x0c10
        /*0034*/ 	.byte	0x00, 0xf0, 0x11, 0x00


	//----- nvinfo : EIATTR_KPARAM_INFO
	.align		4
.L_597:
        /*0038*/ 	.byte	0x04, 0x17
        /*003a*/ 	.short	(.L_599 - .L_598)
.L_598:
        /*003c*/ 	.word	0x00000000
        /*0040*/ 	.short	0x0008
        /*0042*/ 	.short	0x0c0c
        /*0044*/ 	.byte	0x00, 0xf0, 0x11, 0x00


	//----- nvinfo : EIATTR_KPARAM_INFO
	.align		4
.L_599:
        /*0048*/ 	.byte	0x04, 0x17
        /*004a*/ 	.short	(.L_601 - .L_600)
.L_600:
        /*004c*/ 	.word	0x00000000
        /*0050*/ 	.short	0x0007
        /*0052*/ 	.short	0x0c08
        /*0054*/ 	.byte	0x00, 0xf0, 0x11, 0x00


	//----- nvinfo : EIATTR_KPARAM_INFO
	.align		4
.L_601:
        /*0058*/ 	.byte	0x04, 0x17
        /*005a*/ 	.short	(.L_603 - .L_602)
.L_602:
        /*005c*/ 	.word	0x00000000
        /*0060*/ 	.short	0x0006
        /*0062*/ 	.short	0x0c04
        /*0064*/ 	.byte	0x00, 0xf0, 0x11, 0x00


	//----- nvinfo : EIATTR_KPARAM_INFO
	.align		4
.L_603:
        /*0068*/ 	.byte	0x04, 0x17
        /*006a*/ 	.short	(.L_605 - .L_604)
.L_604:
        /*006c*/ 	.word	0x00000000
        /*0070*/ 	.short	0x0005
        /*0072*/ 	.short	0x0c00
        /*0074*/ 	.byte	0x00, 0xf0, 0x11, 0x00


	//----- nvinfo : EIATTR_KPARAM_INFO
	.align		4
.L_605:
        /*0078*/ 	.byte	0x04, 0x17
        /*007a*/ 	.short	(.L_607 - .L_606)
.L_606:
        /*007c*/ 	.word	0x00000000
        /*0080*/ 	.short	0x0004
        /*0082*/ 	.short	0x0bfc
        /*0084*/ 	.byte	0x00, 0xf0, 0x11, 0x00


	//----- nvinfo : EIATTR_KPARAM_INFO
	.align		4
.L_607:
        /*0088*/ 	.byte	0x04, 0x17
        /*008a*/ 	.short	(.L_609 - .L_608)
.L_608:
        /*008c*/ 	.word	0x00000000
        /*0090*/ 	.short	0x0003
        /*0092*/ 	.short	0x0bf8
        /*0094*/ 	.byte	0x00, 0xf0, 0x05, 0x00


	//----- nvinfo : EIATTR_KPARAM_INFO
	.align		4
.L_609:
        /*0098*/ 	.byte	0x04, 0x17
        /*009a*/ 	.short	(.L_611 - .L_610)
.L_610:
        /*009c*/ 	.word	0x00000000
        /*00a0*/ 	.short	0x0002
        /*00a2*/ 	.short	0x0010
        /*00a4*/ 	.byte	0x00, 0xf0, 0xa1, 0x2f


	//----- nvinfo : EIATTR_KPARAM_INFO
	.align		4
.L_611:
        /*00a8*/ 	.byte	0x04, 0x17
        /*00aa*/ 	.short	(.L_613 - .L_612)
.L_612:
        /*00ac*/ 	.word	0x00000000
        /*00b0*/ 	.short	0x0001
        /*00b2*/ 	.short	0x0008
        /*00b4*/ 	.byte	0x00, 0xf0, 0x21, 0x00


	//----- nvinfo : EIATTR_KPARAM_INFO
	.align		4
.L_613:
        /*00b8*/ 	.byte	0x04, 0x17
        /*00ba*/ 	.short	(.L_615 - .L_614)
.L_614:
        /*00bc*/ 	.word	0x00000000
        /*00c0*/ 	.short	0x0000
        /*00c2*/ 	.short	0x0000
        /*00c4*/ 	.byte	0x00, 0xf0, 0x21, 0x00


	//----- nvinfo : EIATTR_SPARSE_MMA_MASK
	.align		4
.L_615:
        /*00c8*/ 	.byte	0x03, 0x50
        /*00ca*/ 	.short	0x0000


	//----- nvinfo : EIATTR_MAXREG_COUNT
	.align		4
        /*00cc*/ 	.byte	0x03, 0x1b
        /*00ce*/ 	.short	0x00ff


	//----- nvinfo : EIATTR_MERCURY_ISA_VERSION
	.align		4
        /*00d0*/ 	.byte	0x03, 0x5f
        /*00d2*/ 	.short	0x0101


	//----- nvinfo : EIATTR_EXIT_INSTR_OFFSETS
	.align		4
        /*00d4*/ 	.byte	0x04, 0x1c
        /*00d6*/ 	.short	(.L_617 - .L_616)


	//   ....[0]....
.L_616:
        /*00d8*/ 	.word	0x00000150


	//   ....[1]....
        /*00dc*/ 	.word	0x00001360


	//----- nvinfo : EIATTR_CBANK_PARAM_SIZE
	.align		4
.L_617:
        /*00e0*/ 	.byte	0x03, 0x19
        /*00e2*/ 	.short	0x0c1c


	//----- nvinfo : EIATTR_PARAM_CBANK
	.align		4
        /*00e4*/ 	.byte	0x04, 0x0a
        /*00e6*/ 	.short	(.L_619 - .L_618)
	.align		4
.L_618:
        /*00e8*/ 	.word	index@(.nv.constant0._Z25multi_tensor_apply_kernelI18TensorListMetadataILi4EE11AdamFunctorIN3c104HalfEflEJffffff10adamMode_tfEEvlPViT_T0_DpT1_)
        /*00ec*/ 	.short	0x0210
        /*00ee*/ 	.short	0x0c1c


	//----- nvinfo : EIATTR_SW_WAR
	.align		4
.L_619:
        /*00f0*/ 	.byte	0x04, 0x36
        /*00f2*/ 	.short	(.L_621 - .L_620)
.L_620:
        /*00f4*/ 	.word	0x00000008
.L_621:


//--------------------- .nv.info._Z25multi_tensor_apply_kernelI18TensorListMetadataILi4EE11AdamFunctorIfflEJffffff10adamMode_tfEEvlPViT_T0_DpT1_ --------------------------
	.section	.nv.info._Z25multi_tensor_apply_kernelI18TensorListMetadataILi4EE11AdamFunctorIfflEJffffff10adamMode_tfEEvlPViT_T0_DpT1_,"",@"SHT_CUDA_INFO"
	.sectionflags	@""
	.align	4


	//----- nvinfo : EIATTR_CUDA_API_VERSION
	.align		4
        /*0000*/ 	.byte	0x04, 0x37
        /*0002*/ 	.short	(.L_623 - .L_622)
.L_622:
        /*0004*/ 	.word	0x00000082


	//----- nvinfo : EIATTR_KPARAM_INFO
	.align		4
.L_623:
        /*0008*/ 	.byte	0x04, 0x17
        /*000a*/ 	.short	(.L_625 - .L_624)
.L_624:
        /*000c*/ 	.word	0x00000000
        /*0010*/ 	.short	0x000b
        /*0012*/ 	.short	0x0c18
        /*0014*/ 	.byte	0x00, 0xf0, 0x11, 0x00


	//----- nvinfo : EIATTR_KPARAM_INFO
	.align		4
.L_625:
        /*0018*/ 	.byte	0x04, 0x17
        /*001a*/ 	.short	(.L_627 - .L_626)
.L_626:
        /*001c*/ 	.word	0x00000000
        /*0020*/ 	.short	0x000a
        /*0022*/ 	.short	0x0c14
        /*0024*/ 	.byte	0x00, 0xf0, 0x11, 0x00


	//----- nvinfo : EIATTR_KPARAM_INFO
	.align		4
.L_627:
        /*0028*/ 	.byte	0x04, 0x17
        /*002a*/ 	.short	(.L_629 - .L_628)
.L_628:
        /*002c*/ 	.word	0x00000000
        /*0030*/ 	.short	0x0009
        /*0032*/ 	.short	0x0c10
        /*0034*/ 	.byte	0x00, 0xf0, 0x11, 0x00


	//----- nvinfo : EIATTR_KPARAM_INFO
	.align		4
.L_629:
        /*0038*/ 	.byte	0x04, 0x17
        /*003a*/ 	.short	(.L_631 - .L_630)
.L_630:
        /*003c*/ 	.word	0x00000000
        /*0040*/ 	.short	0x0008
        /*0042*/ 	.short	0x0c0c
        /*0044*/ 	.byte	0x00, 0xf0, 0x11, 0x00


	//----- nvinfo : EIATTR_KPARAM_INFO
	.align		4
.L_631:
        /*0048*/ 	.byte	0x04, 0x17
        /*004a*/ 	.short	(.L_633 - .L_632)
.L_632:
        /*004c*/ 	.word	0x00000000
        /*0050*/ 	.short	0x0007
        /*0052*/ 	.short	0x0c08
        /*0054*/ 	.byte	0x00, 0xf0, 0x11, 0x00


	//----- nvinfo : EIATTR_KPARAM_INFO
	.align		4
.L_633:
        /*0058*/ 	.byte	0x04, 0x17
        /*005a*/ 	.short	(.L_635 - .L_634)
.L_634:
        /*005c*/ 	.word	0x00000000
        /*0060*/ 	.short	0x0006
        /*0062*/ 	.short	0x0c04
        /*0064*/ 	.byte	0x00, 0xf0, 0x11, 0x00


	//----- nvinfo : EIATTR_KPARAM_INFO
	.align		4
.L_635:
        /*0068*/ 	.byte	0x04, 0x17
        /*006a*/ 	.short	(.L_637 - .L_636)
.L_636:
        /*006c*/ 	.word	0x00000000
        /*0070*/ 	.short	0x0005
        /*0072*/ 	.short	0x0c00
        /*0074*/ 	.byte	0x00, 0xf0, 0x11, 0x00


	//----- nvinfo : EIATTR_KPARAM_INFO
	.align		4
.L_637:
        /*0078*/ 	.byte	0x04, 0x17
        /*007a*/ 	.short	(.L_639 - .L_638)
.L_638:
        /*007c*/ 	.word	0x00000000
        /*0080*/ 	.short	0x0004
        /*0082*/ 	.short	0x0bfc
        /*0084*/ 	.byte	0x00, 0xf0, 0x11, 0x00


	//----- nvinfo : EIATTR_KPARAM_INFO
	.align		4
.L_639:
        /*0088*/ 	.byte	0x04, 0x17
        /*008a*/ 	.short	(.L_641 - .L_640)
.L_640:
        /*008c*/ 	.word	0x00000000
        /*0090*/ 	.short	0x0003
        /*0092*/ 	.short	0x0bf8
        /*0094*/ 	.byte	0x00, 0xf0, 0x05, 0x00


	//----- nvinfo : EIATTR_KPARAM_INFO
	.align		4
.L_641:
        /*0098*/ 	.byte	0x04, 0x17
        /*009a*/ 	.short	(.L_643 - .L_642)
.L_642:
        /*009c*/ 	.word	0x00000000
        /*00a0*/ 	.short	0x0002
        /*00a2*/ 	.short	0x0010
        /*00a4*/ 	.byte	0x00, 0xf0, 0xa1, 0x2f


	//----- nvinfo : EIATTR_KPARAM_INFO
	.align		4
.L_643:
        /*00a8*/ 	.byte	0x04, 0x17
        /*00aa*/ 	.short	(.L_645 - .L_644)
.L_644:
        /*00ac*/ 	.word	0x00000000
        /*00b0*/ 	.short	0x0001
        /*00b2*/ 	.short	0x0008
        /*00b4*/ 	.byte	0x00, 0xf0, 0x21, 0x00


	//----- nvinfo : EIATTR_KPARAM_INFO
	.align		4
.L_645:
        /*00b8*/ 	.byte	0x04, 0x17
        /*00ba*/ 	.short	(.L_647 - .L_646)
.L_646:
        /*00bc*/ 	.word	0x00000000
        /*00c0*/ 	.short	0x0000
        /*00c2*/ 	.short	0x0000
        /*00c4*/ 	.byte	0x00, 0xf0, 0x21, 0x00


	//----- nvinfo : EIATTR_SPARSE_MMA_MASK
	.align		4
.L_647:
        /*00c8*/ 	.byte	0x03, 0x50
        /*00ca*/ 	.short	0x0000


	//----- nvinfo : EIATTR_MAXREG_COUNT
	.align		4
        /*00cc*/ 	.byte	0x03, 0x1b
        /*00ce*/ 	.short	0x00ff


	//----- nvinfo : EIATTR_MERCURY_ISA_VERSION
	.align		4
        /*00d0*/ 	.byte	0x03, 0x5f
        /*00d2*/ 	.short	0x0101


	//----- nvinfo : EIATTR_EXIT_INSTR_OFFSETS
	.align		4
        /*00d4*/ 	.byte	0x04, 0x1c
        /*00d6*/ 	.short	(.L_649 - .L_648)


	//   ....[0]....
.L_648:
        /*00d8*/ 	.word	0x00000150


	//   ....[1]....
        /*00dc*/ 	.word	0x00001260


	//----- nvinfo : EIATTR_CRS_STACK_SIZE
	.align		4
.L_649:
        /*00e0*/ 	.byte	0x04, 0x1e
        /*00e2*/ 	.short	(.L_651 - .L_650)
.L_650:
        /*00e4*/ 	.word	0x00000000


	//----- nvinfo : EIATTR_CBANK_PARAM_SIZE
	.align		4
.L_651:
        /*00e8*/ 	.byte	0x03, 0x19
        /*00ea*/ 	.short	0x0c1c


	//----- nvinfo : EIATTR_PARAM_CBANK
	.align		4
        /*00ec*/ 	.byte	0x04, 0x0a
        /*00ee*/ 	.short	(.L_653 - .L_652)
	.align		4
.L_652:
        /*00f0*/ 	.word	index@(.nv.constant0._Z25multi_tensor_apply_kernelI18TensorListMetadataILi4EE11AdamFunctorIfflEJffffff10adamMode_tfEEvlPViT_T0_DpT1_)
        /*00f4*/ 	.short	0x0210
        /*00f6*/ 	.short	0x0c1c


	//----- nvinfo : EIATTR_SW_WAR
	.align		4
.L_653:
        /*00f8*/ 	.byte	0x04, 0x36
        /*00fa*/ 	.short	(.L_655 - .L_654)
.L_654:
        /*00fc*/ 	.word	0x00000008
.L_655:


//--------------------- .nv.info._Z25multi_tensor_apply_kernelI18TensorListMetadataILi4EE11AdamFunctorIdflEJffffff10adamMode_tfEEvlPViT_T0_DpT1_ --------------------------
	.section	.nv.info._Z25multi_tensor_apply_kernelI18TensorListMetadataILi4EE11AdamFunctorIdflEJffffff10adamMode_tfEEvlPViT_T0_DpT1_,"",@"SHT_CUDA_INFO"
	.sectionflags	@""
	.align	4


	//----- nvinfo : EIATTR_CUDA_API_VERSION
	.align		4
        /*0000*/ 	.byte	0x04, 0x37
        /*0002*/ 	.short	(.L_657 - .L_656)
.L_656:
        /*0004*/ 	.word	0x00000082


	//----- nvinfo : EIATTR_KPARAM_INFO
	.align		4
.L_657:
        /*0008*/ 	.byte	0x04, 0x17
        /*000a*/ 	.short	(.L_659 - .L_658)
.L_658:
        /*000c*/ 	.word	0x00000000
        /*0010*/ 	.short	0x000b
        /*0012*/ 	.short	0x0c18
        /*0014*/ 	.byte	0x00, 0xf0, 0x11, 0x00


	//----- nvinfo : EIATTR_KPARAM_INFO
	.align		4
.L_659:
        /*0018*/ 	.byte	0x04, 0x17
        /*001a*/ 	.short	(.L_661 - .L_660)
.L_660:
        /*001c*/ 	.word	0x00000000
        /*0020*/ 	.short	0x000a
        /*0022*/ 	.short	0x0c14
        /*0024*/ 	.byte	0x00, 0xf0, 0x11, 0x00


	//----- nvinfo : EIATTR_KPARAM_INFO
	.align		4
.L_661:
        /*0028*/ 	.byte	0x04, 0x17
        /*002a*/ 	.short	(.L_663 - .L_662)
.L_662:
        /*002c*/ 	.word	0x00000000
        /*0030*/ 	.short	0x0009
        /*0032*/ 	.short	0x0c10
        /*0034*/ 	.byte	0x00, 0xf0, 0x11, 0x00


	//----- nvinfo : EIATTR_KPARAM_INFO
	.align		4
.L_663:
        /*0038*/ 	.byte	0x04, 0x17
        /*003a*/ 	.short	(.L_665 - .L_664)
.L_664:
        /*003c*/ 	.word	0x00000000
        /*0040*/ 	.short	0x0008
        /*0042*/ 	.short	0x0c0c
        /*0044*/ 	.byte	0x00, 0xf0, 0x11, 0x00


	//----- nvinfo : EIATTR_KPARAM_INFO
	.align		4
.L_665:
        /*0048*/ 	.byte	0x04, 0x17
        /*004a*/ 	.short	(.L_667 - .L_666)
.L_666:
        /*004c*/ 	.word	0x00000000
        /*0050*/ 	.short	0x0007
        /*0052*/ 	.short	0x0c08
        /*0054*/ 	.byte	0x00, 0xf0, 0x11, 0x00


	//----- nvinfo : EIATTR_KPARAM_INFO
	.align		4
.L_667:
        /*0058*/ 	.byte	0x04, 0x17
        /*005a*/ 	.short	(.L_669 - .L_668)
.L_668:
        /*005c*/ 	.word	0x00000000
        /*0060*/ 	.short	0x0006
        /*0062*/ 	.short	0x0c04
        /*0064*/ 	.byte	0x00, 0xf0, 0x11, 0x00


	//----- nvinfo : EIATTR_KPARAM_INFO
	.align		4
.L_669:
        /*0068*/ 	.byte	0x04, 0x17
        /*006a*/ 	.short	(.L_671 - .L_670)
.L_670:
        /*006c*/ 	.word	0x00000000
        /*0070*/ 	.short	0x0005
        /*0072*/ 	.short	0x0c00
        /*0074*/ 	.byte	0x00, 0xf0, 0x11, 0x00


	//----- nvinfo : EIATTR_KPARAM_INFO
	.align		4
.L_671:
        /*0078*/ 	.byte	0x04, 0x17
        /*007a*/ 	.short	(.L_673 - .L_672)
.L_672:
        /*007c*/ 	.word	0x00000000
        /*0080*/ 	.short	0x0004
        /*0082*/ 	.short	0x0bfc
        /*0084*/ 	.byte	0x00, 0xf0, 0x11, 0x00


	//----- nvinfo : EIATTR_KPARAM_INFO
	.align		4
.L_673:
        /*0088*/ 	.byte	0x04, 0x17
        /*008a*/ 	.short	(.L_675 - .L_674)
.L_674:
        /*008c*/ 	.word	0x00000000
        /*0090*/ 	.short	0x0003
        /*0092*/ 	.short	0x0bf8
        /*0094*/ 	.byte	0x00, 0xf0, 0x05, 0x00


	//----- nvinfo : EIATTR_KPARAM_INFO
	.align		4
.L_675:
        /*0098*/ 	.byte	0x04, 0x17
        /*009a*/ 	.short	(.L_677 - .L_676)
.L_676:
        /*009c*/ 	.word	0x00000000
        /*00a0*/ 	.short	0x0002
        /*00a2*/ 	.short	0x0010
        /*00a4*/ 	.byte	0x00, 0xf0, 0xa1, 0x2f


	//----- nvinfo : EIATTR_KPARAM_INFO
	.align		4
.L_677:
        /*00a8*/ 	.byte	0x04, 0x17
        /*00aa*/ 	.short	(.L_679 - .L_678)
.L_678:
        /*00ac*/ 	.word	0x00000000
        /*00b0*/ 	.short	0x0001
        /*00b2*/ 	.short	0x0008
        /*00b4*/ 	.byte	0x00, 0xf0, 0x21, 0x00


	//----- nvinfo : EIATTR_KPARAM_INFO
	.align		4
.L_679:
        /*00b8*/ 	.byte	0x04, 0x17
        /*00ba*/ 	.short	(.L_681 - .L_680)
.L_680:
        /*00bc*/ 	.word	0x00000000
        /*00c0*/ 	.short	0x0000
        /*00c2*/ 	.short	0x0000
        /*00c4*/ 	.byte	0x00, 0xf0, 0x21, 0x00


	//----- nvinfo : EIATTR_SPARSE_MMA_MASK
	.align		4
.L_681:
        /*00c8*/ 	.byte	0x03, 0x50
        /*00ca*/ 	.short	0x0000


	//----- nvinfo : EIATTR_MAXREG_COUNT
	.align		4
        /*00cc*/ 	.byte	0x03, 0x1b
        /*00ce*/ 	.short	0x00ff


	//----- nvinfo : EIATTR_MERCURY_ISA_VERSION
	.align		4
        /*00d0*/ 	.byte	0x03, 0x5f
        /*00d2*/ 	.short	0x0101


	//----- nvinfo : EIATTR_EXIT_INSTR_OFFSETS
	.align		4
        /*00d4*/ 	.byte	0x04, 0x1c
        /*00d6*/ 	.short	(.L_683 - .L_682)


	//   ....[0]....
.L_682:
        /*00d8*/ 	.word	0x00000150


	//   ....[1]....
        /*00dc*/ 	.word	0x00001650


	//----- nvinfo : EIATTR_CBANK_PARAM_SIZE
	.align		4
.L_683:
        /*00e0*/ 	.byte	0x03, 0x19
        /*00e2*/ 	.short	0x0c1c


	//----- nvinfo : EIATTR_PARAM_CBANK
	.align		4
        /*00e4*/ 	.byte	0x04, 0x0a
        /*00e6*/ 	.short	(.L_685 - .L_684)
	.align		4
.L_684:
        /*00e8*/ 	.word	index@(.nv.constant0._Z25multi_tensor_apply_kernelI18TensorListMetadataILi4EE11AdamFunctorIdflEJffffff10adamMode_tfEEvlPViT_T0_DpT1_)
        /*00ec*/ 	.short	0x0210
        /*00ee*/ 	.short	0x0c1c


	//----- nvinfo : EIATTR_SW_WAR
	.align		4
.L_685:
        /*00f0*/ 	.byte	0x04, 0x36
        /*00f2*/ 	.short	(.L_687 - .L_686)
.L_686:
        /*00f4*/ 	.word	0x00000008
.L_687:


//--------------------- .nv.callgraph             --------------------------
	.section	.nv.callgraph,"",@"SHT_CUDA_CALLGRAPH"
	.align	4
	.sectionentsize	8
	.align		4
        /*0000*/ 	.word	0x00000000
	.align		4
        /*0004*/ 	.word	0xffffffff
	.align		4
        /*0008*/ 	.word	0x00000000
	.align		4
        /*000c*/ 	.word	0xfffffffe
	.align		4
        /*0010*/ 	.word	0x00000000
	.align		4
        /*0014*/ 	.word	0xfffffffd
	.align		4
        /*0018*/ 	.word	0x00000000
	.align		4
        /*001c*/ 	.word	0xfffffffc


//--------------------- .nv.constant4             --------------------------
	.section	.nv.constant4,"a",@progbits
	.align	8
	.align		8
.nv.constant4:
        /*0000*/ 	.dword	_ZN51_INTERNAL_acfb3b0d_20_multi_tensor_adam_cu_6ae6a0ff4cuda3std3__45__cpo5beginE
	.align		8
        /*0008*/ 	.dword	_ZN51_INTERNAL_acfb3b0d_20_multi_tensor_adam_cu_6ae6a0ff4cuda3std3__45__cpo3endE
	.align		8
        /*0010*/ 	.dword	_ZN51_INTERNAL_acfb3b0d_20_multi_tensor_adam_cu_6ae6a0ff4cuda3std3__45__cpo6cbeginE
	.align		8
        /*0018*/ 	.dword	_ZN51_INTERNAL_acfb3b0d_20_multi_tensor_adam_cu_6ae6a0ff4cuda3std3__45__cpo4cendE
	.align		8
        /*0020*/ 	.dword	_ZN51_INTERNAL_acfb3b0d_20_multi_tensor_adam_cu_6ae6a0ff4cuda3std3__45__cpo6rbeginE
	.align		8
        /*0028*/ 	.dword	_ZN51_INTERNAL_acfb3b0d_20_multi_tensor_adam_cu_6ae6a0ff4cuda3std3__45__cpo4rendE
	.align		8
        /*0030*/ 	.dword	_ZN51_INTERNAL_acfb3b0d_20_multi_tensor_adam_cu_6ae6a0ff4cuda3std3__45__cpo7crbeginE
	.align		8
        /*0038*/ 	.dword	_ZN51_INTERNAL_acfb3b0d_20_multi_tensor_adam_cu_6ae6a0ff4cuda3std3__45__cpo5crendE
	.align		8
        /*0040*/ 	.dword	_ZN51_INTERNAL_acfb3b0d_20_multi_tensor_adam_cu_6ae6a0ff4cuda3std3__453_GLOBAL__N__acfb3b0d_20_multi_tensor_adam_cu_6ae6a0ff6ignoreE
	.align		8
        /*0048*/ 	.dword	_ZN51_INTERNAL_acfb3b0d_20_multi_tensor_adam_cu_6ae6a0ff4cuda3std3__419piecewise_constructE
	.align		8
        /*0050*/ 	.dword	_ZN51_INTERNAL_acfb3b0d_20_multi_tensor_adam_cu_6ae6a0ff4cuda3std3__48in_placeE
	.align		8
        /*0058*/ 	.dword	_ZN51_INTERNAL_acfb3b0d_20_multi_tensor_adam_cu_6ae6a0ff4cuda3std3__420unreachable_sentinelE
	.align		8
        /*0060*/ 	.dword	_ZN51_INTERNAL_acfb3b0d_20_multi_tensor_adam_cu_6ae6a0ff4cuda3std6ranges3__45__cpo4swapE
	.align		8
        /*0068*/ 	.dword	_ZN51_INTERNAL_acfb3b0d_20_multi_tensor_adam_cu_6ae6a0ff4cuda3std6ranges3__45__cpo9iter_moveE
	.align		8
        /*0070*/ 	.dword	_ZN51_INTERNAL_acfb3b0d_20_multi_tensor_adam_cu_6ae6a0ff4cuda3std6ranges3__45__cpo5beginE
	.align		8
        /*0078*/ 	.dword	_ZN51_INTERNAL_acfb3b0d_20_multi_tensor_adam_cu_6ae6a0ff4cuda3std6ranges3__45__cpo3endE
	.align		8
        /*0080*/ 	.dword	_ZN51_INTERNAL_acfb3b0d_20_multi_tensor_adam_cu_6ae6a0ff4cuda3std6ranges3__45__cpo6cbeginE
	.align		8
        /*0088*/ 	.dword	_ZN51_INTERNAL_acfb3b0d_20_multi_tensor_adam_cu_6ae6a0ff4cuda3std6ranges3__45__cpo4cendE
	.align		8
        /*0090*/ 	.dword	_ZN51_INTERNAL_acfb3b0d_20_multi_tensor_adam_cu_6ae6a0ff4cuda3std6ranges3__45__cpo7advanceE
	.align		8
        /*0098*/ 	.dword	_ZN51_INTERNAL_acfb3b0d_20_multi_tensor_adam_cu_6ae6a0ff4cuda3std6ranges3__45__cpo9iter_swapE
	.align		8
        /*00a0*/ 	.dword	_ZN51_INTERNAL_acfb3b0d_20_multi_tensor_adam_cu_6ae6a0ff4cuda3std6ranges3__45__cpo4nextE
	.align		8
        /*00a8*/ 	.dword	_ZN51_INTERNAL_acfb3b0d_20_multi_tensor_adam_cu_6ae6a0ff4cuda3std6ranges3__45__cpo4prevE
	.align		8
        /*00b0*/ 	.dword	_ZN51_INTERNAL_acfb3b0d_20_multi_tensor_adam_cu_6ae6a0ff4cuda3std6ranges3__45__cpo4dataE
	.align		8
        /*00b8*/ 	.dword	_ZN51_INTERNAL_acfb3b0d_20_multi_tensor_adam_cu_6ae6a0ff4cuda3std6ranges3__45__cpo5cdataE
	.align		8
        /*00c0*/ 	.dword	_ZN51_INTERNAL_acfb3b0d_20_multi_tensor_adam_cu_6ae6a0ff4cuda3std6ranges3__45__cpo4sizeE
	.align		8
        /*00c8*/ 	.dword	_ZN51_INTERNAL_acfb3b0d_20_multi_tensor_adam_cu_6ae6a0ff4cuda3std6ranges3__45__cpo5ssizeE
	.align		8
        /*00d0*/ 	.dword	_ZN51_INTERNAL_acfb3b0d_20_multi_tensor_adam_cu_6ae6a0ff4cuda3std6ranges3__45__cpo8distanceE
	.align		8
        /*00d8*/ 	.dword	_ZN51_INTERNAL_acfb3b0d_20_multi_tensor_adam_cu_6ae6a0ff6thrust23THRUST_300001_SM_900_NS6system6detail10sequential3seqE


//--------------------- .text._Z25multi_tensor_apply_kernelI18TensorListMetadataILi5EE27AdamCapturableMasterFunctorIN3c108BFloat16EfEJffPiifPf10adamMode_tfS7_EEvlPViT_T0_DpT1_ --------------------------
	.section	.text._Z25multi_tensor_apply_kernelI18TensorListMetadataILi5EE27AdamCapturableMasterFunctorIN3c108BFloat16EfEJffPiifPf10adamMode_tfS7_EEvlPViT_T0_DpT1_,"ax",@progbits
	.align	128
        .global         _Z25multi_tensor_apply_kernelI18TensorListMetadataILi5EE27AdamCapturableMasterFunctorIN3c108BFloat16EfEJffPiifPf10adamMode_tfS7_EEvlPViT_T0_DpT1_
        .type           _Z25multi_tensor_apply_kernelI18TensorListMetadataILi5EE27AdamCapturableMasterFunctorIN3c108BFloat16EfEJffPiifPf10adamMode_tfS7_EEvlPViT_T0_DpT1_,@function
        .size           _Z25multi_tensor_apply_kernelI18TensorListMetadataILi5EE27AdamCapturableMasterFunctorIN3c108BFloat16EfEJffPiifPf10adamMode_tfS7_EEvlPViT_T0_DpT1_,(.L_x_188 - _Z25multi_tensor_apply_kernelI18TensorListMetadataILi5EE27AdamCapturableMasterFunctorIN3c108BFloat16EfEJffPiifPf10adamMode_tfS7_EEvlPViT_T0_DpT1_)
        .other          _Z25multi_tensor_apply_kernelI18TensorListMetadataILi5EE27AdamCapturableMasterFunctorIN3c108BFloat16EfEJffPiifPf10adamMode_tfS7_EEvlPViT_T0_DpT1_,@"STO_CUDA_ENTRY STV_DEFAULT"
_Z25multi_tensor_apply_kernelI18TensorListMetadataILi5EE27AdamCapturableMasterFunctorIN3c108BFloat16EfEJffPiifPf10adamMode_tfS7_EEvlPViT_T0_DpT1_:
.text._Z25multi_tensor_apply_kernelI18TensorListMetadataILi5EE27AdamCapturableMasterFunctorIN3c108BFloat16EfEJffPiifPf10adamMode_tfS7_EEvlPViT_T0_DpT1_:
[----:B------:R-:W-:Y:S08]  /*0000*/  LDC R1, c[0x0][0x28] ;  /* 0x00000a00ff017b82 */ /* 0x000ff00000000800 */
[----:B------:R-:W0:Y:S01]  /*0010*/  LDC.64 R2, c[0x0][0x218] ;  /* 0x00008600ff027b82 */ /* 0x000e220000000a00 */
[----:B------:R-:W-:Y:S02]  /*0020*/  ULDC.64 UR10, c[0x0][0x208] ;  /* 0x00008200000a7ab9 */ /* 0x000fe40000000a00 */
[----:B0-----:R-:W2:Y:S02]  /*0030*/  LDG.E.STRONG.SYS R2, desc[UR10][R2.64] ;  /* 0x0000000a02027981 */ /* 0x001ea4000c1f5900 */
[----:B--2---:R-:W-:-:S13]  /*0040*/  ISETP.NE.AND P0, PT, R2, 0x1, PT ;  /* 0x000000010200780c */ /* 0x004fda0003f05270 */
[----:B------:R-:W-:Y:S05]  /*0050*/  @!P0 EXIT ;  /* 0x000000000000894d */ /* 0x000fea0003800000 */
[----:B------:R-:W0:Y:S01]  /*0060*/  LDC R0, c[0x0][0xe20] ;  /* 0x00038800ff007b82 */ /* 0x000e220000000800 */
[----:B------:R-:W-:Y:S02]  /*0070*/  IMAD.MOV.U32 R40, RZ, RZ, 0x3f800000 ;  /* 0x3f800000ff287424 */ /* 0x000fe400078e00ff */
[----:B------:R-:W-:Y:S01]  /*0080*/  IMAD.MOV.U32 R39, RZ, RZ, 0x3f800000 ;  /* 0x3f800000ff277424 */ /* 0x000fe200078e00ff */
[----:B0-----:R-:W-:-:S13]  /*0090*/  ISETP.NE.AND P0, PT, R0, 0x1, PT ;  /* 0x000000010000780c */ /* 0x001fda0003f05270 */
[----:B------:R-:W-:Y:S05]  /*00a0*/  @P0 BRA `(.L_x_0) ;  /* 0x0000000800700947 */ /* 0x000fea0003800000 */
[----:B------:R-:W0:Y:S08]  /*00b0*/  LDC.64 R4, c[0x0][0xe18] ;  /* 0x00038600ff047b82 */ /* 0x000e300000000a00 */
[----:B------:R-:W1:Y:S01]  /*00c0*/  LDC R9, c[0x0][0xe0c] ;  /* 0x00038300ff097b82 */ /* 0x000e620000000800 */
[----:B0-----:R-:W2:Y:S01]  /*00d0*/  LDG.E R0, desc[UR10][R4.64] ;  /* 0x0000000a04007981 */ /* 0x001ea2000c1e1900 */
[----:B-1----:R-:W-:-:S04]  /*00e0*/  FMUL.FTZ R9, R9, 1 ;  /* 0x3f80000009097820 */ /* 0x002fc80000410000 */
[----:B------:R-:W0:Y:S02]  /*00f0*/  F2F.F64.F32 R6, R9 ;  /* 0x0000000900067310 */ /* 0x000e240000201800 */
[----:B0-----:R-:W-:-:S10]  /*0100*/  DADD R6, -RZ, |R6| ;  /* 0x00000000ff067229 */ /* 0x001fd40000000506 */
[----:B------:R-:W-:Y:S01]  /*0110*/  IMAD.MOV.U32 R12, RZ, RZ, R6 ;  /* 0x000000ffff0c7224 */ /* 0x000fe200078e0006 */
[----:B------:R-:W-:Y:S01]  /*0120*/  MOV R6, 0x1f0 ;  /* 0x000001f000067802 */ /* 0x000fe20000000f00 */
[----:B--2---:R-:W0:Y:S02]  /*0130*/  I2F.F64 R2, R0 ;  /* 0x0000000000027312 */ /* 0x004e240000201c00 */
[----:B0-----:R-:W-:-:S04]  /*0140*/  LOP3.LUT R8, R3, 0x7ff00000, RZ, 0xc0, !PT ;  /* 0x7ff0000003087812 */ /* 0x001fc800078ec0ff */
[----:B------:R-:W-:-:S04]  /*0150*/  LEA.HI R11, R8, 0xfffffc0c, RZ, 0xc ;  /* 0xfffffc0c080b7811 */ /* 0x000fc800078f60ff */
[CC--:B------:R-:W-:Y:S02]  /*0160*/  SHF.L.U32 R8, R2.reuse, R11.reuse, RZ ;  /* 0x0000000b02087219 */ /* 0x0c0fe400000006ff */
[----:B------:R-:W-:Y:S02]  /*0170*/  SHF.L.U64.HI R11, R2, R11, R3 ;  /* 0x0000000b020b7219 */ /* 0x000fe40000010203 */
[----:B------:R-:W-:Y:S01]  /*0180*/  ISETP.NE.U32.AND P0, PT, R8, RZ, PT ;  /* 0x000000ff0800720c */ /* 0x000fe20003f05070 */
[----:B------:R-:W-:-:S03]  /*0190*/  IMAD.MOV.U32 R8, RZ, RZ, R2 ;  /* 0x000000ffff087224 */ /* 0x000fc600078e0002 */
[----:B------:R-:W-:Y:S01]  /*01a0*/  ISETP.NE.AND.EX P0, PT, R11, -0x80000000, PT, P0 ;  /* 0x800000000b00780c */ /* 0x000fe20003f05300 */
[----:B------:R-:W-:Y:S02]  /*01b0*/  IMAD.MOV.U32 R11, RZ, RZ, R7 ;  /* 0x000000ffff0b7224 */ /* 0x000fe400078e0007 */
[----:B------:R-:W-:Y:S01]  /*01c0*/  IMAD.MOV.U32 R7, RZ, RZ, R3 ;  /* 0x000000ffff077224 */ /* 0x000fe200078e0003 */
[----:B------:R-:W-:-:S09]  /*01d0*/  SEL R22, RZ, 0x1, P0 ;  /* 0x00000001ff167807 */ /* 0x000fd20000000000 */
[----:B------:R-:W-:Y:S05]  /*01e0*/  CALL.REL.NOINC `($_Z25multi_tensor_apply_kernelI18TensorListMetadataILi5EE27AdamCapturableMasterFunctorIN3c108BFloat16EfEJffPiifPf10adamMode_tfS7_EEvlPViT_T0_DpT1_$__internal_accurate_pow) ;  /* 0x0000001800e87944 */ /* 0x000fea0003c00000 */
[----:B------:R-:W0:Y:S01]  /*01f0*/  LDC R10, c[0x0][0xe0c] ;  /* 0x00038300ff0a7b82 */ /* 0x000e220000000800 */
[----:B------:R-:W-:Y:S02]  /*0200*/  IMAD.MOV.U32 R4, RZ, RZ, R14 ;  /* 0x000000ffff047224 */ /* 0x000fe400078e000e */
[----:B------:R-:W-:Y:S02]  /*0210*/  IMAD.MOV.U32 R5, RZ, RZ, R15 ;  /* 0x000000ffff057224 */ /* 0x000fe400078e000f */
[C---:B0-----:R-:W-:Y:S01]  /*0220*/  FMUL.FTZ R8, R10.reuse, 1 ;  /* 0x3f8000000a087820 */ /* 0x041fe20000410000 */
[----:B------:R-:W-:-:S05]  /*0230*/  FSETP.NEU.FTZ.AND P1, PT, R10, RZ, PT ;  /* 0x000000ff0a00720b */ /* 0x000fca0003f3d000 */
[----:B------:R-:W0:Y:S08]  /*0240*/  F2F.F64.F32 R8, R8 ;  /* 0x0000000800087310 */ /* 0x000e300000201800 */
[----:B------:R-:W-:Y:S05]  /*0250*/  @!P1 BRA `(.L_x_1) ;  /* 0x00000000003c9947 */ /* 0x000fea0003800000 */
[C---:B0-----:R-:W-:Y:S01]  /*0260*/  ISETP.GT.AND P3, PT, R9.reuse, -0x1, PT ;  /* 0xffffffff0900780c */ /* 0x041fe20003f64270 */
[----:B------:R-:W-:Y:S01]  /*0270*/  DADD R6, -RZ, -R4 ;  /* 0x00000000ff067229 */ /* 0x000fe20000000904 */
[----:B------:R-:W-:Y:S02]  /*0280*/  ISETP.LT.AND P2, PT, R9, RZ, !P0 ;  /* 0x000000ff0900720c */ /* 0x000fe40004741270 */
[----:B------:R-:W-:-:S07]  /*0290*/  ISETP.NE.AND P1, PT, R22, RZ, PT ;  /* 0x000000ff1600720c */ /* 0x000fce0003f25270 */
[----:B------:R-:W-:Y:S02]  /*02a0*/  FSEL R6, R6, R4, P2 ;  /* 0x0000000406067208 */ /* 0x000fe40001000000 */
[----:B------:R-:W-:Y:S01]  /*02b0*/  FSEL R7, R7, R5, P2 ;  /* 0x0000000507077208 */ /* 0x000fe20001000000 */
[----:B------:R-:W-:Y:S06]  /*02c0*/  @P3 BRA `(.L_x_2) ;  /* 0x0000000000343947 */ /* 0x000fec0003800000 */
[----:B------:R-:W0:Y:S02]  /*02d0*/  FRND.F64.TRUNC R4, R2 ;  /* 0x0000000200047313 */ /* 0x000e24000030d800 */
[----:B0-----:R-:W-:Y:S01]  /*02e0*/  DSETP.NEU.AND P2, PT, R4, R2, PT ;  /* 0x000000020400722a */ /* 0x001fe20003f4d000 */
[----:B------:R-:W-:Y:S01]  /*02f0*/  MOV R4, R6 ;  /* 0x0000000600047202 */ /* 0x000fe20000000f00 */
[----:B------:R-:W-:-:S12]  /*0300*/  IMAD.MOV.U32 R5, RZ, RZ, R7 ;  /* 0x000000ffff057224 */ /* 0x000fd800078e0007 */
[----:B------:R-:W-:Y:S05]  /*0310*/  @!P2 BRA `(.L_x_2) ;  /* 0x000000000020a947 */ /* 0x000fea0003800000 */
[----:B------:R-:W-:Y:S02]  /*0320*/  IMAD.MOV.U32 R4, RZ, RZ, 0x0 ;  /* 0x00000000ff047424 */ /* 0x000fe400078e00ff */
[----:B------:R-:W-:Y:S01]  /*0330*/  IMAD.MOV.U32 R5, RZ, RZ, -0x80000 ;  /* 0xfff80000ff057424 */ /* 0x000fe200078e00ff */
[----:B------:R-:W-:Y:S06]  /*0340*/  BRA `(.L_x_2) ;  /* 0x0000000000147947 */ /* 0x000fec0003800000 */
.L_x_1:
[----:B------:R-:W-:Y:S01]  /*0350*/  ISETP.GE.AND P2, PT, R3, RZ, PT ;  /* 0x000000ff0300720c */ /* 0x000fe20003f46270 */
[----:B------:R-:W-:Y:S01]  /*0360*/  DSETP.NEU.AND P1, PT, |R2|, 0.5, !P0 ;  /* 0x3fe000000200742a */ /* 0x000fe2000472d200 */
[----:B------:R-:W-:-:S05]  /*0370*/  IMAD.MOV.U32 R4, RZ, RZ, RZ ;  /* 0x000000ffff047224 */ /* 0x000fca00078e00ff */
[----:B0-----:R-:W-:-:S06]  /*0380*/  SEL R5, R9, RZ, P1 ;  /* 0x000000ff09057207 */ /* 0x001fcc0000800000 */
[----:B------:R-:W-:-:S07]  /*0390*/  @!P2 LOP3.LUT R5, R5, 0x7ff00000, RZ, 0xfc, !PT ;  /* 0x7ff000000505a812 */ /* 0x000fce00078efcff */
.L_x_2:
[----:B------:R-:W-:-:S10]  /*03a0*/  DADD R6, R2, R8 ;  /* 0x0000000002067229 */ /* 0x000fd40000000008 */
[----:B------:R-:W-:-:S04]  /*03b0*/  LOP3.LUT R6, R7, 0x7ff00000, RZ, 0xc0, !PT ;  /* 0x7ff0000007067812 */ /* 0x000fc800078ec0ff */
[----:B------:R-:W-:-:S13]  /*03c0*/  ISETP.NE.AND P2, PT, R6, 0x7ff00000, PT ;  /* 0x7ff000000600780c */ /* 0x000fda0003f45270 */
[----:B------:R-:W-:Y:S05]  /*03d0*/  @P2 BRA `(.L_x_3) ;  /* 0x0000000000602947 */ /* 0x000fea0003800000 */
[----:B------:R-:W-:-:S06]  /*03e0*/  DSETP.GTU.AND P2, PT, |R2|, +INF , PT ;  /* 0x7ff000000200742a */ /* 0x000fcc0003f4c200 */
[----:B------:R-:W-:-:S14]  /*03f0*/  DSETP.GTU.OR P2, PT, |R8|, +INF , P2 ;  /* 0x7ff000000800742a */ /* 0x000fdc000174c600 */
[----:B------:R-:W-:Y:S05]  /*0400*/  @P2 BRA `(.L_x_4) ;  /* 0x0000000000502947 */ /* 0x000fea0003800000 */
[----:B------:R-:W-:-:S14]  /*0410*/  DSETP.NEU.AND P2, PT, |R2|, +INF , PT ;  /* 0x7ff000000200742a */ /* 0x000fdc0003f4d200 */
[----:B------:R-:W-:Y:S05]  /*0420*/  @P2 BRA `(.L_x_5) ;  /* 0x0000000000202947 */ /* 0x000fea0003800000 */
[----:B------:R-:W-:Y:S01]  /*0430*/  ISETP.GE.AND P2, PT, R3, RZ, PT ;  /* 0x000000ff0300720c */ /* 0x000fe20003f46270 */
[----:B------:R-:W-:-:S06]  /*0440*/  DSETP.GT.AND P1, PT, |R8|, 1, PT ;  /* 0x3ff000000800742a */ /* 0x000fcc0003f24200 */
[----:B------:R-:W-:Y:S02]  /*0450*/  SEL R4, RZ, 0x7ff00000, !P1 ;  /* 0x7ff00000ff047807 */ /* 0x000fe40004800000 */
[----:B------:R-:W-:-:S04]  /*0460*/  FSETP.NEU.FTZ.AND P1, PT, R10, -1, PT ;  /* 0xbf8000000a00780b */ /* 0x000fc80003f3d000 */
[----:B------:R-:W-:-:S04]  /*0470*/  @!P2 LOP3.LUT R4, R4, 0x7ff00000, RZ, 0x3c, !PT ;  /* 0x7ff000000404a812 */ /* 0x000fc800078e3cff */
[----:B------:R-:W-:Y:S01]  /*0480*/  SEL R5, R4, 0x3ff00000, P1 ;  /* 0x3ff0000004057807 */ /* 0x000fe20000800000 */
[----:B------:R-:W-:Y:S01]  /*0490*/  IMAD.MOV.U32 R4, RZ, RZ, RZ ;  /* 0x000000ffff047224 */ /* 0x000fe200078e00ff */
[----:B------:R-:W-:Y:S06]  /*04a0*/  BRA `(.L_x_3) ;  /* 0x00000000002c7947 */ /* 0x000fec0003800000 */
.L_x_5:
[----:B------:R-:W-:-:S14]  /*04b0*/  DSETP.NEU.AND P2, PT, |R8|, +INF , PT ;  /* 0x7ff000000800742a */ /* 0x000fdc0003f4d200 */
[----:B------:R-:W-:Y:S05]  /*04c0*/  @P2 BRA `(.L_x_3) ;  /* 0x0000000000242947 */ /* 0x000fea0003800000 */
[----:B------:R-:W-:Y:S02]  /*04d0*/  ISETP.LT.AND P1, PT, R9, RZ, P1 ;  /* 0x000000ff0900720c */ /* 0x000fe40000f21270 */
[C---:B------:R-:W-:Y:S02]  /*04e0*/  LOP3.LUT R4, R3.reuse, 0x7fffffff, RZ, 0xc0, !PT ;  /* 0x7fffffff03047812 */ /* 0x040fe400078ec0ff */
[----:B------:R-:W-:Y:S02]  /*04f0*/  ISETP.GT.AND P2, PT, R3, -0x1, PT ;  /* 0xffffffff0300780c */ /* 0x000fe40003f44270 */
[----:B------:R-:W-:Y:S01]  /*0500*/  ISETP.NE.AND P1, PT, R4, 0x3fe00000, P1 ;  /* 0x3fe000000400780c */ /* 0x000fe20000f25270 */
[----:B------:R-:W-:Y:S01]  /*0510*/  IMAD.MOV.U32 R4, RZ, RZ, RZ ;  /* 0x000000ffff047224 */ /* 0x000fe200078e00ff */
[----:B------:R-:W-:-:S11]  /*0520*/  SEL R5, RZ, 0x7ff00000, !P2 ;  /* 0x7ff00000ff057807 */ /* 0x000fd60005000000 */
[----:B------:R-:W-:Y:S01]  /*0530*/  @P1 VIADD R5, R5, 0x80000000 ;  /* 0x8000000005051836 */ /* 0x000fe20000000000 */
[----:B------:R-:W-:Y:S06]  /*0540*/  BRA `(.L_x_3) ;  /* 0x0000000000047947 */ /* 0x000fec0003800000 */
.L_x_4:
[----:B------:R-:W-:-:S11]  /*0550*/  DADD R4, R2, R8 ;  /* 0x0000000002047229 */ /* 0x000fd60000000008 */
.L_x_3:
[----:B------:R-:W0:Y:S01]  /*0560*/  LDC R9, c[0x0][0xe10] ;  /* 0x00038400ff097b82 */ /* 0x000e220000000800 */
[----:B------:R-:W-:Y:S01]  /*0570*/  MOV R8, R2 ;  /* 0x0000000200087202 */ /* 0x000fe20000000f00 */
[----:B0-----:R-:W-:-:S04]  /*0580*/  FMUL.FTZ R9, R9, 1 ;  /* 0x3f80000009097820 */ /* 0x001fc80000410000 */
[----:B------:R-:W0:Y:S02]  /*0590*/  F2F.F64.F32 R6, R9 ;  /* 0x0000000900067310 */ /* 0x000e240000201800 */
[----:B0-----:R-:W-:-:S10]  /*05a0*/  DADD R6, -RZ, |R6| ;  /* 0x00000000ff067229 */ /* 0x001fd40000000506 */
[----:B------:R-:W-:Y:S01]  /*05b0*/  IMAD.MOV.U32 R12, RZ, RZ, R6 ;  /* 0x000000ffff0c7224 */ /* 0x000fe200078e0006 */
[----:B------:R-:W-:Y:S01]  /*05c0*/  MOV R6, 0x600 ;  /* 0x0000060000067802 */ /* 0x000fe20000000f00 */
[----:B------:R-:W-:Y:S02]  /*05d0*/  IMAD.MOV.U32 R11, RZ, RZ, R7 ;  /* 0x000000ffff0b7224 */ /* 0x000fe400078e0007 */
[----:B------:R-:W-:-:S07]  /*05e0*/  IMAD.MOV.U32 R7, RZ, RZ, R3 ;  /* 0x000000ffff077224 */ /* 0x000fce00078e0003 */
        /* <DEDUP_REMOVED lines=8> */
[----:B0-----:R-:W-:-:S13]  /*0670*/  ISETP.GT.AND P1, PT, R11, -0x1, PT ;  /* 0xffffffff0b00780c */ /* 0x001fda0003f24270 */
[----:B------:R-:W-:Y:S05]  /*0680*/  @P1 BRA `(.L_x_7) ;  /* 0x0000000000401947 */ /* 0x000fea0003800000 */
[----:B------:R-:W0:Y:S01]  /*0690*/  FRND.F64.TRUNC R12, R2 ;  /* 0x00000002000c7313 */ /* 0x000e22000030d800 */
[----:B------:R-:W-:Y:S01]  /*06a0*/  DADD R8, -RZ, -R6 ;  /* 0x00000000ff087229 */ /* 0x000fe20000000906 */
[----:B------:R-:W-:-:S09]  /*06b0*/  ISETP.LT.AND P0, PT, R11, RZ, !P0 ;  /* 0x000000ff0b00720c */ /* 0x000fd20004701270 */
[----:B------:R-:W-:Y:S02]  /*06c0*/  FSEL R6, R8, R6, P0 ;  /* 0x0000000608067208 */ /* 0x000fe40000000000 */
[----:B------:R-:W-:Y:S01]  /*06d0*/  FSEL R7, R9, R7, P0 ;  /* 0x0000000709077208 */ /* 0x000fe20000000000 */
[----:B0-----:R-:W-:-:S14]  /*06e0*/  DSETP.NEU.AND P1, PT, R12, R2, PT ;  /* 0x000000020c00722a */ /* 0x001fdc0003f2d000 */
[----:B------:R-:W-:Y:S05]  /*06f0*/  @!P1 BRA `(.L_x_7) ;  /* 0x0000000000249947 */ /* 0x000fea0003800000 */
[----:B------:R-:W-:Y:S02]  /*0700*/  IMAD.MOV.U32 R6, RZ, RZ, 0x0 ;  /* 0x00000000ff067424 */ /* 0x000fe400078e00ff */
[----:B------:R-:W-:Y:S01]  /*0710*/  IMAD.MOV.U32 R7, RZ, RZ, -0x80000 ;  /* 0xfff80000ff077424 */ /* 0x000fe200078e00ff */
[----:B------:R-:W-:Y:S06]  /*0720*/  BRA `(.L_x_7) ;  /* 0x0000000000187947 */ /* 0x000fec0003800000 */
.L_x_6:
[----:B------:R-:W-:Y:S01]  /*0730*/  ISETP.GE.AND P1, PT, R3, RZ, PT ;  /* 0x000000ff0300720c */ /* 0x000fe20003f26270 */
[----:B------:R-:W-:Y:S01]  /*0740*/  DSETP.NEU.AND P0, PT, |R2|, 0.5, !P0 ;  /* 0x3fe000000200742a */ /* 0x000fe2000470d200 */
[----:B------:R-:W-:-:S05]  /*0750*/  MOV R6, RZ ;  /* 0x000000ff00067202 */ /* 0x000fca0000000f00 */
[----:B0-----:R-:W-:Y:S02]  /*0760*/  SEL R7, R11, RZ, P0 ;  /* 0x000000ff0b077207 */ /* 0x001fe40000000000 */
[----:B------:R-:W-:-:S04]  /*0770*/  SEL R22, RZ, 0x1, !P0 ;  /* 0x00000001ff167807 */ /* 0x000fc80004000000 */
[----:B------:R-:W-:-:S07]  /*0780*/  @!P1 LOP3.LUT R7, R7, 0x7ff00000, RZ, 0xfc, !PT ;  /* 0x7ff0000007079812 */ /* 0x000fce00078efcff */
.L_x_7:
        /* <DEDUP_REMOVED lines=10> */
[----:B------:R-:W-:Y:S01]  /*0830*/  DSETP.GT.AND P0, PT, |R10|, 1, PT ;  /* 0x3ff000000a00742a */ /* 0x000fe20003f04200 */
[----:B------:R-:W-:-:S05]  /*0840*/  IMAD.MOV.U32 R6, RZ, RZ, RZ ;  /* 0x000000ffff067224 */ /* 0x000fca00078e00ff */
[----:B------:R-:W-:Y:S02]  /*0850*/  SEL R2, RZ, 0x7ff00000, !P0 ;  /* 0x7ff00000ff027807 */ /* 0x000fe40004000000 */
[----:B------:R-:W-:-:S04]  /*0860*/  FSETP.NEU.FTZ.AND P0, PT, R16, -1, PT ;  /* 0xbf8000001000780b */ /* 0x000fc80003f1d000 */
[----:B------:R-:W-:-:S04]  /*0870*/  @!P1 LOP3.LUT R2, R2, 0x7ff00000, RZ, 0x3c, !PT ;  /* 0x7ff0000002029812 */ /* 0x000fc800078e3cff */
[----:B------:R-:W-:Y:S01]  /*0880*/  SEL R7, R2, 0x3ff00000, P0 ;  /* 0x3ff0000002077807 */ /* 0x000fe20000000000 */
[----:B------:R-:W-:Y:S06]  /*0890*/  BRA `(.L_x_8) ;  /* 0x0000000000307947 */ /* 0x000fec0003800000 */
.L_x_10:
[----:B------:R-:W-:-:S14]  /*08a0*/  DSETP.NEU.AND P0, PT, |R10|, +INF , PT ;  /* 0x7ff000000a00742a */ /* 0x000fdc0003f0d200 */
[----:B------:R-:W-:Y:S05]  /*08b0*/  @P0 BRA `(.L_x_8) ;  /* 0x0000000000280947 */ /* 0x000fea0003800000 */
[----:B------:R-:W-:Y:S01]  /*08c0*/  ISETP.NE.AND P0, PT, R22, RZ, PT ;  /* 0x000000ff1600720c */ /* 0x000fe20003f05270 */
[----:B------:R-:W-:Y:S01]  /*08d0*/  IMAD.MOV.U32 R6, RZ, RZ, RZ ;  /* 0x000000ffff067224 */ /* 0x000fe200078e00ff */
[----:B------:R-:W-:Y:S02]  /*08e0*/  LOP3.LUT R2, R3, 0x7fffffff, RZ, 0xc0, !PT ;  /* 0x7fffffff03027812 */ /* 0x000fe400078ec0ff */
[----:B------:R-:W-:Y:S02]  /*08f0*/  ISETP.LT.AND P0, PT, R11, RZ, P0 ;  /* 0x000000ff0b00720c */ /* 0x000fe40000701270 */
[----:B------:R-:W-:Y:S02]  /*0900*/  ISETP.GT.AND P1, PT, R3, -0x1, PT ;  /* 0xffffffff0300780c */ /* 0x000fe40003f24270 */
[----:B------:R-:W-:Y:S02]  /*0910*/  ISETP.NE.AND P0, PT, R2, 0x3fe00000, P0 ;  /* 0x3fe000000200780c */ /* 0x000fe40000705270 */
[----:B------:R-:W-:-:S11]  /*0920*/  SEL R7, RZ, 0x7ff00000, !P1 ;  /* 0x7ff00000ff077807 */ /* 0x000fd60004800000 */
[----:B------:R-:W-:Y:S01]  /*0930*/  @P0 VIADD R7, R7, 0x80000000 ;  /* 0x8000000007070836 */ /* 0x000fe20000000000 */
[----:B------:R-:W-:Y:S06]  /*0940*/  BRA `(.L_x_8) ;  /* 0x0000000000047947 */ /* 0x000fec0003800000 */
.L_x_9:
[----:B------:R-:W-:-:S11]  /*0950*/  DADD R6, R2, R10 ;  /* 0x0000000002067229 */ /* 0x000fd6000000000a */
.L_x_8:
[----:B------:R-:W0:Y:S01]  /*0960*/  LDC R2, c[0x0][0xe0c] ;  /* 0x00038300ff027b82 */ /* 0x000e220000000800 */
[----:B------:R-:W-:Y:S01]  /*0970*/  DADD R6, -R6, 1 ;  /* 0x3ff0000006067429 */ /* 0x000fe20000000100 */
[----:B------:R-:W-:Y:S01]  /*0980*/  UMOV UR4, 0xf0000000 ;  /* 0xf000000000047882 */ /* 0x000fe20000000000 */
[----:B------:R-:W-:Y:S01]  /*0990*/  DADD R4, -R4, 1 ;  /* 0x3ff0000004047429 */ /* 0x000fe20000000100 */
[----:B------:R-:W-:Y:S01]  /*09a0*/  UMOV UR5, 0x380fffff ;  /* 0x380fffff00057882 */ /* 0x000fe20000000000 */
[----:B------:R-:W-:Y:S02]  /*09b0*/  FSETP.NEU.FTZ.AND P0, PT, R16, 1, PT ;  /* 0x3f8000001000780b */ /* 0x000fe40003f1d000 */
[----:B------:R-:W1:Y:S02]  /*09c0*/  F2F.F32.F64 R39, R6 ;  /* 0x0000000600277310 */ /* 0x000e640000301000 */
[----:B------:R-:W-:Y:S01]  /*09d0*/  DSETP.GEU.AND P2, PT, |R6|, UR4, PT ;  /* 0x0000000406007e2a */ /* 0x000fe2000bf4e200 */
[----:B------:R-:W-:Y:S01]  /*09e0*/  ISETP.EQ.OR P0, PT, R0, RZ, !P0 ;  /* 0x000000ff0000720c */ /* 0x000fe20004702670 */
[----:B------:R-:W-:-:S04]  /*09f0*/  DSETP.GEU.AND P3, PT, |R4|, UR4, PT ;  /* 0x0000000404007e2a */ /* 0x000fc8000bf6e200 */
[----:B------:R-:W2:Y:S08]  /*0a00*/  F2F.F32.F64 R40, R4 ;  /* 0x0000000400287310 */ /* 0x000eb00000301000 */
[----:B-1----:R-:W-:Y:S01]  /*0a10*/  @!P2 FMUL R39, R39, 1.175494350822287508e-38 ;  /* 0x008000002727a820 */ /* 0x002fe20000400000 */
[----:B0-----:R-:W-:-:S04]  /*0a20*/  FSETP.NEU.FTZ.AND P1, PT, R2, 1, PT ;  /* 0x3f8000000200780b */ /* 0x001fc80003f3d000 */
[----:B------:R-:W-:Y:S01]  /*0a30*/  ISETP.EQ.OR P1, PT, R0, RZ, !P1 ;  /* 0x000000ff0000720c */ /* 0x000fe20004f22670 */
[----:B--2---:R-:W-:Y:S01]  /*0a40*/  @!P3 FMUL R40, R40, 1.175494350822287508e-38 ;  /* 0x008000002828b820 */ /* 0x004fe20000400000 */
[----:B------:R-:W-:-:S04]  /*0a50*/  FSEL R39, R39, RZ, !P0 ;  /* 0x000000ff27277208 */ /* 0x000fc80004000000 */
[----:B------:R-:W-:-:S07]  /*0a60*/  FSEL R40, R40, RZ, !P1 ;  /* 0x000000ff28287208 */ /* 0x000fce0004800000 */
.L_x_0:
[----:B------:R-:W0:Y:S01]  /*0a70*/  S2UR UR5, SR_CTAID.X ;  /* 0x00000000000579c3 */ /* 0x000e220000002500 */
[----:B------:R-:W-:Y:S02]  /*0a80*/  UMOV UR6, 0x10 ;  /* 0x0000001000067882 */ /* 0x000fe40000000000 */
[----:B0-----:R-:W-:-:S03]  /*0a90*/  ULEA UR4, UR5, UR6, 0x2 ;  /* 0x0000000605047291 */ /* 0x001fc6000f8e103f */
[----:B------:R-:W-:Y:S02]  /*0aa0*/  ULDC.U8 UR5, c[0x0][UR5+0x7c0] ;  /* 0x0001f00005057abb */ /* 0x000fe40008000000 */
[----:B------:R-:W-:-:S03]  /*0ab0*/  ULEA UR5, UR5, UR6, 0x3 ;  /* 0x0000000605057291 */ /* 0x000fc6000f8e183f */
[----:B------:R-:W-:Y:S02]  /*0ac0*/  ULDC UR6, c[0x0][0x210] ;  /* 0x0000840000067ab9 */ /* 0x000fe40000000800 */
[----:B------:R-:W-:Y:S02]  /*0ad0*/  UISETP.GE.AND UP0, UPT, UR6, 0x1, UPT ;  /* 0x000000010600788c */ /* 0x000fe4000bf06270 */
[----:B------:R-:W-:Y:S02]  /*0ae0*/  ULDC UR4, c[0x0][UR4+0x8f0] ;  /* 0x00023c0004047abb */ /* 0x000fe40008000800 */
[----:B------:R-:W-:-:S03]  /*0af0*/  UIMAD UR8, UR4, UR6, URZ ;  /* 0x00000006040872a4 */ /* 0x000fc6000f8e023f */
[----:B------:R-:W-:Y:S02]  /*0b00*/  ULDC UR4, c[0x0][UR5+0x6c0] ;  /* 0x0001b00005047abb */ /* 0x000fe40008000800 */
[----:B------:R-:W-:-:S04]  /*0b10*/  UIADD3 UR9, UR4, -UR8, URZ ;  /* 0x8000000804097290 */ /* 0x000fc8000fffe03f */
[----:B------:R-:W-:-:S06]  /*0b20*/  UISETP.LT.OR UP0, UPT, UR9, 0x1, !UP0 ;  /* 0x000000010900788c */ /* 0x000fcc000c701670 */
[----:B------:R-:W-:-:S13]  /*0b30*/  PLOP3.LUT P0, PT, PT, PT, UP0, 0x80, 0x0 ;  /* 0x000000000000781c */ /* 0x000fda0003f0f008 */
[----:B------:R-:W-:Y:S05]  /*0b40*/  @P0 EXIT ;  /* 0x000000000000094d */ /* 0x000fea0003800000 */
[----:B------:R-:W0:Y:S01]  /*0b50*/  LDC R37, c[0x0][0xe0c] ;  /* 0x00038300ff257b82 */ /* 0x000e220000000800 */
[----:B------:R-:W1:Y:S01]  /*0b60*/  S2R R38, SR_TID.X ;  /* 0x0000000000267919 */ /* 0x000e620000002100 */
[----:B------:R-:W-:Y:S01]  /*0b70*/  ULDC.64 UR12, c[0x0][UR5+0x210] ;  /* 0x00008400050c7abb */ /* 0x000fe20008000a00 */
[----:B------:R-:W-:Y:S01]  /*0b80*/  ULDC.64 UR14, c[0x0][UR5+0x300] ;  /* 0x0000c000050e7abb */ /* 0x000fe20008000a00 */
[----:B------:R-:W-:Y:S01]  /*0b90*/  ULDC.64 UR16, c[0x0][UR5+0x3f0] ;  /* 0x0000fc0005107abb */ /* 0x000fe20008000a00 */
[----:B------:R-:W-:Y:S01]  /*0ba0*/  ULDC.64 UR18, c[0x0][UR5+0x4e0] ;  /* 0x0001380005127abb */ /* 0x000fe20008000a00 */
[----:B------:R-:W-:Y:S01]  /*0bb0*/  ULDC.64 UR6, c[0x0][UR5+0x5d0] ;  /* 0x0001740005067abb */ /* 0x000fe20008000a00 */
[----:B------:R-:W-:Y:S01]  /*0bc0*/  USHF.R.S32.HI UR20, URZ, 0x1f, UR8 ;  /* 0x0000001f3f147899 */ /* 0x000fe20008011408 */
[----:B------:R-:W2:Y:S01]  /*0bd0*/  LDC R36, c[0x0][0xe10] ;  /* 0x00038400ff247b82 */ /* 0x000ea20000000800 */
[----:B------:R-:W-:Y:S01]  /*0be0*/  ULDC UR5, c[0x0][0x0] ;  /* 0x0000000000057ab9 */ /* 0x000fe20000000800 */
[----:B------:R-:W-:Y:S01]  /*0bf0*/  UMOV UR4, URZ ;  /* 0x0000003f00047c82 */ /* 0x000fe20008000000 */
[----:B------:R-:W-:Y:S01]  /*0c00*/  ULDC UR25, c[0x0][0xe0c] ;  /* 0x0003830000197ab9 */ /* 0x000fe20000000800 */
[----:B------:R-:W-:Y:S01]  /*0c10*/  ULDC UR26, c[0x0][0xe10] ;  /* 0x00038400001a7ab9 */ /* 0x000fe20000000800 */
[----:B------:R-:W-:Y:S01]  /*0c20*/  ULDC UR24, c[0x0][0x210] ;  /* 0x0000840000187ab9 */ /* 0x000fe20000000800 */
[----:B------:R-:W-:Y:S01]  /*0c30*/  ULDC UR22, c[0x0][0xe24] ;  /* 0x0003890000167ab9 */ /* 0x000fe20000000800 */
[----:B------:R-:W-:Y:S01]  /*0c40*/  ULDC UR23, c[0x0][0xe34] ;  /* 0x00038d0000177ab9 */ /* 0x000fe20000000800 */
[----:B------:R-:W-:Y:S01]  /*0c50*/  ULDC UR21, c[0x0][0xe30] ;  /* 0x00038c0000157ab9 */ /* 0x000fe20000000800 */
[----:B0-----:R-:W-:Y:S01]  /*0c60*/  FADD.FTZ R37, -R37, 1 ;  /* 0x3f80000025257421 */ /* 0x001fe20000010100 */
[----:B-12---:R-:W-:-:S07]  /*0c70*/  FADD.FTZ R36, -R36, 1 ;  /* 0x3f80000024247421 */ /* 0x006fce0000010100 */
.L_x_13:
[----:B0-----:R-:W-:-:S05]  /*0c80*/  VIADD R6, R38, UR4 ;  /* 0x0000000426067c36 */ /* 0x001fca0008000000 */
[C---:B------:R-:W-:Y:S02]  /*0c90*/  ISETP.GE.AND P0, PT, R6.reuse, UR24, PT ;  /* 0x0000001806007c0c */ /* 0x040fe4000bf06270 */
[C---:B------:R-:W-:Y:S02]  /*0ca0*/  IADD3 R35, P1, R6.reuse, UR8, RZ ;  /* 0x0000000806237c10 */ /* 0x040fe4000ff3e0ff */
[C---:B------:R-:W-:Y:S02]  /*0cb0*/  ISETP.LT.AND P0, PT, R6.reuse, UR9, !P0 ;  /* 0x0000000906007c0c */ /* 0x040fe4000c701270 */
[----:B------:R-:W-:-:S11]  /*0cc0*/  LEA.HI.X.SX32 R34, R6, UR20, 0x1, P1 ;  /* 0x0000001406227c11 */ /* 0x000fd600088f0eff */
[----:B------:R-:W0:Y:S01]  /*0cd0*/  @P0 LDC.64 R4, c[0x0][0xe38] ;  /* 0x00038e00ff040b82 */ /* 0x000e220000000a00 */
[----:B------:R-:W-:-:S04]  /*0ce0*/  @P0 LEA R2, P1, R35, UR12, 0x1 ;  /* 0x0000000c23020c11 */ /* 0x000fc8000f8208ff */
[----:B------:R-:W-:-:S05]  /*0cf0*/  @P0 LEA.HI.X R3, R35, UR13, R34, 0x1, P1 ;  /* 0x0000000d23030c11 */ /* 0x000fca00088f0c22 */
[----:B------:R-:W2:Y:S04]  /*0d00*/  @P0 LDG.E.U16 R0, desc[UR10][R2.64] ;  /* 0x0000000a02000981 */ /* 0x000ea8000c1e1500 */
[----:B0-----:R-:W3:Y:S01]  /*0d10*/  @P0 LDG.E R5, desc[UR10][R4.64] ;  /* 0x0000000a04050981 */ /* 0x001ee2000c1e1900 */
[----:B------:R-:W-:Y:S01]  /*0d20*/  VIADD R10, R6, UR5 ;  /* 0x00000005060a7c36 */ /* 0x000fe20008000000 */
[----:B------:R-:W-:-:S04]  /*0d30*/  CS2R R48, SRZ ;  /* 0x0000000000307805 */ /* 0x000fc8000001ff00 */
[C---:B------:R-:W-:Y:S02]  /*0d40*/  ISETP.GE.AND P1, PT, R10.reuse, UR24, PT ;  /* 0x000000180a007c0c */ /* 0x040fe4000bf26270 */
[C---:B------:R-:W-:Y:S02]  /*0d50*/  IADD3 R33, P2, R10.reuse, UR8, RZ ;  /* 0x000000080a217c10 */ /* 0x040fe4000ff5e0ff */
[C---:B------:R-:W-:Y:S02]  /*0d60*/  ISETP.LT.AND P1, PT, R10.reuse, UR9, !P1 ;  /* 0x000000090a007c0c */ /* 0x040fe4000cf21270 */
[----:B------:R-:W-:-:S11]  /*0d70*/  LEA.HI.X.SX32 R32, R10, UR20, 0x1, P2 ;  /* 0x000000140a207c11 */ /* 0x000fd600090f0eff */
[----:B------:R-:W0:Y:S01]  /*0d80*/  @P1 LDC.64 R6, c[0x0][0xe38] ;  /* 0x00038e00ff061b82 */ /* 0x000e220000000a00 */
[----:B------:R-:W-:-:S04]  /*0d90*/  @P1 LEA R8, P2, R33, UR12, 0x1 ;  /* 0x0000000c21081c11 */ /* 0x000fc8000f8408ff */
[----:B------:R-:W-:Y:S01]  /*0da0*/  @P1 LEA.HI.X R9, R33, UR13, R32, 0x1, P2 ;  /* 0x0000000d21091c11 */ /* 0x000fe200090f0c20 */
[----:B--2---:R-:W-:-:S04]  /*0db0*/  @P0 IMAD.U32 R0, R0, 0x10000, RZ ;  /* 0x0001000000000824 */ /* 0x004fc800078e00ff */
[----:B---3--:R-:W-:-:S05]  /*0dc0*/  @P0 FMUL.FTZ R49, R0, R5 ;  /* 0x0000000500310220 */ /* 0x008fca0000410000 */
[----:B------:R-:W-:-:S04]  /*0dd0*/  @P0 F2FP.BF16.F32.PACK_AB R0, RZ, R49 ;  /* 0x00000031ff00023e */ /* 0x000fc800000010ff */
[----:B------:R-:W-:-:S05]  /*0de0*/  PRMT R4, R0, 0x7610, R4 ;  /* 0x0000761000047816 */ /* 0x000fca0000000004 */
[----:B------:R1:W-:Y:S04]  /*0df0*/  @P0 STG.E.U16 desc[UR10][R2.64], R4 ;  /* 0x0000000402000986 */ /* 0x0003e8000c10150a */
[----:B------:R-:W2:Y:S04]  /*0e00*/  @P1 LDG.E.U16 R0, desc[UR10][R8.64] ;  /* 0x0000000a08001981 */ /* 0x000ea8000c1e1500 */
[----:B0-----:R0:W3:Y:S01]  /*0e10*/  @P1 LDG.E R7, desc[UR10][R6.64] ;  /* 0x0000000a06071981 */ /* 0x0010e2000c1e1900 */
[----:B------:R-:W-:Y:S01]  /*0e20*/  VIADD R30, R10, UR5 ;  /* 0x000000050a1e7c36 */ /* 0x000fe20008000000 */
[----:B------:R-:W-:Y:S01]  /*0e30*/  CS2R R44, SRZ ;  /* 0x00000000002c7805 */ /* 0x000fe2000001ff00 */
[----:B------:R-:W-:Y:S01]  /*0e40*/  IMAD.SHL.U32 R5, R35, 0x4, RZ ;  /* 0x0000000423057824 */ /* 0x000fe200078e00ff */
[----:B------:R-:W-:-:S02]  /*0e50*/  CS2R R46, SRZ ;  /* 0x00000000002e7805 */ /* 0x000fc4000001ff00 */
[C---:B------:R-:W-:Y:S02]  /*0e60*/  ISETP.GE.AND P2, PT, R30.reuse, UR24, PT ;  /* 0x000000181e007c0c */ /* 0x040fe4000bf46270 */
[C---:B-1----:R-:W-:Y:S02]  /*0e70*/  IADD3 R2, P5, R5.reuse, UR6, RZ ;  /* 0x0000000605027c10 */ /* 0x042fe4000ffbe0ff */
[C---:B------:R-:W-:Y:S02]  /*0e80*/  ISETP.LT.AND P2, PT, R30.reuse, UR9, !P2 ;  /* 0x000000091e007c0c */ /* 0x040fe4000d741270 */
[----:B------:R-:W-:Y:S02]  /*0e90*/  IADD3 R31, P6, R30, UR8, RZ ;  /* 0x000000081e1f7c10 */ /* 0x000fe4000ffde0ff */
[C---:B------:R-:W-:Y:S02]  /*0ea0*/  IADD3 R4, P4, R5.reuse, UR16, RZ ;  /* 0x0000001005047c10 */ /* 0x040fe4000ff9e0ff */
[----:B0-----:R-:W-:-:S02]  /*0eb0*/  IADD3 R6, P3, R5, UR18, RZ ;  /* 0x0000001205067c10 */ /* 0x001fc4000ff7e0ff */
[----:B------:R-:W-:-:S05]  /*0ec0*/  LEA.HI.X.SX32 R30, R30, UR20, 0x1, P6 ;  /* 0x000000141e1e7c11 */ /* 0x000fca000b0f0eff */
[----:B------:R-:W0:Y:S01]  /*0ed0*/  @P2 LDC.64 R10, c[0x0][0xe38] ;  /* 0x00038e00ff0a2b82 */ /* 0x000e220000000a00 */
[----:B--2---:R-:W-:-:S05]  /*0ee0*/  @P1 SHF.L.U32 R0, R0, 0x10, RZ ;  /* 0x0000001000001819 */ /* 0x004fca00000006ff */
[----:B---3--:R-:W-:Y:S01]  /*0ef0*/  @P1 FMUL.FTZ R45, R0, R7 ;  /* 0x00000007002d1220 */ /* 0x008fe20000410000 */
[----:B------:R-:W-:-:S04]  /*0f00*/  SHF.L.U64.HI R7, R35, 0x2, R34 ;  /* 0x0000000223077819 */ /* 0x000fc80000010222 */
[----:B------:R-:W-:Y:S02]  /*0f10*/  @P1 F2FP.BF16.F32.PACK_AB R0, RZ, R45 ;  /* 0x0000002dff00123e */ /* 0x000fe400000010ff */
[----:B------:R-:W-:Y:S02]  /*0f20*/  IADD3.X R3, R7, UR7, RZ, P5, !PT ;  /* 0x0000000707037c10 */ /* 0x000fe4000affe4ff */
[----:B------:R-:W-:Y:S02]  /*0f30*/  @P2 LEA R14, P5, R31, UR12, 0x1 ;  /* 0x0000000c1f0e2c11 */ /* 0x000fe4000f8a08ff */
[C---:B------:R-:W-:Y:S01]  /*0f40*/  IADD3.X R5, R7.reuse, UR17, RZ, P4, !PT ;  /* 0x0000001107057c10 */ /* 0x040fe2000a7fe4ff */
[----:B------:R-:W5:Y:S01]  /*0f50*/  @P0 LDG.E R44, desc[UR10][R2.64] ;  /* 0x0000000a022c0981 */ /* 0x000f62000c1e1900 */
[----:B------:R-:W-:Y:S02]  /*0f60*/  IADD3.X R7, R7, UR19, RZ, P3, !PT ;  /* 0x0000001307077c10 */ /* 0x000fe40009ffe4ff */
[----:B------:R-:W-:Y:S01]  /*0f70*/  PRMT R16, R0, 0x7610, R16 ;  /* 0x0000761000107816 */ /* 0x000fe20000000010 */
[----:B------:R-:W5:Y:S01]  /*0f80*/  @P0 LDG.E R47, desc[UR10][R4.64] ;  /* 0x0000000a042f0981 */ /* 0x000f62000c1e1900 */
[----:B------:R-:W-:-:S03]  /*0f90*/  @P2 LEA.HI.X R15, R31, UR13, R30, 0x1, P5 ;  /* 0x0000000d1f0f2c11 */ /* 0x000fc6000a8f0c1e */
[----:B------:R-:W5:Y:S04]  /*0fa0*/  @P0 LDG.E R46, desc[UR10][R6.64] ;  /* 0x0000000a062e0981 */ /* 0x000f68000c1e1900 */
[----:B------:R1:W-:Y:S04]  /*0fb0*/  @P1 STG.E.U16 desc[UR10][R8.64], R16 ;  /* 0x0000001008001986 */ /* 0x0003e8000c10150a */
[----:B------:R-:W2:Y:S04]  /*0fc0*/  @P2 LDG.E.U16 R0, desc[UR10][R14.64] ;  /* 0x0000000a0e002981 */ /* 0x000ea8000c1e1500 */
[----:B0-----:R0:W3:Y:S01]  /*0fd0*/  @P2 LDG.E R11, desc[UR10][R10.64] ;  /* 0x0000000a0a0b2981 */ /* 0x0010e2000c1e1900 */
[----:B------:R-:W-:-:S02]  /*0fe0*/  IMAD.U32 R13, RZ, RZ, UR5 ;  /* 0x00000005ff0d7e24 */ /* 0x000fc4000f8e00ff */
[----:B------:R-:W-:-:S03]  /*0ff0*/  IMAD.U32 R17, RZ, RZ, UR5 ;  /* 0x00000005ff117e24 */ /* 0x000fc6000f8e00ff */
[----:B------:R-:W-:-:S04]  /*1000*/  IADD3 R12, R13, UR4, R38 ;  /* 0x000000040d0c7c10 */ /* 0x000fc8000fffe026 */
[----:B------:R-:W-:-:S04]  /*1010*/  IADD3 R13, R17, UR5, R12 ;  /* 0x00000005110d7c10 */ /* 0x000fc8000fffe00c */
[----:B------:R-:W-:-:S04]  /*1020*/  ISETP.GE.AND P3, PT, R13, UR24, PT ;  /* 0x000000180d007c0c */ /* 0x000fc8000bf66270 */
[----:B------:R-:W-:Y:S01]  /*1030*/  ISETP.LT.AND P3, PT, R13, UR9, !P3 ;  /* 0x000000090d007c0c */ /* 0x000fe2000df61270 */
[C---:B------:R-:W-:Y:S01]  /*1040*/  IMAD.SHL.U32 R12, R33.reuse, 0x4, RZ ;  /* 0x00000004210c7824 */ /* 0x040fe200078e00ff */
[----:B------:R-:W-:Y:S02]  /*1050*/  CS2R R42, SRZ ;  /* 0x00000000002a7805 */ /* 0x000fe4000001ff00 */
[----:B------:R-:W-:Y:S02]  /*1060*/  SHF.L.U64.HI R19, R33, 0x2, R32 ;  /* 0x0000000221137819 */ /* 0x000fe40000010220 */
[----:B-1----:R-:W-:Y:S02]  /*1070*/  IADD3 R8, P6, R12, UR6, RZ ;  /* 0x000000060c087c10 */ /* 0x002fe4000ffde0ff */
[----:B------:R-:W-:-:S05]  /*1080*/  IADD3 R29, P4, R13, UR8, RZ ;  /* 0x000000080d1d7c10 */ /* 0x000fca000ff9e0ff */
[----:B------:R-:W1:Y:S01]  /*1090*/  @P3 LDC.64 R16, c[0x0][0xe38] ;  /* 0x00038e00ff103b82 */ /* 0x000e620000000a00 */
[C---:B0-----:R-:W-:Y:S02]  /*10a0*/  IADD3 R10, P5, R12.reuse, UR16, RZ ;  /* 0x000000100c0a7c10 */ /* 0x041fe4000ffbe0ff */
[----:B------:R-:W-:Y:S02]  /*10b0*/  IADD3.X R9, R19, UR7, RZ, P6, !PT ;  /* 0x0000000713097c10 */ /* 0x000fe4000b7fe4ff */
[----:B------:R-:W-:Y:S01]  /*10c0*/  IADD3 R12, P6, R12, UR18, RZ ;  /* 0x000000120c0c7c10 */ /* 0x000fe2000ffde0ff */
[----:B------:R-:W-:Y:S02]  /*10d0*/  IMAD.MOV.U32 R28, RZ, RZ, RZ ;  /* 0x000000ffff1c7224 */ /* 0x000fe400078e00ff */
[----:B------:R-:W-:-:S04]  /*10e0*/  IMAD.MOV.U32 R41, RZ, RZ, RZ ;  /* 0x000000ffff297224 */ /* 0x000fc800078e00ff */
[----:B------:R0:W5:Y:S01]  /*10f0*/  @P1 LDG.E R28, desc[UR10][R8.64] ;  /* 0x0000000a081c1981 */ /* 0x000162000c1e1900 */
[----:B--2---:R-:W-:-:S04]  /*1100*/  @P2 IMAD.U32 R0, R0, 0x10000, RZ ;  /* 0x0001000000002824 */ /* 0x004fc800078e00ff */
[----:B---3--:R-:W-:Y:S01]  /*1110*/  @P2 FMUL.FTZ R43, R0, R11 ;  /* 0x0000000b002b2220 */ /* 0x008fe20000410000 */
[----:B------:R-:W-:Y:S02]  /*1120*/  LEA.HI.X.SX32 R0, R13, UR20, 0x1, P4 ;  /* 0x000000140d007c11 */ /* 0x000fe4000a0f0eff */
[----:B------:R-:W-:Y:S02]  /*1130*/  @P3 LEA R26, P4, R29, UR12, 0x1 ;  /* 0x0000000c1d1a3c11 */ /* 0x000fe4000f8808ff */
[----:B------:R-:W-:Y:S02]  /*1140*/  @P2 F2FP.BF16.F32.PACK_AB R18, RZ, R43 ;  /* 0x0000002bff12223e */ /* 0x000fe400000010ff */
[C---:B------:R-:W-:Y:S02]  /*1150*/  IADD3.X R11, R19.reuse, UR17, RZ, P5, !PT ;  /* 0x00000011130b7c10 */ /* 0x040fe4000affe4ff */
[----:B------:R-:W-:Y:S02]  /*1160*/  IADD3.X R13, R19, UR19, RZ, P6, !PT ;  /* 0x00000013130d7c10 */ /* 0x000fe4000b7fe4ff */
[----:B------:R-:W-:Y:S01]  /*1170*/  PRMT R19, R18, 0x7610, R19 ;  /* 0x0000761012137816 */ /* 0x000fe20000000013 */
[----:B------:R0:W5:Y:S01]  /*1180*/  @P1 LDG.E R42, desc[UR10][R10.64] ;  /* 0x0000000a0a2a1981 */ /* 0x000162000c1e1900 */
[----:B------:R-:W-:-:S03]  /*1190*/  @P3 LEA.HI.X R27, R29, UR13, R0, 0x1, P4 ;  /* 0x0000000d1d1b3c11 */ /* 0x000fc6000a0f0c00 */
[----:B------:R0:W5:Y:S04]  /*11a0*/  @P1 LDG.E R41, desc[UR10][R12.64] ;  /* 0x0000000a0c291981 */ /* 0x000168000c1e1900 */
[----:B------:R2:W-:Y:S04]  /*11b0*/  @P2 STG.E.U16 desc[UR10][R14.64], R19 ;  /* 0x000000130e002986 */ /* 0x0005e8000c10150a */
[----:B------:R-:W3:Y:S04]  /*11c0*/  @P3 LDG.E.U16 R18, desc[UR10][R26.64] ;  /* 0x0000000a1a123981 */ /* 0x000ee8000c1e1500 */
[----:B-1----:R-:W4:Y:S01]  /*11d0*/  @P3 LDG.E R17, desc[UR10][R16.64] ;  /* 0x0000000a10113981 */ /* 0x002f22000c1e1900 */
[----:B------:R-:W-:-:S02]  /*11e0*/  CS2R R52, SRZ ;  /* 0x0000000000347805 */ /* 0x000fc4000001ff00 */
[----:B--2---:R-:W-:Y:S01]  /*11f0*/  SHF.L.U64.HI R19, R31, 0x2, R30 ;  /* 0x000000021f137819 */ /* 0x004fe2000001021e */
[C---:B------:R-:W-:Y:S01]  /*1200*/  IMAD.SHL.U32 R24, R29.reuse, 0x4, RZ ;  /* 0x000000041d187824 */ /* 0x040fe200078e00ff */
[----:B------:R-:W-:Y:S01]  /*1210*/  CS2R R50, SRZ ;  /* 0x0000000000327805 */ /* 0x000fe2000001ff00 */
[----:B------:R-:W-:Y:S01]  /*1220*/  IMAD.MOV.U32 R54, RZ, RZ, RZ ;  /* 0x000000ffff367224 */ /* 0x000fe200078e00ff */
[----:B------:R-:W-:Y:S01]  /*1230*/  SHF.L.U64.HI R25, R29, 0x2, R0 ;  /* 0x000000021d197819 */ /* 0x000fe20000010200 */
[----:B------:R-:W-:Y:S01]  /*1240*/  IMAD.MOV.U32 R57, RZ, RZ, RZ ;  /* 0x000000ffff397224 */ /* 0x000fe200078e00ff */
[----:B---3--:R-:W-:-:S05]  /*1250*/  @P3 SHF.L.U32 R18, R18, 0x10, RZ ;  /* 0x0000001012123819 */ /* 0x008fca00000006ff */
[----:B----4-:R-:W-:Y:S01]  /*1260*/  @P3 FMUL.FTZ R53, R18, R17 ;  /* 0x0000001112353220 */ /* 0x010fe20000410000 */
[----:B------:R-:W-:-:S05]  /*1270*/  IMAD.SHL.U32 R18, R31, 0x4, RZ ;  /* 0x000000041f127824 */ /* 0x000fca00078e00ff */
[C---:B------:R-:W-:Y:S02]  /*1280*/  IADD3 R14, P4, R18.reuse, UR6, RZ ;  /* 0x00000006120e7c10 */ /* 0x040fe4000ff9e0ff */
[C---:B------:R-:W-:Y:S02]  /*1290*/  IADD3 R16, P5, R18.reuse, UR16, RZ ;  /* 0x0000001012107c10 */ /* 0x040fe4000ffbe0ff */
[----:B------:R-:W-:Y:S02]  /*12a0*/  IADD3 R18, P6, R18, UR18, RZ ;  /* 0x0000001212127c10 */ /* 0x000fe4000ffde0ff */
[C---:B------:R-:W-:Y:S02]  /*12b0*/  IADD3.X R15, R19.reuse, UR7, RZ, P4, !PT ;  /* 0x00000007130f7c10 */ /* 0x040fe4000a7fe4ff */
[C---:B------:R-:W-:Y:S02]  /*12c0*/  IADD3.X R17, R19.reuse, UR17, RZ, P5, !PT ;  /* 0x0000001113117c10 */ /* 0x040fe4000affe4ff */
[----:B------:R-:W-:Y:S01]  /*12d0*/  IADD3.X R19, R19, UR19, RZ, P6, !PT ;  /* 0x0000001313137c10 */ /* 0x000fe2000b7fe4ff */
[----:B------:R0:W5:Y:S01]  /*12e0*/  @P2 LDG.E R48, desc[UR10][R14.64] ;  /* 0x0000000a0e302981 */ /* 0x000162000c1e1900 */
[----:B------:R-:W-:-:S02]  /*12f0*/  @P3 F2FP.BF16.F32.PACK_AB R21, RZ, R53 ;  /* 0x00000035ff15323e */ /* 0x000fc400000010ff */
[C---:B------:R-:W-:Y:S01]  /*1300*/  IADD3 R20, P4, R24.reuse, UR6, RZ ;  /* 0x0000000618147c10 */ /* 0x040fe2000ff9e0ff */
[----:B------:R0:W5:Y:S01]  /*1310*/  @P2 LDG.E R51, desc[UR10][R16.64] ;  /* 0x0000000a10332981 */ /* 0x000162000c1e1900 */
[C---:B------:R-:W-:Y:S02]  /*1320*/  IADD3 R22, P5, R24.reuse, UR16, RZ ;  /* 0x0000001018167c10 */ /* 0x040fe4000ffbe0ff */
[----:B------:R-:W-:Y:S01]  /*1330*/  IADD3 R24, P6, R24, UR18, RZ ;  /* 0x0000001218187c10 */ /* 0x000fe2000ffde0ff */
[----:B------:R0:W5:Y:S01]  /*1340*/  @P2 LDG.E R54, desc[UR10][R18.64] ;  /* 0x0000000a12362981 */ /* 0x000162000c1e1900 */
[----:B------:R-:W-:-:S03]  /*1350*/  IADD3.X R23, R25, UR17, RZ, P5, !PT ;  /* 0x0000001119177c10 */ /* 0x000fc6000affe4ff */
[----:B------:R1:W-:Y:S04]  /*1360*/  @P3 STG.E.U16 desc[UR10][R26.64], R21 ;  /* 0x000000151a003986 */ /* 0x0003e8000c10150a */
[----:B------:R0:W5:Y:S01]  /*1370*/  @P3 LDG.E R52, desc[UR10][R22.64] ;  /* 0x0000000a16343981 */ /* 0x000162000c1e1900 */
[C---:B-1----:R-:W-:Y:S02]  /*1380*/  IADD3.X R21, R25.reuse, UR7, RZ, P4, !PT ;  /* 0x0000000719157c10 */ /* 0x042fe4000a7fe4ff */
[----:B------:R-:W-:-:S03]  /*1390*/  IADD3.X R25, R25, UR19, RZ, P6, !PT ;  /* 0x0000001319197c10 */ /* 0x000fc6000b7fe4ff */
[----:B------:R0:W5:Y:S04]  /*13a0*/  @P3 LDG.E R50, desc[UR10][R20.64] ;  /* 0x0000000a14323981 */ /* 0x000168000c1e1900 */
[----:B------:R0:W5:Y:S01]  /*13b0*/  @P3 LDG.E R57, desc[UR10][R24.64] ;  /* 0x0000000a18393981 */ /* 0x000162000c1e1900 */
[----:B------:R-:W-:-:S13]  /*13c0*/  ISETP.NE.AND P4, PT, RZ, UR21, PT ;  /* 0x00000015ff007c0c */ /* 0x000fda000bf85270 */
[----:B0-----:R-:W-:Y:S05]  /*13d0*/  @!P4 BRA `(.L_x_11) ;  /* 0x0000000000e4c947 */ /* 0x001fea0003800000 */
[----:B------:R-:W0:Y:S02]  /*13e0*/  LDC.64 R26, c[0x0][0xe28] ;  /* 0x00038a00ff1a7b82 */ /* 0x000e240000000a00 */
[----:B0-----:R0:W2:Y:S01]  /*13f0*/  LDG.E R26, desc[UR10][R26.64] ;  /* 0x0000000a1a1a7981 */ /* 0x0010a2000c1e1900 */
[-C--:B------:R-:W-:Y:S01]  /*1400*/  FMUL.FTZ R56, R36, R49.reuse ;  /* 0x0000003124387220 */ /* 0x080fe20000410000 */
[C---:B------:R-:W-:Y:S01]  /*1410*/  FMUL.FTZ R58, R37.reuse, R49 ;  /* 0x00000031253a7220 */ /* 0x040fe20000410000 */
[----:B------:R-:W-:Y:S02]  /*1420*/  FMUL.FTZ R60, R37, R43 ;  /* 0x0000002b253c7220 */ /* 0x000fe40000410000 */
[----:B------:R-:W-:Y:S01]  /*1430*/  FMUL.FTZ R55, R56, R49 ;  /* 0x0000003138377220 */ /* 0x000fe20000410000 */
[----:B-----5:R-:W-:Y:S01]  /*1440*/  FFMA.FTZ R47, R47, UR25, R58 ;  /* 0x000000192f2f7c23 */ /* 0x020fe2000801003a */
[----:B------:R-:W0:Y:S01]  /*1450*/  MUFU.RCP R56, R39 ;  /* 0x0000002700387308 */ /* 0x000e220000001000 */
[----:B------:R-:W-:Y:S01]  /*1460*/  FMUL.FTZ R58, R36, R43 ;  /* 0x0000002b243a7220 */ /* 0x000fe20000410000 */
[----:B------:R-:W-:Y:S01]  /*1470*/  FFMA.FTZ R49, R46, UR26, R55 ;  /* 0x0000001a2e317c23 */ /* 0x000fe20008010037 */
[----:B------:R-:W-:Y:S01]  /*1480*/  FMUL.FTZ R46, R36, R45 ;  /* 0x0000002d242e7220 */ /* 0x000fe20000410000 */
[----:B------:R-:W-:Y:S01]  /*1490*/  FFMA.FTZ R51, R51, UR25, R60 ;  /* 0x0000001933337c23 */ /* 0x000fe2000801003c */
[----:B------:R-:W-:-:S02]  /*14a0*/  FMUL.FTZ R55, R58, R43 ;  /* 0x0000002b3a377220 */ /* 0x000fc40000410000 */
[-C--:B------:R-:W-:Y:S01]  /*14b0*/  FMUL.FTZ R46, R46, R45.reuse ;  /* 0x0000002d2e2e7220 */ /* 0x080fe20000410000 */
[----:B------:R-:W-:Y:S01]  /*14c0*/  FMUL.FTZ R45, R37, R45 ;  /* 0x0000002d252d7220 */ /* 0x000fe20000410000 */
[----:B------:R-:W-:Y:S02]  /*14d0*/  FFMA.FTZ R55, R54, UR26, R55 ;  /* 0x0000001a36377c23 */ /* 0x000fe40008010037 */
[----:B------:R-:W-:Y:S01]  /*14e0*/  FFMA.FTZ R41, R41, UR26, R46 ;  /* 0x0000001a29297c23 */ /* 0x000fe2000801002e */
[-C--:B------:R-:W-:Y:S01]  /*14f0*/  FMUL.FTZ R46, R36, R53.reuse ;  /* 0x00000035242e7220 */ /* 0x080fe20000410000 */
[----:B------:R-:W-:Y:S02]  /*1500*/  FFMA.FTZ R45, R42, UR25, R45 ;  /* 0x000000192a2d7c23 */ /* 0x000fe4000801002d */
[----:B------:R-:W1:Y:S01]  /*1510*/  MUFU.RCP R42, R40 ;  /* 0x00000028002a7308 */ /* 0x000e620000001000 */
[-C--:B------:R-:W-:Y:S01]  /*1520*/  FMUL.FTZ R54, R46, R53.reuse ;  /* 0x000000352e367220 */ /* 0x080fe20000410000 */
[-C--:B0-----:R-:W-:Y:S01]  /*1530*/  FMUL.FTZ R27, R49, R56.reuse ;  /* 0x00000038311b7220 */ /* 0x081fe20000410000 */
[-C--:B------:R-:W-:Y:S01]  /*1540*/  FMUL.FTZ R59, R41, R56.reuse ;  /* 0x00000038293b7220 */ /* 0x080fe20000410000 */
[----:B------:R-:W-:Y:S01]  /*1550*/  FMUL.FTZ R58, R55, R56 ;  /* 0x00000038373a7220 */ /* 0x000fe20000410000 */
[----:B------:R-:W-:Y:S01]  /*1560*/  FFMA.FTZ R57, R57, UR26, R54 ;  /* 0x0000001a39397c23 */ /* 0x000fe20008010036 */
[----:B------:R-:W-:-:S02]  /*1570*/  FMUL.FTZ R53, R37, R53 ;  /* 0x0000003525357220 */ /* 0x000fc40000410000 */
[----:B------:R1:W0:Y:S01]  /*1580*/  MUFU.SQRT R46, R59 ;  /* 0x0000003b002e7308 */ /* 0x0002220000002000 */
[----:B------:R-:W-:Y:S01]  /*1590*/  FMUL.FTZ R54, R57, R56 ;  /* 0x0000003839367220 */ /* 0x000fe20000410000 */
[----:B------:R-:W-:-:S06]  /*15a0*/  FFMA.FTZ R53, R52, UR25, R53 ;  /* 0x0000001934357c23 */ /* 0x000fcc0008010035 */
[----:B------:R-:W3:Y:S01]  /*15b0*/  MUFU.SQRT R27, R27 ;  /* 0x0000001b001b7308 */ /* 0x000ee20000002000 */
[-C--:B-1----:R-:W-:Y:S01]  /*15c0*/  FMUL.FTZ R59, R45, R42.reuse ;  /* 0x0000002a2d3b7220 */ /* 0x082fe20000410000 */
[----:B------:R-:W-:-:S06]  /*15d0*/  FMUL.FTZ R61, R53, R42 ;  /* 0x0000002a353d7220 */ /* 0x000fcc0000410000 */
[----:B------:R-:W1:Y:S01]  /*15e0*/  MUFU.SQRT R58, R58 ;  /* 0x0000003a003a7308 */ /* 0x000e620000002000 */
[----:B0-----:R-:W-:-:S07]  /*15f0*/  FADD.FTZ R46, R46, UR22 ;  /* 0x000000162e2e7e21 */ /* 0x001fce0008010000 */
[----:B------:R-:W0:Y:S01]  /*1600*/  MUFU.SQRT R54, R54 ;  /* 0x0000003600367308 */ /* 0x000e220000002000 */
[----:B---3--:R-:W-:-:S07]  /*1610*/  FADD.FTZ R56, R27, UR22 ;  /* 0x000000161b387e21 */ /* 0x008fce0008010000 */
[----:B------:R0:W3:Y:S01]  /*1620*/  MUFU.RCP R27, R56 ;  /* 0x00000038001b7308 */ /* 0x0000e20000001000 */
[----:B-1----:R-:W-:-:S07]  /*1630*/  FADD.FTZ R43, R58, UR22 ;  /* 0x000000163a2b7e21 */ /* 0x002fce0008010000 */
[----:B------:R-:W1:Y:S01]  /*1640*/  MUFU.RCP R46, R46 ;  /* 0x0000002e002e7308 */ /* 0x000e620000001000 */
[----:B0-----:R-:W-:Y:S01]  /*1650*/  FADD.FTZ R56, R54, UR22 ;  /* 0x0000001636387e21 */ /* 0x001fe20008010000 */
[----:B------:R-:W-:-:S06]  /*1660*/  FMUL.FTZ R54, R47, R42 ;  /* 0x0000002a2f367220 */ /* 0x000fcc0000410000 */
[----:B------:R-:W0:Y:S01]  /*1670*/  MUFU.RCP R43, R43 ;  /* 0x0000002b002b7308 */ /* 0x000e220000001000 */
[----:B---3--:R-:W-:-:S04]  /*1680*/  FMUL.FTZ R27, R54, R27 ;  /* 0x0000001b361b7220 */ /* 0x008fc80000410000 */
[----:B------:R-:W-:-:S03]  /*1690*/  FFMA.FTZ R27, R44, UR23, R27 ;  /* 0x000000172c1b7c23 */ /* 0x000fc6000801001b */
[----:B------:R-:W3:Y:S01]  /*16a0*/  MUFU.RCP R52, R56 ;  /* 0x0000003800347308 */ /* 0x000ee20000001000 */
[----:B-1----:R-:W-:Y:S01]  /*16b0*/  FMUL.FTZ R59, R59, R46 ;  /* 0x0000002e3b3b7220 */ /* 0x002fe20000410000 */
[----:B------:R-:W-:-:S03]  /*16c0*/  FMUL.FTZ R46, R51, R42 ;  /* 0x0000002a332e7220 */ /* 0x000fc60000410000 */
[----:B------:R-:W-:Y:S01]  /*16d0*/  FFMA.FTZ R59, R28, UR23, R59 ;  /* 0x000000171c3b7c23 */ /* 0x000fe2000801003b */
[----:B0-----:R-:W-:-:S04]  /*16e0*/  FMUL.FTZ R43, R46, R43 ;  /* 0x0000002b2e2b7220 */ /* 0x001fc80000410000 */
[----:B------:R-:W-:Y:S01]  /*16f0*/  FFMA.FTZ R43, R48, UR23, R43 ;  /* 0x00000017302b7c23 */ /* 0x000fe2000801002b */
[----:B---3--:R-:W-:-:S04]  /*1700*/  FMUL.FTZ R61, R61, R52 ;  /* 0x000000343d3d7220 */ /* 0x008fc80000410000 */
[----:B------:R-:W-:Y:S01]  /*1710*/  FFMA.FTZ R61, R50, UR23, R61 ;  /* 0x00000017323d7c23 */ /* 0x000fe2000801003d */
[----:B--2---:R-:W-:Y:S01]  /*1720*/  FMUL.FTZ R42, R27, R26 ;  /* 0x0000001a1b2a7220 */ /* 0x004fe20000410000 */
[C---:B------:R-:W-:Y:S01]  /*1730*/  FMUL.FTZ R27, R26.reuse, R59 ;  /* 0x0000003b1a1b7220 */ /* 0x040fe20000410000 */
[C---:B------:R-:W-:Y:S01]  /*1740*/  FMUL.FTZ R43, R26.reuse, R43 ;  /* 0x0000002b1a2b7220 */ /* 0x040fe20000410000 */
[----:B------:R-:W-:Y:S01]  /*1750*/  FMUL.FTZ R46, R26, R61 ;  /* 0x0000003d1a2e7220 */ /* 0x000fe20000410000 */
[----:B------:R-:W-:Y:S06]  /*1760*/  BRA `(.L_x_12) ;  /* 0x0000000000e07947 */ /* 0x000fec0003800000 */
.L_x_11:
[----:B------:R-:W0:Y:S02]  /*1770*/  LDC.64 R26, c[0x0][0xe28] ;  /* 0x00038a00ff1a7b82 */ /* 0x000e240000000a00 */
[----:B0-----:R0:W2:Y:S01]  /*1780*/  LDG.E R26, desc[UR10][R26.64] ;  /* 0x0000000a1a1a7981 */ /* 0x0010a2000c1e1900 */
[----:B-----5:R-:W-:Y:S01]  /*1790*/  FFMA.FTZ R49, R44, UR23, R49 ;  /* 0x000000172c317c23 */ /* 0x020fe20008010031 */
[----:B------:R-:W-:Y:S01]  /*17a0*/  FFMA.FTZ R45, R28, UR23, R45 ;  /* 0x000000171c2d7c23 */ /* 0x000fe2000801002d */
[----:B------:R-:W-:Y:S01]  /*17b0*/  FFMA.FTZ R43, R48, UR23, R43 ;  /* 0x00000017302b7c23 */ /* 0x000fe2000801002b */
[----:B------:R-:W-:Y:S01]  /*17c0*/  FFMA.FTZ R53, R50, UR23, R53 ;  /* 0x0000001732357c23 */ /* 0x000fe20008010035 */
[CC--:B------:R-:W-:Y:S01]  /*17d0*/  FMUL.FTZ R58, R36.reuse, R49.reuse ;  /* 0x00000031243a7220 */ /* 0x0c0fe20000410000 */
[C---:B------:R-:W-:Y:S01]  /*17e0*/  FMUL.FTZ R56, R37.reuse, R49 ;  /* 0x0000003125387220 */ /* 0x040fe20000410000 */
[-C--:B------:R-:W-:Y:S02]  /*17f0*/  FMUL.FTZ R60, R37, R43.reuse ;  /* 0x0000002b253c7220 */ /* 0x080fe40000410000 */
[----:B------:R-:W-:Y:S01]  /*1800*/  FMUL.FTZ R49, R49, R58 ;  /* 0x0000003a31317220 */ /* 0x000fe20000410000 */
[----:B------:R-:W-:Y:S01]  /*1810*/  FFMA.FTZ R47, R47, UR25, R56 ;  /* 0x000000192f2f7c23 */ /* 0x000fe20008010038 */
[----:B------:R-:W-:Y:S01]  /*1820*/  FMUL.FTZ R58, R36, R43 ;  /* 0x0000002b243a7220 */ /* 0x000fe20000410000 */
[----:B------:R-:W0:Y:S01]  /*1830*/  MUFU.RCP R56, R39 ;  /* 0x0000002700387308 */ /* 0x000e220000001000 */
[----:B------:R-:W-:Y:S01]  /*1840*/  FFMA.FTZ R49, R46, UR26, R49 ;  /* 0x0000001a2e317c23 */ /* 0x000fe20008010031 */
[----:B------:R-:W-:Y:S01]  /*1850*/  FMUL.FTZ R46, R36, R45 ;  /* 0x0000002d242e7220 */ /* 0x000fe20000410000 */
[----:B------:R-:W-:Y:S01]  /*1860*/  FMUL.FTZ R55, R43, R58 ;  /* 0x0000003a2b377220 */ /* 0x000fe20000410000 */
[----:B------:R-:W-:-:S02]  /*1870*/  FFMA.FTZ R51, R51, UR25, R60 ;  /* 0x0000001933337c23 */ /* 0x000fc4000801003c */
[----:B------:R-:W-:Y:S01]  /*1880*/  FMUL.FTZ R46, R45, R46 ;  /* 0x0000002e2d2e7220 */ /* 0x000fe20000410000 */
[----:B------:R-:W-:Y:S01]  /*1890*/  FFMA.FTZ R55, R54, UR26, R55 ;  /* 0x0000001a36377c23 */ /* 0x000fe20008010037 */
[----:B------:R-:W-:Y:S02]  /*18a0*/  FMUL.FTZ R45, R37, R45 ;  /* 0x0000002d252d7220 */ /* 0x000fe40000410000 */
[----:B------:R-:W-:Y:S01]  /*18b0*/  FFMA.FTZ R41, R41, UR26, R46 ;  /* 0x0000001a29297c23 */ /* 0x000fe2000801002e */
[-C--:B------:R-:W-:Y:S01]  /*18c0*/  FMUL.FTZ R46, R36, R53.reuse ;  /* 0x00000035242e7220 */ /* 0x080fe20000410000 */
[----:B------:R-:W-:Y:S02]  /*18d0*/  FFMA.FTZ R45, R42, UR25, R45 ;  /* 0x000000192a2d7c23 */ /* 0x000fe4000801002d */
[----:B------:R-:W1:Y:S01]  /*18e0*/  MUFU.RCP R42, R40 ;  /* 0x00000028002a7308 */ /* 0x000e620000001000 */
[----:B------:R-:W-:Y:S01]  /*18f0*/  FMUL.FTZ R54, R53, R46 ;  /* 0x0000002e35367220 */ /* 0x000fe20000410000 */
[----:B------:R-:W-:Y:S01]  /*1900*/  FMUL.FTZ R53, R37, R53 ;  /* 0x0000003525357220 */ /* 0x000fe20000410000 */
[-C--:B0-----:R-:W-:Y:S01]  /*1910*/  FMUL.FTZ R27, R49, R56.reuse ;  /* 0x00000038311b7220 */ /* 0x081fe20000410000 */
[-C--:B------:R-:W-:Y:S01]  /*1920*/  FMUL.FTZ R59, R41, R56.reuse ;  /* 0x00000038293b7220 */ /* 0x080fe20000410000 */
[----:B------:R-:W-:Y:S01]  /*1930*/  FFMA.FTZ R57, R57, UR26, R54 ;  /* 0x0000001a39397c23 */ /* 0x000fe20008010036 */
[-C--:B------:R-:W-:Y:S01]  /*1940*/  FMUL.FTZ R58, R55, R56.reuse ;  /* 0x00000038373a7220 */ /* 0x080fe20000410000 */
[----:B------:R-:W-:Y:S01]  /*1950*/  FFMA.FTZ R53, R52, UR25, R53 ;  /* 0x0000001934357c23 */ /* 0x000fe20008010035 */
[----:B------:R1:W0:Y:S01]  /*1960*/  MUFU.SQRT R46, R59 ;  /* 0x0000003b002e7308 */ /* 0x0002220000002000 */
[----:B------:R-:W-:-:S07]  /*1970*/  FMUL.FTZ R54, R57, R56 ;  /* 0x0000003839367220 */ /* 0x000fce0000410000 */
        /* <DEDUP_REMOVED lines=13> */
[----:B---3--:R-:W-:-:S07]  /*1a50*/  FMUL.FTZ R27, R54, R27 ;  /* 0x0000001b361b7220 */ /* 0x008fce0000410000 */
[----:B------:R-:W3:Y:S01]  /*1a60*/  MUFU.RCP R52, R56 ;  /* 0x0000003800347308 */ /* 0x000ee20000001000 */
[----:B-1----:R-:W-:Y:S01]  /*1a70*/  FMUL.FTZ R59, R59, R46 ;  /* 0x0000002e3b3b7220 */ /* 0x002fe20000410000 */
[----:B------:R-:W-:-:S04]  /*1a80*/  FMUL.FTZ R46, R51, R42 ;  /* 0x0000002a332e7220 */ /* 0x000fc80000410000 */
[----:B0-----:R-:W-:Y:S01]  /*1a90*/  FMUL.FTZ R43, R46, R43 ;  /* 0x0000002b2e2b7220 */ /* 0x001fe20000410000 */
[----:B---3--:R-:W-:Y:S01]  /*1aa0*/  FMUL.FTZ R61, R61, R52 ;  /* 0x000000343d3d7220 */ /* 0x008fe20000410000 */
[C---:B--2---:R-:W-:Y:S01]  /*1ab0*/  FMUL.FTZ R42, R26.reuse, R27 ;  /* 0x0000001b1a2a7220 */ /* 0x044fe20000410000 */
[C---:B------:R-:W-:Y:S01]  /*1ac0*/  FMUL.FTZ R27, R26.reuse, R59 ;  /* 0x0000003b1a1b7220 */ /* 0x040fe20000410000 */
[C---:B------:R-:W-:Y:S01]  /*1ad0*/  FMUL.FTZ R43, R26.reuse, R43 ;  /* 0x0000002b1a2b7220 */ /* 0x040fe20000410000 */
[----:B------:R-:W-:-:S07]  /*1ae0*/  FMUL.FTZ R46, R26, R61 ;  /* 0x0000003d1a2e7220 */ /* 0x000fce0000410000 */
.L_x_12:
[----:B------:R-:W-:Y:S01]  /*1af0*/  @P0 LEA R26, P4, R35, UR14, 0x1 ;  /* 0x0000000e231a0c11 */ /* 0x000fe2000f8808ff */
[----:B------:R-:W-:Y:S01]  /*1b00*/  FADD.FTZ R59, -R42, R44 ;  /* 0x0000002c2a3b7221 */ /* 0x000fe20000010100 */
[----:B------:R-:W-:Y:S01]  /*1b10*/  FADD.FTZ R61, -R27, R28 ;  /* 0x0000001c1b3d7221 */ /* 0x000fe20000010100 */
[----:B------:R-:W-:Y:S01]  /*1b20*/  FADD.FTZ R48, -R43, R48 ;  /* 0x000000302b307221 */ /* 0x000fe20000010100 */
[----:B------:R-:W-:Y:S01]  /*1b30*/  @P0 LEA.HI.X R27, R35, UR15, R34, 0x1, P4 ;  /* 0x0000000f231b0c11 */ /* 0x000fe2000a0f0c22 */
[----:B------:R-:W-:Y:S01]  /*1b40*/  FADD.FTZ R50, -R46, R50 ;  /* 0x000000322e327221 */ /* 0x000fe20000010100 */
[----:B------:R-:W-:Y:S01]  /*1b50*/  @P1 LEA R34, P4, R33, UR14, 0x1 ;  /* 0x0000000e21221c11 */ /* 0x000fe2000f8808ff */
[----:B------:R-:W-:Y:S01]  /*1b60*/  ULEA UR4, UR5, UR4, 0x2 ;  /* 0x0000000405047291 */ /* 0x000fe2000f8e103f */
[----:B------:R-:W-:Y:S02]  /*1b70*/  @P0 F2FP.BF16.F32.PACK_AB R43, RZ, R59 ;  /* 0x0000003bff2b023e */ /* 0x000fe400000010ff */
[----:B------:R-:W-:Y:S01]  /*1b80*/  @P3 LEA R28, P6, R29, UR14, 0x1 ;  /* 0x0000000e1d1c3c11 */ /* 0x000fe2000f8c08ff */
[----:B------:R-:W-:Y:S01]  /*1b90*/  UISETP.GE.AND UP0, UPT, UR4, UR24, UPT ;  /* 0x000000180400728c */ /* 0x000fe2000bf06270 */
[----:B------:R-:W-:-:S02]  /*1ba0*/  @P1 LEA.HI.X R35, R33, UR15, R32, 0x1, P4 ;  /* 0x0000000f21231c11 */ /* 0x000fc4000a0f0c20 */
[----:B------:R-:W-:Y:S02]  /*1bb0*/  PRMT R32, R43, 0x7610, R32 ;  /* 0x000076102b207816 */ /* 0x000fe40000000020 */
[----:B------:R-:W-:Y:S02]  /*1bc0*/  @P3 LEA.HI.X R29, R29, UR15, R0, 0x1, P6 ;  /* 0x0000000f1d1d3c11 */ /* 0x000fe4000b0f0c00 */
[----:B------:R-:W-:Y:S01]  /*1bd0*/  @P1 F2FP.BF16.F32.PACK_AB R0, RZ, R61 ;  /* 0x0000003dff00123e */ /* 0x000fe200000010ff */
[----:B------:R0:W-:Y:S01]  /*1be0*/  @P0 STG.E.U16 desc[UR10][R26.64], R32 ;  /* 0x000000201a000986 */ /* 0x0001e2000c10150a */
[----:B------:R-:W-:-:S03]  /*1bf0*/  @P2 LEA R42, P5, R31, UR14, 0x1 ;  /* 0x0000000e1f2a2c11 */ /* 0x000fc6000f8a08ff */
[----:B------:R1:W-:Y:S01]  /*1c00*/  @P0 STG.E desc[UR10][R2.64], R59 ;  /* 0x0000003b02000986 */ /* 0x0003e2000c10190a */
[----:B------:R-:W-:-:S03]  /*1c10*/  @P2 LEA.HI.X R43, R31, UR15, R30, 0x1, P5 ;  /* 0x0000000f1f2b2c11 */ /* 0x000fc6000a8f0c1e */
[----:B------:R2:W-:Y:S01]  /*1c20*/  @P0 STG.E desc[UR10][R4.64], R47 ;  /* 0x0000002f04000986 */ /* 0x0005e2000c10190a */
[----:B0-----:R-:W-:-:S03]  /*1c30*/  PRMT R27, R0, 0x7610, R27 ;  /* 0x00007610001b7816 */ /* 0x001fc6000000001b */
[----:B------:R0:W-:Y:S01]  /*1c40*/  @P0 STG.E desc[UR10][R6.64], R49 ;  /* 0x0000003106000986 */ /* 0x0001e2000c10190a */
[----:B------:R-:W-:Y:S02]  /*1c50*/  @P2 F2FP.BF16.F32.PACK_AB R0, RZ, R48 ;  /* 0x00000030ff00223e */ /* 0x000fe400000010ff */
[----:B-1----:R-:W-:Y:S01]  /*1c60*/  @P3 F2FP.BF16.F32.PACK_AB R3, RZ, R50 ;  /* 0x00000032ff03323e */ /* 0x002fe200000010ff */
[----:B------:R0:W-:Y:S01]  /*1c70*/  @P1 STG.E.U16 desc[UR10][R34.64], R27 ;  /* 0x0000001b22001986 */ /* 0x0001e2000c10150a */
[----:B------:R-:W-:Y:S02]  /*1c80*/  PLOP3.LUT P0, PT, PT, PT, UP0, 0x80, 0x0 ;  /* 0x000000000000781c */ /* 0x000fe40003f0f008 */
[----:B--2---:R-:W-:Y:S01]  /*1c90*/  PRMT R5, R0, 0x7610, R5 ;  /* 0x0000761000057816 */ /* 0x004fe20000000005 */
[----:B------:R0:W-:Y:S01]  /*1ca0*/  @P1 STG.E desc[UR10][R8.64], R61 ;  /* 0x0000003d08001986 */ /* 0x0001e2000c10190a */
[----:B------:R-:W-:-:S03]  /*1cb0*/  IMAD.U32 R0, RZ, RZ, UR4 ;  /* 0x00000004ff007e24 */ /* 0x000fc6000f8e00ff */
[----:B------:R0:W-:Y:S04]  /*1cc0*/  @P1 STG.E desc[UR10][R10.64], R45 ;  /* 0x0000002d0a001986 */ /* 0x0001e8000c10190a */
[----:B------:R0:W-:Y:S01]  /*1cd0*/  @P1 STG.E desc[UR10][R12.64], R41 ;  /* 0x000000290c001986 */ /* 0x0001e2000c10190a */
[----:B------:R-:W-:-:S03]  /*1ce0*/  ISETP.LT.AND P1, PT, R0, UR9, PT ;  /* 0x0000000900007c0c */ /* 0x000fc6000bf21270 */
[----:B------:R0:W-:Y:S04]  /*1cf0*/  @P2 STG.E.U16 desc[UR10][R42.64], R5 ;  /* 0x000000052a002986 */ /* 0x0001e8000c10150a */
[----:B------:R0:W-:Y:S04]  /*1d00*/  @P2 STG.E desc[UR10][R14.64], R48 ;  /* 0x000000300e002986 */ /* 0x0001e8000c10190a */
[----:B------:R0:W-:Y:S04]  /*1d10*/  @P2 STG.E desc[UR10][R16.64], R51 ;  /* 0x0000003310002986 */ /* 0x0001e8000c10190a */
[----:B------:R0:W-:Y:S04]  /*1d20*/  @P2 STG.E desc[UR10][R18.64], R55 ;  /* 0x0000003712002986 */ /* 0x0001e8000c10190a */
[----:B------:R0:W-:Y:S04]  /*1d30*/  @P3 STG.E.U16 desc[UR10][R28.64], R3 ;  /* 0x000000031c003986 */ /* 0x0001e8000c10150a */
[----:B------:R0:W-:Y:S04]  /*1d40*/  @P3 STG.E desc[UR10][R20.64], R50 ;  /* 0x0000003214003986 */ /* 0x0001e8000c10190a */
[----:B------:R0:W-:Y:S04]  /*1d50*/  @P3 STG.E desc[UR10][R22.64], R53 ;  /* 0x0000003516003986 */ /* 0x0001e8000c10190a */
[----:B------:R0:W-:Y:S01]  /*1d60*/  @P3 STG.E desc[UR10][R24.64], R57 ;  /* 0x0000003918003986 */ /* 0x0001e2000c10190a */
[----:B------:R-:W-:Y:S05]  /*1d70*/  @!P0 BRA P1, `(.L_x_13) ;  /* 0xffffffec00c08947 */ /* 0x000fea000083ffff */
[----:B------:R-:W-:Y:S05]  /*1d80*/  EXIT ;  /* 0x000000000000794d */ /* 0x000fea0003800000 */
        .type           $_Z25multi_tensor_apply_kernelI18TensorListMetadataILi5EE27AdamCapturableMasterFunctorIN3c108BFloat16EfEJffPiifPf10adamMode_tfS7_EEvlPViT_T0_DpT1_$__internal_accurate_pow,@function
        .size           $_Z25multi_tensor_apply_kernelI18TensorListMetadataILi5EE27AdamCapturableMasterFunctorIN3c108BFloat16EfEJffPiifPf10adamMode_tfS7_EEvlPViT_T0_DpT1_$__internal_accurate_pow,(.L_x_188 - $_Z25multi_tensor_apply_kernelI18TensorListMetadataILi5EE27AdamCapturableMasterFunctorIN3c108BFloat16EfEJffPiifPf10adamMode_tfS7_EEvlPViT_T0_DpT1_$__internal_accurate_pow)
$_Z25multi_tensor_apply_kernelI18TensorListMetadataILi5EE27AdamCapturableMasterFunctorIN3c108BFloat16EfEJffPiifPf10adamMode_tfS7_EEvlPViT_T0_DpT1_$__internal_accurate_pow:
[----:B------:R-:W-:Y:S01]  /*1d90*/  SHF.R.U32.HI R9, RZ, 0x14, R11 ;  /* 0x00000014ff097819 */ /* 0x000fe2000001160b */
[----:B------:R-:W-:Y:S01]  /*1da0*/  IMAD.MOV.U32 R10, RZ, RZ, R12 ;  /* 0x000000ffff0a7224 */ /* 0x000fe200078e000c */
[----:B------:R-:W-:Y:S01]  /*1db0*/  MOV R21, 0x3ed0f5d2 ;  /* 0x3ed0f5d200157802 */ /* 0x000fe20000000f00 */
[----:B------:R-:W-:Y:S01]  /*1dc0*/  IMAD.MOV.U32 R14, RZ, RZ, RZ ;  /* 0x000000ffff0e7224 */ /* 0x000fe200078e00ff */
[----:B------:R-:W-:Y:S01]  /*1dd0*/  ISETP.NE.AND P1, PT, R9, RZ, PT ;  /* 0x000000ff0900720c */ /* 0x000fe20003f25270 */
[----:B------:R-:W-:Y:S01]  /*1de0*/  IMAD.MOV.U32 R20, RZ, RZ, 0x41ad3b5a ;  /* 0x41ad3b5aff147424 */ /* 0x000fe200078e00ff */
[----:B------:R-:W-:Y:S01]  /*1df0*/  UMOV UR4, 0x7d2cafe2 ;  /* 0x7d2cafe200047882 */ /* 0x000fe20000000000 */
[----:B------:R-:W-:-:S10]  /*1e00*/  UMOV UR5, 0x3eb0f5ff ;  /* 0x3eb0f5ff00057882 */ /* 0x000fd40000000000 */
[----:B------:R-:W-:Y:S01]  /*1e10*/  @!P1 DMUL R28, R10, 1.80143985094819840000e+16 ;  /* 0x435000000a1c9828 */ /* 0x000fe20000000000 */
[----:B------:R-:W-:-:S09]  /*1e20*/  IMAD.MOV.U32 R10, RZ, RZ, R11 ;  /* 0x000000ffff0a7224 */ /* 0x000fd200078e000b */
[----:B------:R-:W-:Y:S02]  /*1e30*/  @!P1 MOV R10, R29 ;  /* 0x0000001d000a9202 */ /* 0x000fe40000000f00 */
[----:B------:R-:W-:Y:S02]  /*1e40*/  @!P1 LEA.HI R9, R29, 0xffffffca, RZ, 0xc ;  /* 0xffffffca1d099811 */ /* 0x000fe400078f60ff */
[----:B------:R-:W-:-:S04]  /*1e50*/  LOP3.LUT R10, R10, 0x800fffff, RZ, 0xc0, !PT ;  /* 0x800fffff0a0a7812 */ /* 0x000fc800078ec0ff */
[----:B------:R-:W-:Y:S01]  /*1e60*/  LOP3.LUT R11, R10, 0x3ff00000, RZ, 0xfc, !PT ;  /* 0x3ff000000a0b7812 */ /* 0x000fe200078efcff */
[----:B------:R-:W-:Y:S02]  /*1e70*/  IMAD.MOV.U32 R10, RZ, RZ, R12 ;  /* 0x000000ffff0a7224 */ /* 0x000fe400078e000c */
[----:B------:R-:W-:Y:S01]  /*1e80*/  @!P1 IMAD.MOV.U32 R10, RZ, RZ, R28 ;  /* 0x000000ffff0a9224 */ /* 0x000fe200078e001c */
[----:B------:R-:W-:-:S13]  /*1e90*/  ISETP.GE.U32.AND P2, PT, R11, 0x3ff6a09f, PT ;  /* 0x3ff6a09f0b00780c */ /* 0x000fda0003f46070 */
[----:B------:R-:W-:-:S04]  /*1ea0*/  @P2 VIADD R13, R11, 0xfff00000 ;  /* 0xfff000000b0d2836 */ /* 0x000fc80000000000 */
[----:B------:R-:W-:-:S06]  /*1eb0*/  @P2 IMAD.MOV.U32 R11, RZ, RZ, R13 ;  /* 0x000000ffff0b2224 */ /* 0x000fcc00078e000d */
[C---:B------:R-:W-:Y:S02]  /*1ec0*/  DADD R12, R10.reuse, 1 ;  /* 0x3ff000000a0c7429 */ /* 0x040fe40000000000 */
[----:B------:R-:W-:-:S04]  /*1ed0*/  DADD R18, R10, -1 ;  /* 0xbff000000a127429 */ /* 0x000fc80000000000 */
[----:B------:R-:W0:Y:S02]  /*1ee0*/  MUFU.RCP64H R15, R13 ;  /* 0x0000000d000f7308 */ /* 0x000e240000001800 */
[----:B0-----:R-:W-:-:S08]  /*1ef0*/  DFMA R16, -R12, R14, 1 ;  /* 0x3ff000000c10742b */ /* 0x001fd0000000010e */
[----:B------:R-:W-:-:S08]  /*1f00*/  DFMA R16, R16, R16, R16 ;  /* 0x000000101010722b */ /* 0x000fd00000000010 */
[----:B------:R-:W-:-:S08]  /*1f10*/  DFMA R14, R14, R16, R14 ;  /* 0x000000100e0e722b */ /* 0x000fd0000000000e */
[----:B------:R-:W-:-:S08]  /*1f20*/  DMUL R10, R14, R18 ;  /* 0x000000120e0a7228 */ /* 0x000fd00000000000 */
[----:B------:R-:W-:-:S08]  /*1f30*/  DFMA R10, R14, R18, R10 ;  /* 0x000000120e0a722b */ /* 0x000fd0000000000a */
[----:B------:R-:W-:Y:S02]  /*1f40*/  DMUL R16, R10, R10 ;  /* 0x0000000a0a107228 */ /* 0x000fe40000000000 */
[----:B------:R-:W-:-:S06]  /*1f50*/  DADD R24, R18, -R10 ;  /* 0x0000000012187229 */ /* 0x000fcc000000080a */
[----:B------:R-:W-:Y:S01]  /*1f60*/  DFMA R12, R16, UR4, R20 ;  /* 0x00000004100c7c2b */ /* 0x000fe20008000014 */
[----:B------:R-:W-:Y:S01]  /*1f70*/  UMOV UR4, 0x75488a3f ;  /* 0x75488a3f00047882 */ /* 0x000fe20000000000 */
[----:B------:R-:W-:Y:S01]  /*1f80*/  UMOV UR5, 0x3ef3b20a ;  /* 0x3ef3b20a00057882 */ /* 0x000fe20000000000 */
[----:B------:R-:W-:-:S05]  /*1f90*/  DADD R24, R24, R24 ;  /* 0x0000000018187229 */ /* 0x000fca0000000018 */
[----:B------:R-:W-:Y:S01]  /*1fa0*/  DFMA R12, R16, R12, UR4 ;  /* 0x00000004100c7e2b */ /* 0x000fe2000800000c */
[----:B------:R-:W-:Y:S01]  /*1fb0*/  UMOV UR4, 0xe4faecd5 ;  /* 0xe4faecd500047882 */ /* 0x000fe20000000000 */
[----:B------:R-:W-:Y:S01]  /*1fc0*/  UMOV UR5, 0x3f1745cd ;  /* 0x3f1745cd00057882 */ /* 0x000fe20000000000 */
[----:B------:R-:W-:-:S05]  /*1fd0*/  DFMA R24, R18, -R10, R24 ;  /* 0x8000000a1218722b */ /* 0x000fca0000000018 */
[----:B------:R-:W-:Y:S01]  /*1fe0*/  DFMA R12, R16, R12, UR4 ;  /* 0x00000004100c7e2b */ /* 0x000fe2000800000c */
[----:B------:R-:W-:Y:S01]  /*1ff0*/  UMOV UR4, 0x258a578b ;  /* 0x258a578b00047882 */ /* 0x000fe20000000000 */
[----:B------:R-:W-:Y:S01]  /*2000*/  UMOV UR5, 0x3f3c71c7 ;  /* 0x3f3c71c700057882 */ /* 0x000fe20000000000 */
[----:B------:R-:W-:-:S05]  /*2010*/  DMUL R14, R14, R24 ;  /* 0x000000180e0e7228 */ /* 0x000fca0000000000 */
[----:B------:R-:W-:Y:S01]  /*2020*/  DFMA R12, R16, R12, UR4 ;  /* 0x00000004100c7e2b */ /* 0x000fe2000800000c */
[----:B------:R-:W-:Y:S01]  /*2030*/  UMOV UR4, 0x9242b910 ;  /* 0x9242b91000047882 */ /* 0x000fe20000000000 */
[----:B------:R-:W-:-:S03]  /*2040*/  UMOV UR5, 0x3f624924 ;  /* 0x3f62492400057882 */ /* 0x000fc60000000000 */
[----:B------:R-:W-:Y:S02]  /*2050*/  VIADD R25, R15, 0x100000 ;  /* 0x001000000f197836 */ /* 0x000fe40000000000 */
[----:B------:R-:W-:Y:S01]  /*2060*/  IMAD.MOV.U32 R24, RZ, RZ, R14 ;  /* 0x000000ffff187224 */ /* 0x000fe200078e000e */
[----:B------:R-:W-:Y:S01]  /*2070*/  DFMA R12, R16, R12, UR4 ;  /* 0x00000004100c7e2b */ /* 0x000fe2000800000c */
[----:B------:R-:W-:Y:S01]  /*2080*/  UMOV UR4, 0x99999dfb ;  /* 0x99999dfb00047882 */ /* 0x000fe20000000000 */
[----:B------:R-:W-:-:S06]  /*2090*/  UMOV UR5, 0x3f899999 ;  /* 0x3f89999900057882 */ /* 0x000fcc0000000000 */
[----:B------:R-:W-:Y:S01]  /*20a0*/  DFMA R20, R16, R12, UR4 ;  /* 0x0000000410147e2b */ /* 0x000fe2000800000c */
[----:B------:R-:W-:Y:S01]  /*20b0*/  UMOV UR4, 0x55555555 ;  /* 0x5555555500047882 */ /* 0x000fe20000000000 */
[----:B------:R-:W-:-:S06]  /*20c0*/  UMOV UR5, 0x3fb55555 ;  /* 0x3fb5555500057882 */ /* 0x000fcc0000000000 */
[----:B------:R-:W-:-:S08]  /*20d0*/  DFMA R12, R16, R20, UR4 ;  /* 0x00000004100c7e2b */ /* 0x000fd00008000014 */
[----:B------:R-:W-:Y:S01]  /*20e0*/  DADD R26, -R12, UR4 ;  /* 0x000000040c1a7e29 */ /* 0x000fe20008000100 */
[----:B------:R-:W-:Y:S01]  /*20f0*/  UMOV UR4, 0xb9e7b0 ;  /* 0x00b9e7b000047882 */ /* 0x000fe20000000000 */
[----:B------:R-:W-:-:S06]  /*2100*/  UMOV UR5, 0x3c46a4cb ;  /* 0x3c46a4cb00057882 */ /* 0x000fcc0000000000 */
[----:B------:R-:W-:Y:S02]  /*2110*/  DFMA R26, R16, R20, R26 ;  /* 0x00000014101a722b */ /* 0x000fe4000000001a */
[----:B------:R-:W-:-:S06]  /*2120*/  DMUL R20, R10, R10 ;  /* 0x0000000a0a147228 */ /* 0x000fcc0000000000 */
[----:B------:R-:W-:Y:S02]  /*2130*/  DADD R26, RZ, R26 ;  /* 0x00000000ff1a7229 */ /* 0x000fe4000000001a */
[C---:B------:R-:W-:Y:S02]  /*2140*/  DMUL R30, R10.reuse, R20 ;  /* 0x000000140a1e7228 */ /* 0x040fe40000000000 */
[----:B------:R-:W-:-:S04]  /*2150*/  DFMA R18, R10, R10, -R20 ;  /* 0x0000000a0a12722b */ /* 0x000fc80000000814 */
[----:B------:R-:W-:Y:S01]  /*2160*/  DADD R26, R26, -UR4 ;  /* 0x800000041a1a7e29 */ /* 0x000fe20008000000 */
[----:B------:R-:W-:Y:S01]  /*2170*/  UMOV UR4, 0x80000000 ;  /* 0x8000000000047882 */ /* 0x000fe20000000000 */
[C---:B------:R-:W-:Y:S01]  /*2180*/  DFMA R32, R10.reuse, R20, -R30 ;  /* 0x000000140a20722b */ /* 0x040fe2000000081e */
[----:B------:R-:W-:Y:S01]  /*2190*/  UMOV UR5, 0x43300000 ;  /* 0x4330000000057882 */ /* 0x000fe20000000000 */
[----:B------:R-:W-:-:S04]  /*21a0*/  DFMA R18, R10, R24, R18 ;  /* 0x000000180a12722b */ /* 0x000fc80000000012 */
[----:B------:R-:W-:Y:S02]  /*21b0*/  DADD R16, R12, R26 ;  /* 0x000000000c107229 */ /* 0x000fe4000000001a */
[----:B------:R-:W-:-:S06]  /*21c0*/  DFMA R32, R14, R20, R32 ;  /* 0x000000140e20722b */ /* 0x000fcc0000000020 */
[----:B------:R-:W-:Y:S02]  /*21d0*/  DMUL R20, R16, R30 ;  /* 0x0000001e10147228 */ /* 0x000fe40000000000 */
[----:B------:R-:W-:Y:S02]  /*21e0*/  DFMA R18, R10, R18, R32 ;  /* 0x000000120a12722b */ /* 0x000fe40000000020 */
[----:B------:R-:W-:-:S04]  /*21f0*/  DADD R12, R12, -R16 ;  /* 0x000000000c0c7229 */ /* 0x000fc80000000810 */
[----:B------:R-:W-:-:S04]  /*2200*/  DFMA R24, R16, R30, -R20 ;  /* 0x0000001e1018722b */ /* 0x000fc80000000814 */
[----:B------:R-:W-:-:S04]  /*2210*/  DADD R12, R26, R12 ;  /* 0x000000001a0c7229 */ /* 0x000fc8000000000c */
[----:B------:R-:W-:-:S08]  /*2220*/  DFMA R18, R16, R18, R24 ;  /* 0x000000121012722b */ /* 0x000fd00000000018 */
[----:B------:R-:W-:-:S08]  /*2230*/  DFMA R12, R12, R30, R18 ;  /* 0x0000001e0c0c722b */ /* 0x000fd00000000012 */
[----:B------:R-:W-:-:S08]  /*2240*/  DADD R16, R20, R12 ;  /* 0x0000000014107229 */ /* 0x000fd0000000000c */
[--C-:B------:R-:W-:Y:S02]  /*2250*/  DADD R18, R10, R16.reuse ;  /* 0x000000000a127229 */ /* 0x100fe40000000010 */
[----:B------:R-:W-:-:S06]  /*2260*/  DADD R20, R20, -R16 ;  /* 0x0000000014147229 */ /* 0x000fcc0000000810 */
[----:B------:R-:W-:Y:S02]  /*2270*/  DADD R10, R10, -R18 ;  /* 0x000000000a0a7229 */ /* 0x000fe40000000812 */
[----:B------:R-:W-:Y:S01]  /*2280*/  DADD R20, R12, R20 ;  /* 0x000000000c147229 */ /* 0x000fe20000000014 */
[C---:B------:R-:W-:Y:S02]  /*2290*/  VIADD R12, R9.reuse, 0xfffffc01 ;  /* 0xfffffc01090c7836 */ /* 0x040fe40000000000 */
[----:B------:R-:W-:-:S03]  /*22a0*/  @P2 VIADD R12, R9, 0xfffffc02 ;  /* 0xfffffc02090c2836 */ /* 0x000fc60000000000 */
[----:B------:R-:W-:Y:S01]  /*22b0*/  DADD R10, R16, R10 ;  /* 0x00000000100a7229 */ /* 0x000fe2000000000a */
[----:B------:R-:W-:Y:S01]  /*22c0*/  IMAD.MOV.U32 R13, RZ, RZ, 0x43300000 ;  /* 0x43300000ff0d7424 */ /* 0x000fe200078e00ff */
[----:B------:R-:W-:Y:S01]  /*22d0*/  LOP3.LUT R12, R12, 0x80000000, RZ, 0x3c, !PT ;  /* 0x800000000c0c7812 */ /* 0x000fe200078e3cff */
[----:B------:R-:W-:-:S05]  /*22e0*/  IMAD.MOV.U32 R9, RZ, RZ, R7 ;  /* 0x000000ffff097224 */ /* 0x000fca00078e0007 */
[----:B------:R-:W-:Y:S01]  /*22f0*/  DADD R10, R20, R10 ;  /* 0x00000000140a7229 */ /* 0x000fe2000000000a */
[----:B------:R-:W-:-:S04]  /*2300*/  SHF.L.U32 R7, R9, 0x1, RZ ;  /* 0x0000000109077819 */ /* 0x000fc800000006ff */
[----:B------:R-:W-:-:S03]  /*2310*/  ISETP.GT.U32.AND P1, PT, R7, -0x2000001, PT ;  /* 0xfdffffff0700780c */ /* 0x000fc60003f24070 */
[----:B------:R-:W-:Y:S02]  /*2320*/  DADD R10, R14, R10 ;  /* 0x000000000e0a7229 */ /* 0x000fe4000000000a */
[----:B------:R-:W-:Y:S01]  /*2330*/  DADD R14, R12, -UR4 ;  /* 0x800000040c0e7e29 */ /* 0x000fe20008000000 */
[----:B------:R-:W-:Y:S01]  /*2340*/  UMOV UR4, 0xfefa39ef ;  /* 0xfefa39ef00047882 */ /* 0x000fe20000000000 */
[----:B------:R-:W-:-:S04]  /*2350*/  UMOV UR5, 0x3fe62e42 ;  /* 0x3fe62e4200057882 */ /* 0x000fc80000000000 */
[----:B------:R-:W-:-:S08]  /*2360*/  DADD R12, R18, R10 ;  /* 0x00000000120c7229 */ /* 0x000fd0000000000a */
[--C-:B------:R-:W-:Y:S02]  /*2370*/  DFMA R16, R14, UR4, R12.reuse ;  /* 0x000000040e107c2b */ /* 0x100fe4000800000c */
[----:B------:R-:W-:-:S06]  /*2380*/  DADD R18, R18, -R12 ;  /* 0x0000000012127229 */ /* 0x000fcc000000080c */
[----:B------:R-:W-:Y:S01]  /*2390*/  DFMA R20, -R14, UR4, R16 ;  /* 0x000000040e147c2b */ /* 0x000fe20008000110 */
[----:B------:R-:W-:Y:S01]  /*23a0*/  UMOV UR4, 0x3b39803f ;  /* 0x3b39803f00047882 */ /* 0x000fe20000000000 */
[----:B------:R-:W-:Y:S01]  /*23b0*/  DADD R18, R10, R18 ;  /* 0x000000000a127229 */ /* 0x000fe20000000012 */
[----:B------:R-:W-:-:S05]  /*23c0*/  UMOV UR5, 0x3c7abc9e ;  /* 0x3c7abc9e00057882 */ /* 0x000fca0000000000 */
[----:B------:R-:W-:Y:S01]  /*23d0*/  DADD R20, -R12, R20 ;  /* 0x000000000c147229 */ /* 0x000fe20000000114 */
[----:B------:R-:W-:Y:S01]  /*23e0*/  LOP3.LUT R13, R9, 0xff0fffff, RZ, 0xc0, !PT ;  /* 0xff0fffff090d7812 */ /* 0x000fe200078ec0ff */
[----:B------:R-:W-:-:S03]  /*23f0*/  IMAD.MOV.U32 R12, RZ, RZ, R8 ;  /* 0x000000ffff0c7224 */ /* 0x000fc600078e0008 */
[----:B------:R-:W-:-:S03]  /*2400*/  SEL R13, R13, R9, P1 ;  /* 0x000000090d0d7207 */ /* 0x000fc60000800000 */
[----:B------:R-:W-:-:S08]  /*2410*/  DADD R18, R18, -R20 ;  /* 0x0000000012127229 */ /* 0x000fd00000000814 */
[----:B------:R-:W-:Y:S01]  /*2420*/  DFMA R18, R14, UR4, R18 ;  /* 0x000000040e127c2b */ /* 0x000fe20008000012 */
[----:B------:R-:W-:Y:S01]  /*2430*/  UMOV UR4, 0xfefa39ef ;  /* 0xfefa39ef00047882 */ /* 0x000fe20000000000 */
[----:B------:R-:W-:-:S06]  /*2440*/  UMOV UR5, 0x3fe62e42 ;  /* 0x3fe62e4200057882 */ /* 0x000fcc0000000000 */
[----:B------:R-:W-:-:S08]  /*2450*/  DADD R10, R16, R18 ;  /* 0x00000000100a7229 */ /* 0x000fd00000000012 */
[----:B------:R-:W-:Y:S02]  /*2460*/  DADD R16, R16, -R10 ;  /* 0x0000000010107229 */ /* 0x000fe4000000080a */
[----:B------:R-:W-:-:S06]  /*2470*/  DMUL R8, R10, R12 ;  /* 0x0000000c0a087228 */ /* 0x000fcc0000000000 */
[----:B------:R-:W-:Y:S02]  /*2480*/  DADD R16, R18, R16 ;  /* 0x0000000012107229 */ /* 0x000fe40000000010 */
[----:B------:R-:W-:-:S08]  /*2490*/  DFMA R10, R10, R12, -R8 ;  /* 0x0000000c0a0a722b */ /* 0x000fd00000000808 */
[----:B------:R-:W-:Y:S01]  /*24a0*/  DFMA R10, R16, R12, R10 ;  /* 0x0000000c100a722b */ /* 0x000fe2000000000a */
[----:B------:R-:W-:Y:S02]  /*24b0*/  IMAD.MOV.U32 R12, RZ, RZ, 0x652b82fe ;  /* 0x652b82feff0c7424 */ /* 0x000fe400078e00ff */
[----:B------:R-:W-:-:S05]  /*24c0*/  IMAD.MOV.U32 R13, RZ, RZ, 0x3ff71547 ;  /* 0x3ff71547ff0d7424 */ /* 0x000fca00078e00ff */
[----:B------:R-:W-:-:S08]  /*24d0*/  DADD R18, R8, R10 ;  /* 0x0000000008127229 */ /* 0x000fd0000000000a */
[----:B------:R-:W-:Y:S02]  /*24e0*/  DFMA R12, R18, R12, 6.75539944105574400000e+15 ;  /* 0x43380000120c742b */ /* 0x000fe4000000000c */
[----:B------:R-:W-:Y:S01]  /*24f0*/  FSETP.GEU.FTZ.AND P1, PT, |R19|, 4.1917929649353027344, PT ;  /* 0x4086232b1300780b */ /* 0x000fe20003f3e200 */
[----:B------:R-:W-:-:S05]  /*2500*/  DADD R8, R8, -R18 ;  /* 0x0000000008087229 */ /* 0x000fca0000000812 */
[----:B------:R-:W-:-:S08]  /*2510*/  DADD R14, R12, -6.75539944105574400000e+15 ;  /* 0xc33800000c0e7429 */ /* 0x000fd00000000000 */
[----:B------:R-:W-:Y:S01]  /*2520*/  DFMA R16, R14, -UR4, R18 ;  /* 0x800000040e107c2b */ /* 0x000fe20008000012 */
[----:B------:R-:W-:Y:S01]  /*2530*/  UMOV UR4, 0x3b39803f ;  /* 0x3b39803f00047882 */ /* 0x000fe20000000000 */
[----:B------:R-:W-:-:S06]  /*2540*/  UMOV UR5, 0x3c7abc9e ;  /* 0x3c7abc9e00057882 */ /* 0x000fcc0000000000 */
[----:B------:R-:W-:Y:S01]  /*2550*/  DFMA R16, R14, -UR4, R16 ;  /* 0x800000040e107c2b */ /* 0x000fe20008000010 */
[----:B------:R-:W-:Y:S01]  /*2560*/  UMOV UR4, 0x69ce2bdf ;  /* 0x69ce2bdf00047882 */ /* 0x000fe20000000000 */
[----:B------:R-:W-:Y:S01]  /*2570*/  IMAD.MOV.U32 R14, RZ, RZ, -0x35dec16 ;  /* 0xfca213eaff0e7424 */ /* 0x000fe200078e00ff */
[----:B------:R-:W-:Y:S01]  /*2580*/  UMOV UR5, 0x3e5ade15 ;  /* 0x3e5ade1500057882 */ /* 0x000fe20000000000 */
[----:B------:R-:W-:-:S06]  /*2590*/  IMAD.MOV.U32 R15, RZ, RZ, 0x3e928af3 ;  /* 0x3e928af3ff0f7424 */ /* 0x000fcc00078e00ff */
[----:B------:R-:W-:Y:S01]  /*25a0*/  DFMA R14, R16, UR4, R14 ;  /* 0x00000004100e7c2b */ /* 0x000fe2000800000e */
[----:B------:R-:W-:Y:S01]  /*25b0*/  UMOV UR4, 0x62401315 ;  /* 0x6240131500047882 */ /* 0x000fe20000000000 */
[----:B------:R-:W-:-:S06]  /*25c0*/  UMOV UR5, 0x3ec71dee ;  /* 0x3ec71dee00057882 */ /* 0x000fcc0000000000 */
[----:B------:R-:W-:Y:S01]  /*25d0*/  DFMA R14, R16, R14, UR4 ;  /* 0x00000004100e7e2b */ /* 0x000fe2000800000e */
        /* <DEDUP_REMOVED lines=20> */
[----:B------:R-:W-:-:S08]  /*2720*/  DFMA R14, R16, R14, UR4 ;  /* 0x00000004100e7e2b */ /* 0x000fd0000800000e */
[----:B------:R-:W-:-:S08]  /*2730*/  DFMA R14, R16, R14, 1 ;  /* 0x3ff00000100e742b */ /* 0x000fd0000000000e */
[----:B------:R-:W-:-:S10]  /*2740*/  DFMA R16, R16, R14, 1 ;  /* 0x3ff000001010742b */ /* 0x000fd4000000000e */
[----:B------:R-:W-:Y:S01]  /*2750*/  IMAD R15, R12, 0x100000, R17 ;  /* 0x001000000c0f7824 */ /* 0x000fe200078e0211 */
[----:B------:R-:W-:Y:S01]  /*2760*/  MOV R14, R16 ;  /* 0x00000010000e7202 */ /* 0x000fe20000000f00 */
[----:B------:R-:W-:Y:S06]  /*2770*/  @!P1 BRA `(.L_x_14) ;  /* 0x0000000000389947 */ /* 0x000fec0003800000 */
[----:B------:R-:W-:Y:S01]  /*2780*/  FSETP.GEU.FTZ.AND P1, PT, |R19|, 4.2275390625, PT ;  /* 0x408748001300780b */ /* 0x000fe20003f3e200 */
[C---:B------:R-:W-:Y:S02]  /*2790*/  DADD R14, R18.reuse, +INF ;  /* 0x7ff00000120e7429 */ /* 0x040fe40000000000 */
[----:B------:R-:W-:-:S08]  /*27a0*/  DSETP.GEU.AND P2, PT, R18, RZ, PT ;  /* 0x000000ff1200722a */ /* 0x000fd00003f4e000 */
[----:B------:R-:W-:Y:S02]  /*27b0*/  FSEL R14, R14, RZ, P2 ;  /* 0x000000ff0e0e7208 */ /* 0x000fe40001000000 */
[----:B------:R-:W-:Y:S01]  /*27c0*/  FSEL R15, R15, RZ, P2 ;  /* 0x000000ff0f0f7208 */ /* 0x000fe20001000000 */
[----:B------:R-:W-:Y:S06]  /*27d0*/  @P1 BRA `(.L_x_14) ;  /* 0x0000000000201947 */ /* 0x000fec0003800000 */
[----:B------:R-:W-:Y:S01]  /*27e0*/  LEA.HI R7, R12, R12, RZ, 0x1 ;  /* 0x0000000c0c077211 */ /* 0x000fe200078f08ff */
[----:B------:R-:W-:-:S03]  /*27f0*/  IMAD.MOV.U32 R14, RZ, RZ, R16 ;  /* 0x000000ffff0e7224 */ /* 0x000fc600078e0010 */
[----:B------:R-:W-:-:S05]  /*2800*/  SHF.R.S32.HI R7, RZ, 0x1, R7 ;  /* 0x00000001ff077819 */ /* 0x000fca0000011407 */
[----:B------:R-:W-:Y:S02]  /*2810*/  IMAD.IADD R12, R12, 0x1, -R7 ;  /* 0x000000010c0c7824 */ /* 0x000fe400078e0a07 */
[----:B------:R-:W-:-:S03]  /*2820*/  IMAD R15, R7, 0x100000, R17 ;  /* 0x00100000070f7824 */ /* 0x000fc600078e0211 */
[----:B------:R-:W-:Y:S01]  /*2830*/  LEA R13, R12, 0x3ff00000, 0x14 ;  /* 0x3ff000000c0d7811 */ /* 0x000fe200078ea0ff */
[----:B------:R-:W-:-:S06]  /*2840*/  IMAD.MOV.U32 R12, RZ, RZ, RZ ;  /* 0x000000ffff0c7224 */ /* 0x000fcc00078e00ff */
[----:B------:R-:W-:-:S11]  /*2850*/  DMUL R14, R14, R12 ;  /* 0x0000000c0e0e7228 */ /* 0x000fd60000000000 */
.L_x_14:
[----:B------:R-:W-:Y:S01]  /*2860*/  DSETP.NEU.AND P1, PT, |R14|, +INF , PT ;  /* 0x7ff000000e00742a */ /* 0x000fe20003f2d200 */
[----:B------:R-:W-:Y:S01]  /*2870*/  IMAD.MOV.U32 R7, RZ, RZ, 0x0 ;  /* 0x00000000ff077424 */ /* 0x000fe200078e00ff */
[----:B------:R-:W-:-:S12]  /*2880*/  DADD R8, R10, R8 ;  /* 0x000000000a087229 */ /* 0x000fd80000000008 */
[----:B------:R-:W-:Y:S01]  /*2890*/  @P1 DFMA R14, R8, R14, R14 ;  /* 0x0000000e080e122b */ /* 0x000fe2000000000e */
[----:B------:R-:W-:Y:S10]  /*28a0*/  RET.REL.NODEC R6 `(_Z25multi_tensor_apply_kernelI18TensorListMetadataILi5EE27AdamCapturableMasterFunctorIN3c108BFloat16EfEJffPiifPf10adamMode_tfS7_EEvlPViT_T0_DpT1_) ;  /* 0xffffffd406d47950 */ /* 0x000ff40003c3ffff */
.L_x_15:
[----:B------:R-:W-:-:S00]  /*28b0*/  BRA `(.L_x_15) ;  /* 0xfffffffc00fc7947 */ /* 0x000fc0000383ffff */
[----:B------:R-:W-:-:S00]  /*28c0*/  NOP ;  /* 0x0000000000007918 */ /* 0x000fc00000000000 */
        /* <DEDUP_REMOVED lines=11> */
.L_x_188:


//--------------------- .text._Z25multi_tensor_apply_kernelI18TensorListMetadataILi5EE27AdamCapturableMasterFunctorIN3c104HalfEfEJffPiifPf10adamMode_tfS7_EEvlPViT_T0_DpT1_ --------------------------
	.section	.text._Z25multi_tensor_apply_kernelI18TensorListMetadataILi5EE27AdamCapturableMasterFunctorIN3c104HalfEfEJffPiifPf10adamMode_tfS7_EEvlPViT_T0_DpT1_,"ax",@progbits
	.align	128
        .global         _Z25multi_tensor_apply_kernelI18TensorListMetadataILi5EE27AdamCapturableMasterFunctorIN3c104HalfEfEJffPiifPf10adamMode_tfS7_EEvlPViT_T0_DpT1_
        .type           _Z25multi_tensor_apply_kernelI18TensorListMetadataILi5EE27AdamCapturableMasterFunctorIN3c104HalfEfEJffPiifPf10adamMode_tfS7_EEvlPViT_T0_DpT1_,@function
        .size           _Z25multi_tensor_apply_kernelI18TensorListMetadataILi5EE27AdamCapturableMasterFunctorIN3c104HalfEfEJffPiifPf10adamMode_tfS7_EEvlPViT_T0_DpT1_,(.L_x_189 - _Z25multi_tensor_apply_kernelI18TensorListMetadataILi5EE27AdamCapturableMasterFunctorIN3c104HalfEfEJffPiifPf10adamMode_tfS7_EEvlPViT_T0_DpT1_)
        .other          _Z25multi_tensor_apply_kernelI18TensorListMetadataILi5EE27AdamCapturableMasterFunctorIN3c104HalfEfEJffPiifPf10adamMode_tfS7_EEvlPViT_T0_DpT1_,@"STO_CUDA_ENTRY STV_DEFAULT"
_Z25multi_tensor_apply_kernelI18TensorListMetadataILi5EE27AdamCapturableMasterFunctorIN3c104HalfEfEJffPiifPf10adamMode_tfS7_EEvlPViT_T0_DpT1_:
.text._Z25multi_tensor_apply_kernelI18TensorListMetadataILi5EE27AdamCapturableMasterFunctorIN3c104HalfEfEJffPiifPf10adamMode_tfS7_EEvlPViT_T0_DpT1_:
        /* <DEDUP_REMOVED lines=30> */
[----:B------:R-:W-:Y:S05]  /*01e0*/  CALL.REL.NOINC `($_Z25multi_tensor_apply_kernelI18TensorListMetadataILi5EE27AdamCapturableMasterFunctorIN3c104HalfEfEJffPiifPf10adamMode_tfS7_EEvlPViT_T0_DpT1_$__internal_accurate_pow) ;  /* 0x0000001800e87944 */ /* 0x000fea0003c00000 */
[----:B------:R-:W0:Y:S01]  /*01f0*/  LDC R10, c[0x0][0xe0c] ;  /* 0x00038300ff0a7b82 */ /* 0x000e220000000800 */
[----:B------:R-:W-:Y:S01]  /*0200*/  IMAD.MOV.U32 R4, RZ, RZ, R14 ;  /* 0x000000ffff047224 */ /* 0x000fe200078e000e */
[----:B------:R-:W-:Y:S01]  /*0210*/  MOV R5, R15 ;  /* 0x0000000f00057202 */ /* 0x000fe20000000f00 */
        /* <DEDUP_REMOVED lines=13> */
[----:B------:R-:W-:Y:S02]  /*02f0*/  IMAD.MOV.U32 R4, RZ, RZ, R6 ;  /* 0x000000ffff047224 */ /* 0x000fe400078e0006 */
[----:B------:R-:W-:-:S11]  /*0300*/  IMAD.MOV.U32 R5, RZ, RZ, R7 ;  /* 0x000000ffff057224 */ /* 0x000fd600078e0007 */
[----:B------:R-:W-:Y:S05]  /*0310*/  @!P2 BRA `(.L_x_18) ;  /* 0x000000000020a947 */ /* 0x000fea0003800000 */
[----:B------:R-:W-:Y:S02]  /*0320*/  IMAD.MOV.U32 R4, RZ, RZ, 0x0 ;  /* 0x00000000ff047424 */ /* 0x000fe400078e00ff */
[----:B------:R-:W-:Y:S01]  /*0330*/  IMAD.MOV.U32 R5, RZ, RZ, -0x80000 ;  /* 0xfff80000ff057424 */ /* 0x000fe200078e00ff */
[----:B------:R-:W-:Y:S06]  /*0340*/  BRA `(.L_x_18) ;  /* 0x0000000000147947 */ /* 0x000fec0003800000 */
.L_x_17:
[----:B------:R-:W-:Y:S01]  /*0350*/  ISETP.GE.AND P2, PT, R3, RZ, PT ;  /* 0x000000ff0300720c */ /* 0x000fe20003f46270 */
[----:B------:R-:W-:Y:S01]  /*0360*/  DSETP.NEU.AND P1, PT, |R2|, 0.5, !P0 ;  /* 0x3fe000000200742a */ /* 0x000fe2000472d200 */
[----:B------:R-:W-:-:S05]  /*0370*/  IMAD.MOV.U32 R4, RZ, RZ, RZ ;  /* 0x000000ffff047224 */ /* 0x000fca00078e00ff */
[----:B0-----:R-:W-:-:S06]  /*0380*/  SEL R5, R9, RZ, P1 ;  /* 0x000000ff09057207 */ /* 0x001fcc0000800000 */
[----:B------:R-:W-:-:S07]  /*0390*/  @!P2 LOP3.LUT R5, R5, 0x7ff00000, RZ, 0xfc, !PT ;  /* 0x7ff000000505a812 */ /* 0x000fce00078efcff */
.L_x_18:
        /* <DEDUP_REMOVED lines=17> */
.L_x_21:
[----:B------:R-:W-:-:S14]  /*04b0*/  DSETP.NEU.AND P2, PT, |R8|, +INF , PT ;  /* 0x7ff000000800742a */ /* 0x000fdc0003f4d200 */
[----:B------:R-:W-:Y:S05]  /*04c0*/  @P2 BRA `(.L_x_19) ;  /* 0x0000000000242947 */ /* 0x000fea0003800000 */
[----:B------:R-:W-:Y:S02]  /*04d0*/  ISETP.LT.AND P1, PT, R9, RZ, P1 ;  /* 0x000000ff0900720c */ /* 0x000fe40000f21270 */
[C---:B------:R-:W-:Y:S02]  /*04e0*/  LOP3.LUT R4, R3.reuse, 0x7fffffff, RZ, 0xc0, !PT ;  /* 0x7fffffff03047812 */ /* 0x040fe400078ec0ff */
[----:B------:R-:W-:Y:S02]  /*04f0*/  ISETP.GT.AND P2, PT, R3, -0x1, PT ;  /* 0xffffffff0300780c */ /* 0x000fe40003f44270 */
[----:B------:R-:W-:Y:S02]  /*0500*/  ISETP.NE.AND P1, PT, R4, 0x3fe00000, P1 ;  /* 0x3fe000000400780c */ /* 0x000fe40000f25270 */
[----:B------:R-:W-:Y:S02]  /*0510*/  SEL R5, RZ, 0x7ff00000, !P2 ;  /* 0x7ff00000ff057807 */ /* 0x000fe40005000000 */
[----:B------:R-:W-:-:S09]  /*0520*/  MOV R4, RZ ;  /* 0x000000ff00047202 */ /* 0x000fd20000000f00 */
[----:B------:R-:W-:Y:S01]  /*0530*/  @P1 VIADD R5, R5, 0x80000000 ;  /* 0x8000000005051836 */ /* 0x000fe20000000000 */
[----:B------:R-:W-:Y:S06]  /*0540*/  BRA `(.L_x_19) ;  /* 0x0000000000047947 */ /* 0x000fec0003800000 */
.L_x_20:
[----:B------:R-:W-:-:S11]  /*0550*/  DADD R4, R2, R8 ;  /* 0x0000000002047229 */ /* 0x000fd60000000008 */
.L_x_19:
[----:B------:R-:W0:Y:S01]  /*0560*/  LDC R9, c[0x0][0xe10] ;  /* 0x00038400ff097b82 */ /* 0x000e220000000800 */
[----:B------:R-:W-:Y:S02]  /*0570*/  IMAD.MOV.U32 R8, RZ, RZ, R2 ;  /* 0x000000ffff087224 */ /* 0x000fe400078e0002 */
[----:B0-----:R-:W-:-:S04]  /*0580*/  FMUL.FTZ R9, R9, 1 ;  /* 0x3f80000009097820 */ /* 0x001fc80000410000 */
[----:B------:R-:W0:Y:S02]  /*0590*/  F2F.F64.F32 R6, R9 ;  /* 0x0000000900067310 */ /* 0x000e240000201800 */
[----:B0-----:R-:W-:-:S10]  /*05a0*/  DADD R6, -RZ, |R6| ;  /* 0x00000000ff067229 */ /* 0x001fd40000000506 */
[----:B------:R-:W-:Y:S01]  /*05b0*/  IMAD.MOV.U32 R12, RZ, RZ, R6 ;  /* 0x000000ffff0c7224 */ /* 0x000fe200078e0006 */
[----:B------:R-:W-:Y:S01]  /*05c0*/  MOV R6, 0x600 ;  /* 0x0000060000067802 */ /* 0x000fe20000000f00 */
[----:B------:R-:W-:Y:S02]  /*05d0*/  IMAD.MOV.U32 R11, RZ, RZ, R7 ;  /* 0x000000ffff0b7224 */ /* 0x000fe400078e0007 */
[----:B------:R-:W-:-:S07]  /*05e0*/  IMAD.MOV.U32 R7, RZ, RZ, R3 ;  /* 0x000000ffff077224 */ /* 0x000fce00078e0003 */
[----:B------:R-:W-:Y:S05]  /*05f0*/  CALL.REL.NOINC `($_Z25multi_tensor_apply_kernelI18TensorListMetadataILi5EE27AdamCapturableMasterFunctorIN3c104HalfEfEJffPiifPf10adamMode_tfS7_EEvlPViT_T0_DpT1_$__internal_accurate_pow) ;  /* 0x0000001400e47944 */ /* 0x000fea0003c00000 */
        /* <DEDUP_REMOVED lines=16> */
[----:B------:R-:W-:Y:S01]  /*0700*/  IMAD.MOV.U32 R6, RZ, RZ, 0x0 ;  /* 0x00000000ff067424 */ /* 0x000fe200078e00ff */
[----:B------:R-:W-:Y:S01]  /*0710*/  MOV R7, 0xfff80000 ;  /* 0xfff8000000077802 */ /* 0x000fe20000000f00 */
[----:B------:R-:W-:Y:S06]  /*0720*/  BRA `(.L_x_23) ;  /* 0x0000000000187947 */ /* 0x000fec0003800000 */
.L_x_22:
[----:B------:R-:W-:Y:S01]  /*0730*/  ISETP.GE.AND P1, PT, R3, RZ, PT ;  /* 0x000000ff0300720c */ /* 0x000fe20003f26270 */
[----:B------:R-:W-:Y:S01]  /*0740*/  DSETP.NEU.AND P0, PT, |R2|, 0.5, !P0 ;  /* 0x3fe000000200742a */ /* 0x000fe2000470d200 */
[----:B------:R-:W-:-:S05]  /*0750*/  IMAD.MOV.U32 R6, RZ, RZ, RZ ;  /* 0x000000ffff067224 */ /* 0x000fca00078e00ff */
[----:B0-----:R-:W-:Y:S02]  /*0760*/  SEL R7, R11, RZ, P0 ;  /* 0x000000ff0b077207 */ /* 0x001fe40000000000 */
[----:B------:R-:W-:-:S04]  /*0770*/  SEL R22, RZ, 0x1, !P0 ;  /* 0x00000001ff167807 */ /* 0x000fc80004000000 */
[----:B------:R-:W-:-:S07]  /*0780*/  @!P1 LOP3.LUT R7, R7, 0x7ff00000, RZ, 0xfc, !PT ;  /* 0x7ff0000007079812 */ /* 0x000fce00078efcff */
.L_x_23:
        /* <DEDUP_REMOVED lines=17> */
.L_x_26:
        /* <DEDUP_REMOVED lines=11> */
.L_x_25:
[----:B------:R-:W-:-:S11]  /*0950*/  DADD R6, R2, R10 ;  /* 0x0000000002067229 */ /* 0x000fd6000000000a */
.L_x_24:
        /* <DEDUP_REMOVED lines=17> */
.L_x_16:
        /* <DEDUP_REMOVED lines=33> */
.L_x_29:
        /* <DEDUP_REMOVED lines=19> */
[----:B--2---:R-:W-:-:S05]  /*0db0*/  @P0 HADD2.F32 R0, -RZ, R0.H0_H0 ;  /* 0x20000000ff000230 */ /* 0x004fca0000004100 */
[----:B---3--:R-:W-:-:S05]  /*0dc0*/  @P0 FMUL.FTZ R49, R0, R5 ;  /* 0x0000000500310220 */ /* 0x008fca0000410000 */
[----:B------:R-:W-:-:S04]  /*0dd0*/  @P0 F2FP.F16.F32.PACK_AB R0, RZ, R49 ;  /* 0x00000031ff00023e */ /* 0x000fc800000000ff */
[----:B------:R-:W-:-:S05]  /*0de0*/  PRMT R4, R0, 0x7610, R4 ;  /* 0x0000761000047816 */ /* 0x000fca0000000004 */
[----:B------:R1:W-:Y:S04]  /*0df0*/  @P0 STG.E.U16 desc[UR10][R2.64], R4 ;  /* 0x0000000402000986 */ /* 0x0003e8000c10150a */
[----:B------:R-:W2:Y:S04]  /*0e00*/  @P1 LDG.E.U16 R0, desc[UR10][R8.64] ;  /* 0x0000000a08001981 */ /* 0x000ea8000c1e1500 */
[----:B0-----:R0:W3:Y:S01]  /*0e10*/  @P1 LDG.E R7, desc[UR10][R6.64] ;  /* 0x0000000a06071981 */ /* 0x0010e2000c1e1900 */
[----:B------:R-:W-:Y:S01]  /*0e20*/  IADD3 R30, R10, UR5, RZ ;  /* 0x000000050a1e7c10 */ /* 0x000fe2000fffe0ff */
[----:B------:R-:W-:Y:S01]  /*0e30*/  IMAD.SHL.U32 R5, R35, 0x4, RZ ;  /* 0x0000000423057824 */ /* 0x000fe200078e00ff */
[----:B------:R-:W-:-:S02]  /*0e40*/  CS2R R44, SRZ ;  /* 0x00000000002c7805 */ /* 0x000fc4000001ff00 */
[----:B------:R-:W-:Y:S02]  /*0e50*/  CS2R R46, SRZ ;  /* 0x00000000002e7805 */ /* 0x000fe4000001ff00 */
[C---:B------:R-:W-:Y:S02]  /*0e60*/  ISETP.GE.AND P2, PT, R30.reuse, UR24, PT ;  /* 0x000000181e007c0c */ /* 0x040fe4000bf46270 */
[C---:B-1----:R-:W-:Y:S02]  /*0e70*/  IADD3 R2, P5, R5.reuse, UR6, RZ ;  /* 0x0000000605027c10 */ /* 0x042fe4000ffbe0ff */
[C---:B------:R-:W-:Y:S02]  /*0e80*/  ISETP.LT.AND P2, PT, R30.reuse, UR9, !P2 ;  /* 0x000000091e007c0c */ /* 0x040fe4000d741270 */
[----:B------:R-:W-:Y:S02]  /*0e90*/  IADD3 R31, P6, R30, UR8, RZ ;  /* 0x000000081e1f7c10 */ /* 0x000fe4000ffde0ff */
[----:B------:R-:W-:-:S02]  /*0ea0*/  IADD3 R4, P4, R5, UR16, RZ ;  /* 0x0000001005047c10 */ /* 0x000fc4000ff9e0ff */
[----:B0-----:R-:W-:Y:S02]  /*0eb0*/  IADD3 R6, P3, R5, UR18, RZ ;  /* 0x0000001205067c10 */ /* 0x001fe4000ff7e0ff */
[----:B------:R-:W-:-:S05]  /*0ec0*/  LEA.HI.X.SX32 R30, R30, UR20, 0x1, P6 ;  /* 0x000000141e1e7c11 */ /* 0x000fca000b0f0eff */
[----:B------:R-:W0:Y:S01]  /*0ed0*/  @P2 LDC.64 R10, c[0x0][0xe38] ;  /* 0x00038e00ff0a2b82 */ /* 0x000e220000000a00 */
[----:B--2---:R-:W-:-:S05]  /*0ee0*/  @P1 HADD2.F32 R0, -RZ, R0.H0_H0 ;  /* 0x20000000ff001230 */ /* 0x004fca0000004100 */
[----:B---3--:R-:W-:Y:S01]  /*0ef0*/  @P1 FMUL.FTZ R45, R0, R7 ;  /* 0x00000007002d1220 */ /* 0x008fe20000410000 */
[----:B------:R-:W-:-:S04]  /*0f00*/  SHF.L.U64.HI R7, R35, 0x2, R34 ;  /* 0x0000000223077819 */ /* 0x000fc80000010222 */
[----:B------:R-:W-:Y:S02]  /*0f10*/  @P1 F2FP.F16.F32.PACK_AB R0, RZ, R45 ;  /* 0x0000002dff00123e */ /* 0x000fe400000000ff */
        /* <DEDUP_REMOVED lines=30> */
[----:B--2---:R-:W-:-:S05]  /*1100*/  @P2 HADD2.F32 R0, -RZ, R0.H0_H0 ;  /* 0x20000000ff002230 */ /* 0x004fca0000004100 */
[----:B---3--:R-:W-:Y:S01]  /*1110*/  @P2 FMUL.FTZ R43, R0, R11 ;  /* 0x0000000b002b2220 */ /* 0x008fe20000410000 */
[----:B------:R-:W-:Y:S02]  /*1120*/  LEA.HI.X.SX32 R0, R13, UR20, 0x1, P4 ;  /* 0x000000140d007c11 */ /* 0x000fe4000a0f0eff */
[----:B------:R-:W-:Y:S02]  /*1130*/  @P3 LEA R26, P4, R29, UR12, 0x1 ;  /* 0x0000000c1d1a3c11 */ /* 0x000fe4000f8808ff */
[----:B------:R-:W-:Y:S02]  /*1140*/  @P2 F2FP.F16.F32.PACK_AB R18, RZ, R43 ;  /* 0x0000002bff12223e */ /* 0x000fe400000000ff */
        /* <DEDUP_REMOVED lines=15> */
[----:B------:R-:W-:Y:S02]  /*1240*/  IMAD.MOV.U32 R57, RZ, RZ, RZ ;  /* 0x000000ffff397224 */ /* 0x000fe400078e00ff */
[----:B---3--:R-:W-:-:S05]  /*1250*/  @P3 HADD2.F32 R18, -RZ, R18.H0_H0 ;  /* 0x20000012ff123230 */ /* 0x008fca0000004100 */
[----:B----4-:R-:W-:Y:S01]  /*1260*/  @P3 FMUL.FTZ R53, R18, R17 ;  /* 0x0000001112353220 */ /* 0x010fe20000410000 */
[----:B------:R-:W-:-:S04]  /*1270*/  SHF.L.U32 R18, R31, 0x2, RZ ;  /* 0x000000021f127819 */ /* 0x000fc800000006ff */
[C---:B------:R-:W-:Y:S02]  /*1280*/  IADD3 R14, P4, R18.reuse, UR6, RZ ;  /* 0x00000006120e7c10 */ /* 0x040fe4000ff9e0ff */
[C---:B------:R-:W-:Y:S02]  /*1290*/  IADD3 R16, P5, R18.reuse, UR16, RZ ;  /* 0x0000001012107c10 */ /* 0x040fe4000ffbe0ff */
[----:B------:R-:W-:Y:S02]  /*12a0*/  IADD3 R18, P6, R18, UR18, RZ ;  /* 0x0000001212127c10 */ /* 0x000fe4000ffde0ff */
[C---:B------:R-:W-:Y:S02]  /*12b0*/  IADD3.X R15, R19.reuse, UR7, RZ, P4, !PT ;  /* 0x00000007130f7c10 */ /* 0x040fe4000a7fe4ff */
[C---:B------:R-:W-:Y:S02]  /*12c0*/  IADD3.X R17, R19.reuse, UR17, RZ, P5, !PT ;  /* 0x0000001113117c10 */ /* 0x040fe4000affe4ff */
[----:B------:R-:W-:Y:S01]  /*12d0*/  IADD3.X R19, R19, UR19, RZ, P6, !PT ;  /* 0x0000001313137c10 */ /* 0x000fe2000b7fe4ff */
[----:B------:R0:W5:Y:S01]  /*12e0*/  @P2 LDG.E R48, desc[UR10][R14.64] ;  /* 0x0000000a0e302981 */ /* 0x000162000c1e1900 */
[----:B------:R-:W-:-:S02]  /*12f0*/  @P3 F2FP.F16.F32.PACK_AB R21, RZ, R53 ;  /* 0x00000035ff15323e */ /* 0x000fc400000000ff */
        /* <DEDUP_REMOVED lines=71> */
.L_x_27:
        /* <DEDUP_REMOVED lines=56> */
.L_x_28:
        /* <DEDUP_REMOVED lines=8> */
[----:B------:R-:W-:Y:S02]  /*1b70*/  @P0 F2FP.F16.F32.PACK_AB R43, RZ, R59 ;  /* 0x0000003bff2b023e */ /* 0x000fe400000000ff */
[----:B------:R-:W-:Y:S01]  /*1b80*/  @P3 LEA R28, P6, R29, UR14, 0x1 ;  /* 0x0000000e1d1c3c11 */ /* 0x000fe2000f8c08ff */
[----:B------:R-:W-:Y:S01]  /*1b90*/  UISETP.GE.AND UP0, UPT, UR4, UR24, UPT ;  /* 0x000000180400728c */ /* 0x000fe2000bf06270 */
[----:B------:R-:W-:-:S02]  /*1ba0*/  @P1 LEA.HI.X R35, R33, UR15, R32, 0x1, P4 ;  /* 0x0000000f21231c11 */ /* 0x000fc4000a0f0c20 */
[----:B------:R-:W-:Y:S02]  /*1bb0*/  PRMT R32, R43, 0x7610, R32 ;  /* 0x000076102b207816 */ /* 0x000fe40000000020 */
[----:B------:R-:W-:Y:S02]  /*1bc0*/  @P3 LEA.HI.X R29, R29, UR15, R0, 0x1, P6 ;  /* 0x0000000f1d1d3c11 */ /* 0x000fe4000b0f0c00 */
[----:B------:R-:W-:Y:S01]  /*1bd0*/  @P1 F2FP.F16.F32.PACK_AB R0, RZ, R61 ;  /* 0x0000003dff00123e */ /* 0x000fe200000000ff */
[----:B------:R0:W-:Y:S01]  /*1be0*/  @P0 STG.E.U16 desc[UR10][R26.64], R32 ;  /* 0x000000201a000986 */ /* 0x0001e2000c10150a */
[----:B------:R-:W-:-:S03]  /*1bf0*/  @P2 LEA R42, P5, R31, UR14, 0x1 ;  /* 0x0000000e1f2a2c11 */ /* 0x000fc6000f8a08ff */
[----:B------:R1:W-:Y:S01]  /*1c00*/  @P0 STG.E desc[UR10][R2.64], R59 ;  /* 0x0000003b02000986 */ /* 0x0003e2000c10190a */
[----:B------:R-:W-:-:S03]  /*1c10*/  @P2 LEA.HI.X R43, R31, UR15, R30, 0x1, P5 ;  /* 0x0000000f1f2b2c11 */ /* 0x000fc6000a8f0c1e */
[----:B------:R2:W-:Y:S01]  /*1c20*/  @P0 STG.E desc[UR10][R4.64], R47 ;  /* 0x0000002f04000986 */ /* 0x0005e2000c10190a */
[----:B0-----:R-:W-:-:S03]  /*1c30*/  PRMT R27, R0, 0x7610, R27 ;  /* 0x00007610001b7816 */ /* 0x001fc6000000001b */
[----:B------:R0:W-:Y:S01]  /*1c40*/  @P0 STG.E desc[UR10][R6.64], R49 ;  /* 0x0000003106000986 */ /* 0x0001e2000c10190a */
[----:B------:R-:W-:Y:S02]  /*1c50*/  @P2 F2FP.F16.F32.PACK_AB R0, RZ, R48 ;  /* 0x00000030ff00223e */ /* 0x000fe400000000ff */
[----:B-1----:R-:W-:Y:S01]  /*1c60*/  @P3 F2FP.F16.F32.PACK_AB R3, RZ, R50 ;  /* 0x00000032ff03323e */ /* 0x002fe200000000ff */
        /* <DEDUP_REMOVED lines=18> */
        .type           $_Z25multi_tensor_apply_kernelI18TensorListMetadataILi5EE27AdamCapturableMasterFunctorIN3c104HalfEfEJffPiifPf10adamMode_tfS7_EEvlPViT_T0_DpT1_$__internal_accurate_pow,@function
        .size           $_Z25multi_tensor_apply_kernelI18TensorListMetadataILi5EE27AdamCapturableMasterFunctorIN3c104HalfEfEJffPiifPf10adamMode_tfS7_EEvlPViT_T0_DpT1_$__internal_accurate_pow,(.L_x_189 - $_Z25multi_tensor_apply_kernelI18TensorListMetadataILi5EE27AdamCapturableMasterFunctorIN3c104HalfEfEJffPiifPf10adamMode_tfS7_EEvlPViT_T0_DpT1_$__internal_accurate_pow)
$_Z25multi_tensor_apply_kernelI18TensorListMetadataILi5EE27AdamCapturableMasterFunctorIN3c104HalfEfEJffPiifPf10adamMode_tfS7_EEvlPViT_T0_DpT1_$__internal_accurate_pow:
        /* <DEDUP_REMOVED lines=173> */
.L_x_30:
[----:B------:R-:W-:Y:S01]  /*2860*/  DSETP.NEU.AND P1, PT, |R14|, +INF , PT ;  /* 0x7ff000000e00742a */ /* 0x000fe20003f2d200 */
[----:B------:R-:W-:Y:S01]  /*2870*/  IMAD.MOV.U32 R7, RZ, RZ, 0x0 ;  /* 0x00000000ff077424 */ /* 0x000fe200078e00ff */
[----:B------:R-:W-:-:S12]  /*2880*/  DADD R8, R10, R8 ;  /* 0x000000000a087229 */ /* 0x000fd80000000008 */
[----:B------:R-:W-:Y:S01]  /*2890*/  @P1 DFMA R14, R8, R14, R14 ;  /* 0x0000000e080e122b */ /* 0x000fe2000000000e */
[----:B------:R-:W-:Y:S10]  /*28a0*/  RET.REL.NODEC R6 `(_Z25multi_tensor_apply_kernelI18TensorListMetadataILi5EE27AdamCapturableMasterFunctorIN3c104HalfEfEJffPiifPf10adamMode_tfS7_EEvlPViT_T0_DpT1_) ;  /* 0xffffffd406d47950 */ /* 0x000ff40003c3ffff */
.L_x_31:
        /* <DEDUP_REMOVED lines=13> */
.L_x_189:


//--------------------- .text._Z25multi_tensor_apply_kernelI18TensorListMetadataILi5EE27AdamCapturableMasterFunctorIffEJffPiifPf10adamMode_tfS5_EEvlPViT_T0_DpT1_ --------------------------
	.section	.text._Z25multi_tensor_apply_kernelI18TensorListMetadataILi5EE27AdamCapturableMasterFunctorIffEJffPiifPf10adamMode_tfS5_EEvlPViT_T0_DpT1_,"ax",@progbits
	.align	128
        .global         _Z25multi_tensor_apply_kernelI18TensorListMetadataILi5EE27AdamCapturableMasterFunctorIffEJffPiifPf10adamMode_tfS5_EEvlPViT_T0_DpT1_
        .type           _Z25multi_tensor_apply_kernelI18TensorListMetadataILi5EE27AdamCapturableMasterFunctorIffEJffPiifPf10adamMode_tfS5_EEvlPViT_T0_DpT1_,@function
        .size           _Z25multi_tensor_apply_kernelI18TensorListMetadataILi5EE27AdamCapturableMasterFunctorIffEJffPiifPf10adamMode_tfS5_EEvlPViT_T0_DpT1_,(.L_x_190 - _Z25multi_tensor_apply_kernelI18TensorListMetadataILi5EE27AdamCapturableMasterFunctorIffEJffPiifPf10adamMode_tfS5_EEvlPViT_T0_DpT1_)
        .other          _Z25multi_tensor_apply_kernelI18TensorListMetadataILi5EE27AdamCapturableMasterFunctorIffEJffPiifPf10adamMode_tfS5_EEvlPViT_T0_DpT1_,@"STO_CUDA_ENTRY STV_DEFAULT"
_Z25multi_tensor_apply_kernelI18TensorListMetadataILi5EE27AdamCapturableMasterFunctorIffEJffPiifPf10adamMode_tfS5_EEvlPViT_T0_DpT1_:
.text._Z25multi_tensor_apply_kernelI18TensorListMetadataILi5EE27AdamCapturableMasterFunctorIffEJffPiifPf10adamMode_tfS5_EEvlPViT_T0_DpT1_:
        /* <DEDUP_REMOVED lines=27> */
[----:B------:R-:W-:Y:S01]  /*01b0*/  IMAD.MOV.U32 R11, RZ, RZ, R7 ;  /* 0x000000ffff0b7224 */ /* 0x000fe200078e0007 */
[----:B------:R-:W-:Y:S02]  /*01c0*/  MOV R7, R3 ;  /* 0x0000000300077202 */ /* 0x000fe40000000f00 */
[----:B------:R-:W-:-:S09]  /*01d0*/  SEL R22, RZ, 0x1, P0 ;  /* 0x00000001ff167807 */ /* 0x000fd20000000000 */
[----:B------:R-:W-:Y:S05]  /*01e0*/  CALL.REL.NOINC `($_Z25multi_tensor_apply_kernelI18TensorListMetadataILi5EE27AdamCapturableMasterFunctorIffEJffPiifPf10adamMode_tfS5_EEvlPViT_T0_DpT1_$__internal_accurate_pow) ;  /* 0x0000001800a07944 */ /* 0x000fea0003c00000 */
        /* <DEDUP_REMOVED lines=19> */
[----:B------:R-:W-:Y:S01]  /*0320*/  MOV R4, 0x0 ;  /* 0x0000000000047802 */ /* 0x000fe20000000f00 */
[----:B------:R-:W-:Y:S01]  /*0330*/  IMAD.MOV.U32 R5, RZ, RZ, -0x80000 ;  /* 0xfff80000ff057424 */ /* 0x000fe200078e00ff */
[----:B------:R-:W-:Y:S06]  /*0340*/  BRA `(.L_x_34) ;  /* 0x0000000000147947 */ /* 0x000fec0003800000 */
.L_x_33:
[----:B------:R-:W-:Y:S01]  /*0350*/  ISETP.GE.AND P2, PT, R3, RZ, PT ;  /* 0x000000ff0300720c */ /* 0x000fe20003f46270 */
[----:B------:R-:W-:Y:S01]  /*0360*/  DSETP.NEU.AND P1, PT, |R2|, 0.5, !P0 ;  /* 0x3fe000000200742a */ /* 0x000fe2000472d200 */
[----:B------:R-:W-:-:S05]  /*0370*/  IMAD.MOV.U32 R4, RZ, RZ, RZ ;  /* 0x000000ffff047224 */ /* 0x000fca00078e00ff */
[----:B0-----:R-:W-:-:S06]  /*0380*/  SEL R5, R9, RZ, P1 ;  /* 0x000000ff09057207 */ /* 0x001fcc0000800000 */
[----:B------:R-:W-:-:S07]  /*0390*/  @!P2 LOP3.LUT R5, R5, 0x7ff00000, RZ, 0xfc, !PT ;  /* 0x7ff000000505a812 */ /* 0x000fce00078efcff */
.L_x_34:
        /* <DEDUP_REMOVED lines=17> */
.L_x_37:
        /* <DEDUP_REMOVED lines=10> */
.L_x_36:
[----:B------:R-:W-:-:S11]  /*0550*/  DADD R4, R2, R8 ;  /* 0x0000000002047229 */ /* 0x000fd60000000008 */
.L_x_35:
        /* <DEDUP_REMOVED lines=9> */
[----:B------:R-:W-:Y:S05]  /*05f0*/  CALL.REL.NOINC `($_Z25multi_tensor_apply_kernelI18TensorListMetadataILi5EE27AdamCapturableMasterFunctorIffEJffPiifPf10adamMode_tfS5_EEvlPViT_T0_DpT1_$__internal_accurate_pow) ;  /* 0x00000014009c7944 */ /* 0x000fea0003c00000 */
[----:B------:R-:W0:Y:S01]  /*0600*/  LDC R16, c[0x0][0xe10] ;  /* 0x00038400ff107b82 */ /* 0x000e220000000800 */
[----:B------:R-:W-:Y:S01]  /*0610*/  MOV R6, R14 ;  /* 0x0000000e00067202 */ /* 0x000fe20000000f00 */
        /* <DEDUP_REMOVED lines=17> */
.L_x_38:
[----:B------:R-:W-:Y:S01]  /*0730*/  ISETP.GE.AND P1, PT, R3, RZ, PT ;  /* 0x000000ff0300720c */ /* 0x000fe20003f26270 */
[----:B------:R-:W-:Y:S01]  /*0740*/  DSETP.NEU.AND P0, PT, |R2|, 0.5, !P0 ;  /* 0x3fe000000200742a */ /* 0x000fe2000470d200 */
[----:B------:R-:W-:-:S05]  /*0750*/  IMAD.MOV.U32 R6, RZ, RZ, RZ ;  /* 0x000000ffff067224 */ /* 0x000fca00078e00ff */
[----:B0-----:R-:W-:Y:S02]  /*0760*/  SEL R7, R11, RZ, P0 ;  /* 0x000000ff0b077207 */ /* 0x001fe40000000000 */
[----:B------:R-:W-:-:S04]  /*0770*/  SEL R22, RZ, 0x1, !P0 ;  /* 0x00000001ff167807 */ /* 0x000fc80004000000 */
[----:B------:R-:W-:-:S07]  /*0780*/  @!P1 LOP3.LUT R7, R7, 0x7ff00000, RZ, 0xfc, !PT ;  /* 0x7ff0000007079812 */ /* 0x000fce00078efcff */
.L_x_39:
        /* <DEDUP_REMOVED lines=11> */
[----:B------:R-:W-:-:S05]  /*0840*/  MOV R6, RZ ;  /* 0x000000ff00067202 */ /* 0x000fca0000000f00 */
[----:B------:R-:W-:Y:S02]  /*0850*/  SEL R2, RZ, 0x7ff00000, !P0 ;  /* 0x7ff00000ff027807 */ /* 0x000fe40004000000 */
[----:B------:R-:W-:-:S04]  /*0860*/  FSETP.NEU.FTZ.AND P0, PT, R16, -1, PT ;  /* 0xbf8000001000780b */ /* 0x000fc80003f1d000 */
[----:B------:R-:W-:-:S04]  /*0870*/  @!P1 LOP3.LUT R2, R2, 0x7ff00000, RZ, 0x3c, !PT ;  /* 0x7ff0000002029812 */ /* 0x000fc800078e3cff */
[----:B------:R-:W-:Y:S01]  /*0880*/  SEL R7, R2, 0x3ff00000, P0 ;  /* 0x3ff0000002077807 */ /* 0x000fe20000000000 */
[----:B------:R-:W-:Y:S06]  /*0890*/  BRA `(.L_x_40) ;  /* 0x0000000000307947 */ /* 0x000fec0003800000 */
.L_x_42:
        /* <DEDUP_REMOVED lines=11> */
.L_x_41:
[----:B------:R-:W-:-:S11]  /*0950*/  DADD R6, R2, R10 ;  /* 0x0000000002067229 */ /* 0x000fd6000000000a */
.L_x_40:
        /* <DEDUP_REMOVED lines=17> */
.L_x_32:
        /* <DEDUP_REMOVED lines=33> */
.L_x_45:
[----:B0-----:R-:W-:-:S05]  /*0c80*/  VIADD R6, R38, UR4 ;  /* 0x0000000426067c36 */ /* 0x001fca0008000000 */
[C---:B------:R-:W-:Y:S02]  /*0c90*/  ISETP.GE.AND P0, PT, R6.reuse, UR24, PT ;  /* 0x0000001806007c0c */ /* 0x040fe4000bf06270 */
[C---:B------:R-:W-:Y:S02]  /*0ca0*/  IADD3 R35, P1, R6.reuse, UR8, RZ ;  /* 0x0000000806237c10 */ /* 0x040fe4000ff3e0ff */
[C---:B------:R-:W-:Y:S02]  /*0cb0*/  ISETP.LT.AND P0, PT, R6.reuse, UR9, !P0 ;  /* 0x0000000906007c0c */ /* 0x040fe4000c701270 */
[----:B------:R-:W-:Y:S01]  /*0cc0*/  LEA.HI.X.SX32 R0, R6, UR20, 0x1, P1 ;  /* 0x0000001406007c11 */ /* 0x000fe200088f0eff */
[----:B------:R-:W-:-:S03]  /*0cd0*/  IMAD.SHL.U32 R48, R35, 0x4, RZ ;  /* 0x0000000423307824 */ /* 0x000fc600078e00ff */
[----:B------:R-:W-:-:S07]  /*0ce0*/  SHF.L.U64.HI R35, R35, 0x2, R0 ;  /* 0x0000000223237819 */ /* 0x000fce0000010200 */
[----:B------:R-:W0:Y:S01]  /*0cf0*/  @P0 LDC.64 R4, c[0x0][0xe38] ;  /* 0x00038e00ff040b82 */ /* 0x000e220000000a00 */
[----:B------:R-:W-:-:S04]  /*0d00*/  @P0 IADD3 R2, P1, R48, UR12, RZ ;  /* 0x0000000c30020c10 */ /* 0x000fc8000ff3e0ff */
[----:B------:R-:W-:-:S05]  /*0d10*/  @P0 IADD3.X R3, R35, UR13, RZ, P1, !PT ;  /* 0x0000000d23030c10 */ /* 0x000fca0008ffe4ff */
[----:B------:R-:W2:Y:S04]  /*0d20*/  @P0 LDG.E R11, desc[UR10][R2.64] ;  /* 0x0000000a020b0981 */ /* 0x000ea8000c1e1900 */
[----:B0-----:R-:W2:Y:S01]  /*0d30*/  @P0 LDG.E R4, desc[UR10][R4.64] ;  /* 0x0000000a04040981 */ /* 0x001ea2000c1e1900 */
[----:B------:R-:W-:-:S04]  /*0d40*/  IADD3 R10, R6, UR5, RZ ;  /* 0x00000005060a7c10 */ /* 0x000fc8000fffe0ff */
[----:B------:R-:W-:-:S04]  /*0d50*/  ISETP.GE.AND P1, PT, R10, UR24, PT ;  /* 0x000000180a007c0c */ /* 0x000fc8000bf26270 */
[C---:B------:R-:W-:Y:S02]  /*0d60*/  ISETP.LT.AND P1, PT, R10.reuse, UR9, !P1 ;  /* 0x000000090a007c0c */ /* 0x040fe4000cf21270 */
[----:B------:R-:W-:-:S11]  /*0d70*/  IADD3 R33, P2, R10, UR8, RZ ;  /* 0x000000080a217c10 */ /* 0x000fd6000ff5e0ff */
[----:B------:R-:W0:Y:S01]  /*0d80*/  @P1 LDC.64 R6, c[0x0][0xe38] ;  /* 0x00038e00ff061b82 */ /* 0x000e220000000a00 */
[C---:B------:R-:W-:Y:S01]  /*0d90*/  IMAD.SHL.U32 R34, R33.reuse, 0x4, RZ ;  /* 0x0000000421227824 */ /* 0x040fe200078e00ff */
[----:B------:R-:W-:Y:S02]  /*0da0*/  LEA.HI.X.SX32 R0, R10, UR20, 0x1, P2 ;  /* 0x000000140a007c11 */ /* 0x000fe400090f0eff */
[----:B------:R-:W-:Y:S02]  /*0db0*/  CS2R R46, SRZ ;  /* 0x00000000002e7805 */ /* 0x000fe4000001ff00 */
[----:B------:R-:W-:Y:S02]  /*0dc0*/  SHF.L.U64.HI R33, R33, 0x2, R0 ;  /* 0x0000000221217819 */ /* 0x000fe40000010200 */
[----:B------:R-:W-:-:S04]  /*0dd0*/  @P1 IADD3 R8, P2, R34, UR12, RZ ;  /* 0x0000000c22081c10 */ /* 0x000fc8000ff5e0ff */
[----:B------:R-:W-:Y:S01]  /*0de0*/  @P1 IADD3.X R9, R33, UR13, RZ, P2, !PT ;  /* 0x0000000d21091c10 */ /* 0x000fe200097fe4ff */
[----:B--2---:R-:W-:-:S05]  /*0df0*/  @P0 FMUL.FTZ R47, R4, R11 ;  /* 0x0000000b042f0220 */ /* 0x004fca0000410000 */
[----:B------:R1:W-:Y:S04]  /*0e00*/  @P0 STG.E desc[UR10][R2.64], R47 ;  /* 0x0000002f02000986 */ /* 0x0003e8000c10190a */
[----:B0-----:R-:W2:Y:S04]  /*0e10*/  @P1 LDG.E R6, desc[UR10][R6.64] ;  /* 0x0000000a06061981 */ /* 0x001ea8000c1e1900 */
[----:B------:R-:W2:Y:S01]  /*0e20*/  @P1 LDG.E R5, desc[UR10][R8.64] ;  /* 0x0000000a08051981 */ /* 0x000ea2000c1e1900 */
[----:B------:R-:W-:-:S05]  /*0e30*/  VIADD R31, R10, UR5 ;  /* 0x000000050a1f7c36 */ /* 0x000fca0008000000 */
[----:B------:R-:W-:-:S04]  /*0e40*/  ISETP.GE.AND P2, PT, R31, UR24, PT ;  /* 0x000000181f007c0c */ /* 0x000fc8000bf46270 */
[C---:B------:R-:W-:Y:S02]  /*0e50*/  ISETP.LT.AND P2, PT, R31.reuse, UR9, !P2 ;  /* 0x000000091f007c0c */ /* 0x040fe4000d741270 */
[----:B------:R-:W-:-:S04]  /*0e60*/  IADD3 R30, P3, R31, UR8, RZ ;  /* 0x000000081f1e7c10 */ /* 0x000fc8000ff7e0ff */
[----:B------:R-:W-:-:S07]  /*0e70*/  LEA.HI.X.SX32 R31, R31, UR20, 0x1, P3 ;  /* 0x000000141f1f7c11 */ /* 0x000fce00098f0eff */
[----:B------:R-:W0:Y:S01]  /*0e80*/  @P2 LDC.64 R10, c[0x0][0xe38] ;  /* 0x00038e00ff0a2b82 */ /* 0x000e220000000a00 */
[C---:B------:R-:W-:Y:S01]  /*0e90*/  SHF.L.U64.HI R31, R30.reuse, 0x2, R31 ;  /* 0x000000021e1f7819 */ /* 0x040fe2000001021f */
[----:B------:R-:W-:Y:S01]  /*0ea0*/  IMAD.SHL.U32 R30, R30, 0x4, RZ ;  /* 0x000000041e1e7824 */ /* 0x000fe200078e00ff */
[C---:B-1----:R-:W-:Y:S02]  /*0eb0*/  IADD3 R2, P3, R48.reuse, UR6, RZ ;  /* 0x0000000630027c10 */ /* 0x042fe4000ff7e0ff */
[----:B------:R-:W-:Y:S01]  /*0ec0*/  IADD3 R4, P4, R48, UR16, RZ ;  /* 0x0000001030047c10 */ /* 0x000fe2000ff9e0ff */
[----:B------:R-:W-:Y:S01]  /*0ed0*/  IMAD.MOV.U32 R32, RZ, RZ, RZ ;  /* 0x000000ffff207224 */ /* 0x000fe200078e00ff */
[----:B------:R-:W-:Y:S02]  /*0ee0*/  @P2 IADD3 R20, P6, R30, UR12, RZ ;  /* 0x0000000c1e142c10 */ /* 0x000fe4000ffde0ff */
[----:B------:R-:W-:Y:S02]  /*0ef0*/  CS2R R44, SRZ ;  /* 0x00000000002c7805 */ /* 0x000fe4000001ff00 */
[----:B------:R-:W-:-:S02]  /*0f00*/  IADD3.X R3, R35, UR7, RZ, P3, !PT ;  /* 0x0000000723037c10 */ /* 0x000fc40009ffe4ff */
[----:B------:R-:W-:-:S03]  /*0f10*/  @P2 IADD3.X R21, R31, UR13, RZ, P6, !PT ;  /* 0x0000000d1f152c10 */ /* 0x000fc6000b7fe4ff */
[----:B------:R1:W5:Y:S01]  /*0f20*/  @P0 LDG.E R32, desc[UR10][R2.64] ;  /* 0x0000000a02200981 */ /* 0x000362000c1e1900 */
[----:B--2---:R-:W-:Y:S01]  /*0f30*/  @P1 FMUL.FTZ R46, R6, R5 ;  /* 0x00000005062e1220 */ /* 0x004fe20000410000 */
[----:B------:R-:W-:Y:S02]  /*0f40*/  IADD3 R6, P5, R48, UR18, RZ ;  /* 0x0000001230067c10 */ /* 0x000fe4000ffbe0ff */
[C---:B------:R-:W-:Y:S02]  /*0f50*/  IADD3.X R5, R35.reuse, UR17, RZ, P4, !PT ;  /* 0x0000001123057c10 */ /* 0x040fe4000a7fe4ff */
[----:B------:R-:W-:-:S03]  /*0f60*/  IADD3.X R7, R35, UR19, RZ, P5, !PT ;  /* 0x0000001323077c10 */ /* 0x000fc6000affe4ff */
[----:B------:R1:W5:Y:S04]  /*0f70*/  @P0 LDG.E R45, desc[UR10][R4.64] ;  /* 0x0000000a042d0981 */ /* 0x000368000c1e1900 */
[----:B------:R1:W5:Y:S04]  /*0f80*/  @P0 LDG.E R44, desc[UR10][R6.64] ;  /* 0x0000000a062c0981 */ /* 0x000368000c1e1900 */
[----:B------:R2:W-:Y:S04]  /*0f90*/  @P1 STG.E desc[UR10][R8.64], R46 ;  /* 0x0000002e08001986 */ /* 0x0005e8000c10190a */
[----:B0-----:R-:W3:Y:S04]  /*0fa0*/  @P2 LDG.E R10, desc[UR10][R10.64] ;  /* 0x0000000a0a0a2981 */ /* 0x001ee8000c1e1900 */
[----:B------:R-:W3:Y:S01]  /*0fb0*/  @P2 LDG.E R13, desc[UR10][R20.64] ;  /* 0x0000000a140d2981 */ /* 0x000ee2000c1e1900 */
[----:B------:R-:W-:Y:S01]  /*0fc0*/  MOV R15, UR5 ;  /* 0x00000005000f7c02 */ /* 0x000fe20008000f00 */
[----:B------:R-:W-:-:S03]  /*0fd0*/  IMAD.U32 R17, RZ, RZ, UR5 ;  /* 0x00000005ff117e24 */ /* 0x000fc6000f8e00ff */
[----:B------:R-:W-:-:S04]  /*0fe0*/  IADD3 R0, R15, UR4, R38 ;  /* 0x000000040f007c10 */ /* 0x000fc8000fffe026 */
[----:B------:R-:W-:-:S04]  /*0ff0*/  IADD3 R0, R17, UR5, R0 ;  /* 0x0000000511007c10 */ /* 0x000fc8000fffe000 */
[----:B------:R-:W-:-:S04]  /*1000*/  ISETP.GE.AND P3, PT, R0, UR24, PT ;  /* 0x0000001800007c0c */ /* 0x000fc8000bf66270 */
[C---:B------:R-:W-:Y:S02]  /*1010*/  ISETP.LT.AND P3, PT, R0.reuse, UR9, !P3 ;  /* 0x0000000900007c0c */ /* 0x040fe4000df61270 */
[----:B------:R-:W-:Y:S02]  /*1020*/  IADD3 R12, P4, R0, UR8, RZ ;  /* 0x00000008000c7c10 */ /* 0x000fe4000ff9e0ff */
[----:B------:R-:W-:-:S09]  /*1030*/  CS2R R42, SRZ ;  /* 0x00000000002a7805 */ /* 0x000fd2000001ff00 */
[----:B------:R-:W0:Y:S01]  /*1040*/  @P3 LDC.64 R22, c[0x0][0xe38] ;  /* 0x00038e00ff163b82 */ /* 0x000e220000000a00 */
[----:B--2---:R-:W-:Y:S01]  /*1050*/  LEA.HI.X.SX32 R9, R0, UR20, 0x1, P4 ;  /* 0x0000001400097c11 */ /* 0x004fe2000a0f0eff */
[----:B------:R-:W-:Y:S01]  /*1060*/  IMAD.SHL.U32 R0, R12, 0x4, RZ ;  /* 0x000000040c007824 */ /* 0x000fe200078e00ff */
[----:B------:R-:W-:Y:S02]  /*1070*/  IADD3 R8, P6, R34, UR6, RZ ;  /* 0x0000000622087c10 */ /* 0x000fe4000ffde0ff */
[----:B------:R-:W-:Y:S02]  /*1080*/  SHF.L.U64.HI R28, R12, 0x2, R9 ;  /* 0x000000020c1c7819 */ /* 0x000fe40000010209 */
[----:B------:R-:W-:Y:S02]  /*1090*/  IADD3 R12, P4, R34, UR18, RZ ;  /* 0x00000012220c7c10 */ /* 0x000fe4000ff9e0ff */
[----:B------:R-:W-:Y:S01]  /*10a0*/  IADD3.X R9, R33, UR7, RZ, P6, !PT ;  /* 0x0000000721097c10 */ /* 0x000fe2000b7fe4ff */
[----:B------:R-:W-:Y:S01]  /*10b0*/  IMAD.MOV.U32 R29, RZ, RZ, RZ ;  /* 0x000000ffff1d7224 */ /* 0x000fe200078e00ff */
[----:B------:R-:W-:Y:S01]  /*10c0*/  @P3 IADD3 R26, P6, R0, UR12, RZ ;  /* 0x0000000c001a3c10 */ /* 0x000fe2000ffde0ff */
[----:B------:R-:W-:-:S03]  /*10d0*/  IMAD.MOV.U32 R41, RZ, RZ, RZ ;  /* 0x000000ffff297224 */ /* 0x000fc600078e00ff */
[----:B------:R-:W-:Y:S01]  /*10e0*/  @P3 IADD3.X R27, R28, UR13, RZ, P6, !PT ;  /* 0x0000000d1c1b3c10 */ /* 0x000fe2000b7fe4ff */
[----:B------:R1:W5:Y:S01]  /*10f0*/  @P1 LDG.E R29, desc[UR10][R8.64] ;  /* 0x0000000a081d1981 */ /* 0x000362000c1e1900 */
[----:B---3--:R-:W-:Y:S01]  /*1100*/  @P2 FMUL.FTZ R43, R10, R13 ;  /* 0x0000000d0a2b2220 */ /* 0x008fe20000410000 */
        /* <DEDUP_REMOVED lines=8> */
[----:B------:R-:W-:-:S02]  /*1190*/  IADD3 R14, P4, R30, UR6, RZ ;  /* 0x000000061e0e7c10 */ /* 0x000fc4000ff9e0ff */
[----:B------:R-:W-:Y:S02]  /*11a0*/  CS2R R54, SRZ ;  /* 0x0000000000367805 */ /* 0x000fe4000001ff00 */
[C---:B------:R-:W-:Y:S02]  /*11b0*/  IADD3 R16, P5, R30.reuse, UR16, RZ ;  /* 0x000000101e107c10 */ /* 0x040fe4000ffbe0ff */
[----:B------:R-:W-:Y:S01]  /*11c0*/  IADD3 R18, P6, R30, UR18, RZ ;  /* 0x000000121e127c10 */ /* 0x000fe2000ffde0ff */
[----:B------:R-:W-:Y:S01]  /*11d0*/  HFMA2.MMA R49, -RZ, RZ, 0, 0 ;  /* 0x00000000ff317435 */ /* 0x000fe200000001ff */
[C---:B------:R-:W-:Y:S02]  /*11e0*/  IADD3.X R17, R31.reuse, UR17, RZ, P5, !PT ;  /* 0x000000111f117c10 */ /* 0x040fe4000affe4ff */
[----:B------:R-:W-:Y:S02]  /*11f0*/  IADD3.X R19, R31, UR19, RZ, P6, !PT ;  /* 0x000000131f137c10 */ /* 0x000fe4000b7fe4ff */
[----:B------:R-:W-:-:S02]  /*1200*/  CS2R R50, SRZ ;  /* 0x0000000000327805 */ /* 0x000fc4000001ff00 */
[----:B------:R-:W-:Y:S02]  /*1210*/  IADD3 R24, P6, R0, UR18, RZ ;  /* 0x0000001200187c10 */ /* 0x000fe4000ffde0ff */
[----:B------:R-:W-:Y:S02]  /*1220*/  CS2R R52, SRZ ;  /* 0x0000000000347805 */ /* 0x000fe4000001ff00 */
[----:B------:R-:W-:Y:S01]  /*1230*/  IADD3.X R25, R28, UR19, RZ, P6, !PT ;  /* 0x000000131c197c10 */ /* 0x000fe2000b7fe4ff */
[----:B------:R1:W5:Y:S04]  /*1240*/  @P2 LDG.E R49, desc[UR10][R18.64] ;  /* 0x0000000a12312981 */ /* 0x000368000c1e1900 */
[----:B------:R1:W5:Y:S01]  /*1250*/  @P2 LDG.E R52, desc[UR10][R16.64] ;  /* 0x0000000a10342981 */ /* 0x000362000c1e1900 */
[----:B---3--:R-:W-:Y:S01]  /*1260*/  @P3 FMUL.FTZ R54, R22, R15 ;  /* 0x0000000f16363220 */ /* 0x008fe20000410000 */
[----:B------:R-:W-:-:S02]  /*1270*/  IADD3.X R15, R31, UR7, RZ, P4, !PT ;  /* 0x000000071f0f7c10 */ /* 0x000fc4000a7fe4ff */
[C---:B--2---:R-:W-:Y:S02]  /*1280*/  IADD3 R20, P4, R0.reuse, UR6, RZ ;  /* 0x0000000600147c10 */ /* 0x044fe4000ff9e0ff */
[----:B------:R-:W-:Y:S01]  /*1290*/  IADD3 R22, P5, R0, UR16, RZ ;  /* 0x0000001000167c10 */ /* 0x000fe2000ffbe0ff */
[----:B------:R1:W5:Y:S01]  /*12a0*/  @P2 LDG.E R50, desc[UR10][R14.64] ;  /* 0x0000000a0e322981 */ /* 0x000362000c1e1900 */
[C---:B------:R-:W-:Y:S02]  /*12b0*/  IADD3.X R21, R28.reuse, UR7, RZ, P4, !PT ;  /* 0x000000071c157c10 */ /* 0x040fe4000a7fe4ff */
[----:B------:R-:W-:Y:S01]  /*12c0*/  IADD3.X R23, R28, UR17, RZ, P5, !PT ;  /* 0x000000111c177c10 */ /* 0x000fe2000affe4ff */
[----:B------:R1:W-:Y:S04]  /*12d0*/  @P3 STG.E desc[UR10][R26.64], R54 ;  /* 0x000000361a003986 */ /* 0x0003e8000c10190a */
[----:B------:R1:W5:Y:S04]  /*12e0*/  @P3 LDG.E R51, desc[UR10][R20.64] ;  /* 0x0000000a14333981 */ /* 0x000368000c1e1900 */
[----:B------:R1:W5:Y:S04]  /*12f0*/  @P3 LDG.E R53, desc[UR10][R22.64] ;  /* 0x0000000a16353981 */ /* 0x000368000c1e1900 */
[----:B------:R1:W5:Y:S01]  /*1300*/  @P3 LDG.E R55, desc[UR10][R24.64] ;  /* 0x0000000a18373981 */ /* 0x000362000c1e1900 */
[----:B------:R-:W-:-:S13]  /*1310*/  ISETP.NE.AND P4, PT, RZ, UR21, PT ;  /* 0x00000015ff007c0c */ /* 0x000fda000bf85270 */
[----:B-1----:R-:W-:Y:S05]  /*1320*/  @!P4 BRA `(.L_x_43) ;  /* 0x0000000000e4c947 */ /* 0x002fea0003800000 */
[----:B------:R-:W0:Y:S02]  /*1330*/  LDC.64 R26, c[0x0][0xe28] ;  /* 0x00038a00ff1a7b82 */ /* 0x000e240000000a00 */
[----:B0-----:R0:W2:Y:S01]  /*1340*/  LDG.E R26, desc[UR10][R26.64] ;  /* 0x0000000a1a1a7981 */ /* 0x0010a2000c1e1900 */
[-C--:B------:R-:W-:Y:S01]  /*1350*/  FMUL.FTZ R56, R36, R47.reuse ;  /* 0x0000002f24387220 */ /* 0x080fe20000410000 */
[----:B------:R-:W-:-:S03]  /*1360*/  FMUL.FTZ R58, R37, R47 ;  /* 0x0000002f253a7220 */ /* 0x000fc60000410000 */
[----:B------:R-:W-:Y:S01]  /*1370*/  FMUL.FTZ R57, R56, R47 ;  /* 0x0000002f38397220 */ /* 0x000fe20000410000 */
[----:B-----5:R-:W-:Y:S01]  /*1380*/  FFMA.FTZ R45, R45, UR25, R58 ;  /* 0x000000192d2d7c23 */ /* 0x020fe2000801003a */
[----:B------:R-:W1:Y:S01]  /*1390*/  MUFU.RCP R56, R39 ;  /* 0x0000002700387308 */ /* 0x000e620000001000 */
[-C--:B------:R-:W-:Y:S01]  /*13a0*/  FMUL.FTZ R58, R36, R43.reuse ;  /* 0x0000002b243a7220 */ /* 0x080fe20000410000 */
[----:B------:R-:W-:Y:S01]  /*13b0*/  FFMA.FTZ R47, R44, UR26, R57 ;  /* 0x0000001a2c2f7c23 */ /* 0x000fe20008010039 */
[-C--:B------:R-:W-:Y:S02]  /*13c0*/  FMUL.FTZ R57, R36, R46.reuse ;  /* 0x0000002e24397220 */ /* 0x080fe40000410000 */
[-C--:B------:R-:W-:Y:S01]  /*13d0*/  FMUL.FTZ R58, R58, R43.reuse ;  /* 0x0000002b3a3a7220 */ /* 0x080fe20000410000 */
[----:B------:R-:W-:Y:S01]  /*13e0*/  FMUL.FTZ R43, R37, R43 ;  /* 0x0000002b252b7220 */ /* 0x000fe20000410000 */
[-C--:B------:R-:W-:Y:S01]  /*13f0*/  FMUL.FTZ R44, R57, R46.reuse ;  /* 0x0000002e392c7220 */ /* 0x080fe20000410000 */
[----:B------:R-:W-:Y:S01]  /*1400*/  FMUL.FTZ R57, R37, R46 ;  /* 0x0000002e25397220 */ /* 0x000fe20000410000 */
[----:B0-----:R-:W-:Y:S01]  /*1410*/  FFMA.FTZ R27, R49, UR26, R58 ;  /* 0x0000001a311b7c23 */ /* 0x001fe2000801003a */
[-C--:B------:R-:W-:Y:S01]  /*1420*/  FMUL.FTZ R49, R36, R54.reuse ;  /* 0x0000003624317220 */ /* 0x080fe20000410000 */
[----:B------:R-:W-:Y:S01]  /*1430*/  FFMA.FTZ R41, R41, UR26, R44 ;  /* 0x0000001a29297c23 */ /* 0x000fe2000801002c */
[----:B------:R-:W-:Y:S01]  /*1440*/  FFMA.FTZ R57, R42, UR25, R57 ;  /* 0x000000192a397c23 */ /* 0x000fe20008010039 */
[----:B------:R-:W-:Y:S01]  /*1450*/  FFMA.FTZ R43, R52, UR25, R43 ;  /* 0x00000019342b7c23 */ /* 0x000fe2000801002b */
[-C--:B------:R-:W-:Y:S01]  /*1460*/  FMUL.FTZ R58, R49, R54.reuse ;  /* 0x00000036313a7220 */ /* 0x080fe20000410000 */
[----:B------:R-:W0:Y:S01]  /*1470*/  MUFU.RCP R42, R40 ;  /* 0x00000028002a7308 */ /* 0x000e220000001000 */
[----:B------:R-:W-:Y:S01]  /*1480*/  FMUL.FTZ R54, R37, R54 ;  /* 0x0000003625367220 */ /* 0x000fe20000410000 */
[-C--:B-1----:R-:W-:Y:S01]  /*1490*/  FMUL.FTZ R44, R47, R56.reuse ;  /* 0x000000382f2c7220 */ /* 0x082fe20000410000 */
[-C--:B------:R-:W-:Y:S01]  /*14a0*/  FMUL.FTZ R60, R41, R56.reuse ;  /* 0x00000038293c7220 */ /* 0x080fe20000410000 */
[----:B------:R-:W-:Y:S01]  /*14b0*/  FFMA.FTZ R55, R55, UR26, R58 ;  /* 0x0000001a37377c23 */ /* 0x000fe2000801003a */
[----:B------:R-:W-:Y:S01]  /*14c0*/  FMUL.FTZ R58, R27, R56 ;  /* 0x000000381b3a7220 */ /* 0x000fe20000410000 */
[----:B------:R-:W-:-:S02]  /*14d0*/  FFMA.FTZ R53, R53, UR25, R54 ;  /* 0x0000001935357c23 */ /* 0x000fc40008010036 */
[----:B------:R-:W1:Y:S01]  /*14e0*/  MUFU.SQRT R44, R44 ;  /* 0x0000002c002c7308 */ /* 0x000e620000002000 */
[----:B------:R-:W-:-:S07]  /*14f0*/  FMUL.FTZ R56, R55, R56 ;  /* 0x0000003837387220 */ /* 0x000fce0000410000 */
[----:B------:R-:W3:Y:S01]  /*1500*/  MUFU.SQRT R49, R60 ;  /* 0x0000003c00317308 */ /* 0x000ee20000002000 */
[----:B0-----:R-:W-:-:S07]  /*1510*/  FMUL.FTZ R61, R53, R42 ;  /* 0x0000002a353d7220 */ /* 0x001fce0000410000 */
[----:B------:R-:W0:Y:S01]  /*1520*/  MUFU.SQRT R58, R58 ;  /* 0x0000003a003a7308 */ /* 0x000e220000002000 */
[----:B-1----:R-:W-:-:S07]  /*1530*/  FADD.FTZ R59, R44, UR22 ;  /* 0x000000162c3b7e21 */ /* 0x002fce0008010000 */
[----:B------:R-:W1:Y:S01]  /*1540*/  MUFU.SQRT R56, R56 ;  /* 0x0000003800387308 */ /* 0x000e620000002000 */
[----:B---3--:R-:W-:-:S07]  /*1550*/  FADD.FTZ R49, R49, UR22 ;  /* 0x0000001631317e21 */ /* 0x008fce0008010000 */
[----:B------:R3:W4:Y:S01]  /*1560*/  MUFU.RCP R44, R59 ;  /* 0x0000003b002c7308 */ /* 0x0007220000001000 */
[----:B0-----:R-:W-:-:S07]  /*1570*/  FADD.FTZ R46, R58, UR22 ;  /* 0x000000163a2e7e21 */ /* 0x001fce0008010000 */
[----:B------:R-:W0:Y:S01]  /*1580*/  MUFU.RCP R49, R49 ;  /* 0x0000003100317308 */ /* 0x000e220000001000 */
[----:B-1----:R-:W-:Y:S01]  /*1590*/  FADD.FTZ R52, R56, UR22 ;  /* 0x0000001638347e21 */ /* 0x002fe20008010000 */
[----:B---3--:R-:W-:-:S06]  /*15a0*/  FMUL.FTZ R59, R45, R42 ;  /* 0x0000002a2d3b7220 */ /* 0x008fcc0000410000 */
[----:B------:R-:W1:Y:S01]  /*15b0*/  MUFU.RCP R46, R46 ;  /* 0x0000002e002e7308 */ /* 0x000e620000001000 */
[----:B----4-:R-:W-:Y:S01]  /*15c0*/  FMUL.FTZ R59, R59, R44 ;  /* 0x0000002c3b3b7220 */ /* 0x010fe20000410000 */
[----:B------:R-:W-:-:S03]  /*15d0*/  FMUL.FTZ R44, R57, R42 ;  /* 0x0000002a392c7220 */ /* 0x000fc60000410000 */
[----:B------:R-:W-:-:S03]  /*15e0*/  FFMA.FTZ R59, R32, UR23, R59 ;  /* 0x00000017203b7c23 */ /* 0x000fc6000801003b */
[----:B------:R-:W3:Y:S01]  /*15f0*/  MUFU.RCP R52, R52 ;  /* 0x0000003400347308 */ /* 0x000ee20000001000 */
[----:B0-----:R-:W-:Y:S01]  /*1600*/  FMUL.FTZ R44, R44, R49 ;  /* 0x000000312c2c7220 */ /* 0x001fe20000410000 */
[----:B------:R-:W-:-:S04]  /*1610*/  FMUL.FTZ R49, R43, R42 ;  /* 0x0000002a2b317220 */ /* 0x000fc80000410000 */
[----:B-1----:R-:W-:Y:S01]  /*1620*/  FMUL.FTZ R49, R49, R46 ;  /* 0x0000002e31317220 */ /* 0x002fe20000410000 */
[----:B---3--:R-:W-:Y:S01]  /*1630*/  FMUL.FTZ R42, R61, R52 ;  /* 0x000000343d2a7220 */ /* 0x008fe20000410000 */
[----:B------:R-:W-:Y:S02]  /*1640*/  FFMA.FTZ R61, R29, UR23, R44 ;  /* 0x000000171d3d7c23 */ /* 0x000fe4000801002c */
[----:B------:R-:W-:Y:S01]  /*1650*/  FFMA.FTZ R44, R50, UR23, R49 ;  /* 0x00000017322c7c23 */ /* 0x000fe20008010031 */
[----:B------:R-:W-:Y:S01]  /*1660*/  FFMA.FTZ R46, R51, UR23, R42 ;  /* 0x00000017332e7c23 */ /* 0x000fe2000801002a */
[----:B--2---:R-:W-:Y:S01]  /*1670*/  FMUL.FTZ R49, R59, R26 ;  /* 0x0000001a3b317220 */ /* 0x004fe20000410000 */
[C---:B------:R-:W-:Y:S01]  /*1680*/  FMUL.FTZ R42, R26.reuse, R61 ;  /* 0x0000003d1a2a7220 */ /* 0x040fe20000410000 */
[C---:B------:R-:W-:Y:S01]  /*1690*/  FMUL.FTZ R59, R26.reuse, R44 ;  /* 0x0000002c1a3b7220 */ /* 0x040fe20000410000 */
[----:B------:R-:W-:Y:S01]  /*16a0*/  FMUL.FTZ R26, R26, R46 ;  /* 0x0000002e1a1a7220 */ /* 0x000fe20000410000 */
[----:B------:R-:W-:Y:S06]  /*16b0*/  BRA `(.L_x_44) ;  /* 0x0000000000e07947 */ /* 0x000fec0003800000 */
.L_x_43:
[----:B------:R-:W0:Y:S02]  /*16c0*/  LDC.64 R26, c[0x0][0xe28] ;  /* 0x00038a00ff1a7b82 */ /* 0x000e240000000a00 */
[----:B0-----:R0:W2:Y:S01]  /*16d0*/  LDG.E R26, desc[UR10][R26.64] ;  /* 0x0000000a1a1a7981 */ /* 0x0010a2000c1e1900 */
[----:B-----5:R-:W-:Y:S01]  /*16e0*/  FFMA.FTZ R47, R32, UR23, R47 ;  /* 0x00000017202f7c23 */ /* 0x020fe2000801002f */
[----:B------:R-:W-:Y:S01]  /*16f0*/  FFMA.FTZ R43, R50, UR23, R43 ;  /* 0x00000017322b7c23 */ /* 0x000fe2000801002b */
[----:B------:R-:W-:Y:S01]  /*1700*/  FFMA.FTZ R46, R29, UR23, R46 ;  /* 0x000000171d2e7c23 */ /* 0x000fe2000801002e */
[----:B------:R-:W-:Y:S01]  /*1710*/  FFMA.FTZ R54, R51, UR23, R54 ;  /* 0x0000001733367c23 */ /* 0x000fe20008010036 */
[-C--:B------:R-:W-:Y:S01]  /*1720*/  FMUL.FTZ R56, R37, R47.reuse ;  /* 0x0000002f25387220 */ /* 0x080fe20000410000 */
[C---:B------:R-:W-:Y:S01]  /*1730*/  FMUL.FTZ R58, R36.reuse, R47 ;  /* 0x0000002f243a7220 */ /* 0x040fe20000410000 */
[C---:B------:R-:W-:Y:S02]  /*1740*/  FMUL.FTZ R57, R36.reuse, R46 ;  /* 0x0000002e24397220 */ /* 0x040fe40000410000 */
[----:B------:R-:W-:Y:S01]  /*1750*/  FFMA.FTZ R45, R45, UR25, R56 ;  /* 0x000000192d2d7c23 */ /* 0x000fe20008010038 */
[----:B------:R-:W-:Y:S01]  /*1760*/  FMUL.FTZ R47, R47, R58 ;  /* 0x0000003a2f2f7220 */ /* 0x000fe20000410000 */
[----:B------:R-:W1:Y:S01]  /*1770*/  MUFU.RCP R56, R39 ;  /* 0x0000002700387308 */ /* 0x000e620000001000 */
[----:B------:R-:W-:-:S02]  /*1780*/  FMUL.FTZ R58, R36, R43 ;  /* 0x0000002b243a7220 */ /* 0x000fc40000410000 */
[----:B------:R-:W-:Y:S01]  /*1790*/  FFMA.FTZ R47, R44, UR26, R47 ;  /* 0x0000001a2c2f7c23 */ /* 0x000fe2000801002f */
[----:B------:R-:W-:Y:S01]  /*17a0*/  FMUL.FTZ R44, R46, R57 ;  /* 0x000000392e2c7220 */ /* 0x000fe20000410000 */
[----:B------:R-:W-:Y:S01]  /*17b0*/  FMUL.FTZ R58, R43, R58 ;  /* 0x0000003a2b3a7220 */ /* 0x000fe20000410000 */
[C---:B------:R-:W-:Y:S01]  /*17c0*/  FMUL.FTZ R57, R37.reuse, R46 ;  /* 0x0000002e25397220 */ /* 0x040fe20000410000 */
[----:B------:R-:W-:Y:S01]  /*17d0*/  FMUL.FTZ R43, R37, R43 ;  /* 0x0000002b252b7220 */ /* 0x000fe20000410000 */
[----:B------:R-:W-:Y:S01]  /*17e0*/  FFMA.FTZ R41, R41, UR26, R44 ;  /* 0x0000001a29297c23 */ /* 0x000fe2000801002c */
[----:B0-----:R-:W-:Y:S01]  /*17f0*/  FFMA.FTZ R27, R49, UR26, R58 ;  /* 0x0000001a311b7c23 */ /* 0x001fe2000801003a */
[-C--:B------:R-:W-:Y:S01]  /*1800*/  FMUL.FTZ R49, R36, R54.reuse ;  /* 0x0000003624317220 */ /* 0x080fe20000410000 */
[----:B------:R-:W-:Y:S01]  /*1810*/  FFMA.FTZ R57, R42, UR25, R57 ;  /* 0x000000192a397c23 */ /* 0x000fe20008010039 */
[----:B------:R-:W-:Y:S01]  /*1820*/  FFMA.FTZ R43, R52, UR25, R43 ;  /* 0x00000019342b7c23 */ /* 0x000fe2000801002b */
[----:B------:R-:W-:Y:S01]  /*1830*/  MUFU.RCP R42, R40 ;  /* 0x00000028002a7308 */ /* 0x000fe20000001000 */
[----:B------:R-:W-:Y:S01]  /*1840*/  FMUL.FTZ R58, R54, R49 ;  /* 0x00000031363a7220 */ /* 0x000fe20000410000 */
[----:B------:R-:W-:Y:S01]  /*1850*/  FMUL.FTZ R54, R37, R54 ;  /* 0x0000003625367220 */ /* 0x000fe20000410000 */
[-C--:B-1----:R-:W-:Y:S01]  /*1860*/  FMUL.FTZ R44, R47, R56.reuse ;  /* 0x000000382f2c7220 */ /* 0x082fe20000410000 */
[-C--:B------:R-:W-:Y:S01]  /*1870*/  FMUL.FTZ R60, R41, R56.reuse ;  /* 0x00000038293c7220 */ /* 0x080fe20000410000 */
[----:B------:R-:W-:Y:S01]  /*1880*/  FFMA.FTZ R55, R55, UR26, R58 ;  /* 0x0000001a37377c23 */ /* 0x000fe2000801003a */
[-C--:B------:R-:W-:Y:S01]  /*1890*/  FMUL.FTZ R58, R27, R56.reuse ;  /* 0x000000381b3a7220 */ /* 0x080fe20000410000 */
[----:B------:R-:W-:Y:S01]  /*18a0*/  FFMA.FTZ R53, R53, UR25, R54 ;  /* 0x0000001935357c23 */ /* 0x000fe20008010036 */
[----:B------:R-:W0:Y:S01]  /*18b0*/  MUFU.SQRT R49, R60 ;  /* 0x0000003c00317308 */ /* 0x000e220000002000 */
[----:B------:R-:W-:-:S07]  /*18c0*/  FMUL.FTZ R56, R55, R56 ;  /* 0x0000003837387220 */ /* 0x000fce0000410000 */
[----:B------:R-:W1:Y:S08]  /*18d0*/  MUFU.SQRT R44, R44 ;  /* 0x0000002c002c7308 */ /* 0x000e700000002000 */
[----:B------:R-:W3:Y:S01]  /*18e0*/  MUFU.SQRT R58, R58 ;  /* 0x0000003a003a7308 */ /* 0x000ee20000002000 */
[----:B0-----:R-:W-:-:S07]  /*18f0*/  FADD.FTZ R49, R49, UR22 ;  /* 0x0000001631317e21 */ /* 0x001fce0008010000 */
[----:B------:R-:W0:Y:S01]  /*1900*/  MUFU.SQRT R56, R56 ;  /* 0x0000003800387308 */ /* 0x000e220000002000 */
[----:B-1----:R-:W-:-:S07]  /*1910*/  FADD.FTZ R59, R44, UR22 ;  /* 0x000000162c3b7e21 */ /* 0x002fce0008010000 */
[----:B------:R1:W4:Y:S01]  /*1920*/  MUFU.RCP R44, R59 ;  /* 0x0000003b002c7308 */ /* 0x0003220000001000 */
[----:B---3--:R-:W-:-:S07]  /*1930*/  FADD.FTZ R46, R58, UR22 ;  /* 0x000000163a2e7e21 */ /* 0x008fce0008010000 */
[----:B------:R-:W3:Y:S01]  /*1940*/  MUFU.RCP R49, R49 ;  /* 0x0000003100317308 */ /* 0x000ee20000001000 */
[----:B0-----:R-:W-:Y:S01]  /*1950*/  FADD.FTZ R52, R56, UR22 ;  /* 0x0000001638347e21 */ /* 0x001fe20008010000 */
[----:B-1----:R-:W-:-:S06]  /*1960*/  FMUL.FTZ R59, R45, R42 ;  /* 0x0000002a2d3b7220 */ /* 0x002fcc0000410000 */
[----:B------:R-:W0:Y:S01]  /*1970*/  MUFU.RCP R46, R46 ;  /* 0x0000002e002e7308 */ /* 0x000e220000001000 */
[----:B----4-:R-:W-:Y:S01]  /*1980*/  FMUL.FTZ R59, R59, R44 ;  /* 0x0000002c3b3b7220 */ /* 0x010fe20000410000 */
[----:B------:R-:W-:-:S06]  /*1990*/  FMUL.FTZ R44, R57, R42 ;  /* 0x0000002a392c7220 */ /* 0x000fcc0000410000 */
[----:B------:R-:W1:Y:S01]  /*19a0*/  MUFU.RCP R52, R52 ;  /* 0x0000003400347308 */ /* 0x000e620000001000 */
[----:B---3--:R-:W-:Y:S01]  /*19b0*/  FMUL.FTZ R61, R44, R49 ;  /* 0x000000312c3d7220 */ /* 0x008fe20000410000 */
[-C--:B------:R-:W-:Y:S01]  /*19c0*/  FMUL.FTZ R49, R43, R42.reuse ;  /* 0x0000002a2b317220 */ /* 0x080fe20000410000 */
[----:B------:R-:W-:-:S03]  /*19d0*/  FMUL.FTZ R42, R53, R42 ;  /* 0x0000002a352a7220 */ /* 0x000fc60000410000 */
[----:B0-----:R-:W-:Y:S01]  /*19e0*/  FMUL.FTZ R46, R49, R46 ;  /* 0x0000002e312e7220 */ /* 0x001fe20000410000 */
[----:B-1----:R-:W-:Y:S01]  /*19f0*/  FMUL.FTZ R44, R42, R52 ;  /* 0x000000342a2c7220 */ /* 0x002fe20000410000 */
[C---:B--2---:R-:W-:Y:S01]  /*1a00*/  FMUL.FTZ R49, R26.reuse, R59 ;  /* 0x0000003b1a317220 */ /* 0x044fe20000410000 */
[C---:B------:R-:W-:Y:S01]  /*1a10*/  FMUL.FTZ R42, R26.reuse, R61 ;  /* 0x0000003d1a2a7220 */ /* 0x040fe20000410000 */
[C---:B------:R-:W-:Y:S01]  /*1a20*/  FMUL.FTZ R59, R26.reuse, R46 ;  /* 0x0000002e1a3b7220 */ /* 0x040fe20000410000 */
[----:B------:R-:W-:-:S07]  /*1a30*/  FMUL.FTZ R26, R26, R44 ;  /* 0x0000002c1a1a7220 */ /* 0x000fce0000410000 */
.L_x_44:
[----:B------:R-:W-:Y:S01]  /*1a40*/  @P0 IADD3 R48, P4, R48, UR14, RZ ;  /* 0x0000000e30300c10 */ /* 0x000fe2000ff9e0ff */
[----:B------:R-:W-:Y:S01]  /*1a50*/  FADD.FTZ R61, -R49, R32 ;  /* 0x00000020313d7221 */ /* 0x000fe20000010100 */
[----:B------:R-:W-:Y:S01]  /*1a60*/  FADD.FTZ R29, -R42, R29 ;  /* 0x0000001d2a1d7221 */ /* 0x000fe20000010100 */
[----:B------:R-:W-:Y:S01]  /*1a70*/  FADD.FTZ R59, -R59, R50 ;  /* 0x000000323b3b7221 */ /* 0x000fe20000010100 */
[----:B------:R-:W-:Y:S01]  /*1a80*/  @P0 IADD3.X R49, R35, UR15, RZ, P4, !PT ;  /* 0x0000000f23310c10 */ /* 0x000fe2000a7fe4ff */
[----:B------:R-:W-:Y:S01]  /*1a90*/  FADD.FTZ R51, -R26, R51 ;  /* 0x000000331a337221 */ /* 0x000fe20000010100 */
[----:B------:R-:W-:Y:S01]  /*1aa0*/  @P1 IADD3 R34, P4, R34, UR14, RZ ;  /* 0x0000000e22221c10 */ /* 0x000fe2000ff9e0ff */
[----:B------:R-:W-:Y:S02]  /*1ab0*/  ULEA UR4, UR5, UR4, 0x2 ;  /* 0x0000000405047291 */ /* 0x000fe4000f8e103f */
[----:B------:R0:W-:Y:S01]  /*1ac0*/  @P0 STG.E desc[UR10][R48.64], R61 ;  /* 0x0000003d30000986 */ /* 0x0001e2000c10190a */
[----:B------:R-:W-:Y:S01]  /*1ad0*/  @P1 IADD3.X R35, R33, UR15, RZ, P4, !PT ;  /* 0x0000000f21231c10 */ /* 0x000fe2000a7fe4ff */
[----:B------:R-:W-:Y:S01]  /*1ae0*/  UISETP.GE.AND UP0, UPT, UR4, UR24, UPT ;  /* 0x000000180400728c */ /* 0x000fe2000bf06270 */
[----:B------:R-:W-:Y:S01]  /*1af0*/  @P3 IADD3 R32, P4, R0, UR14, RZ ;  /* 0x0000000e00203c10 */ /* 0x000fe2000ff9e0ff */
[----:B------:R0:W-:Y:S01]  /*1b00*/  @P0 STG.E desc[UR10][R2.64], R61 ;  /* 0x0000003d02000986 */ /* 0x0001e2000c10190a */
[----:B------:R-:W-:-:S02]  /*1b10*/  IMAD.U32 R0, RZ, RZ, UR4 ;  /* 0x00000004ff007e24 */ /* 0x000fc4000f8e00ff */
[----:B------:R-:W-:Y:S01]  /*1b20*/  @P3 IADD3.X R33, R28, UR15, RZ, P4, !PT ;  /* 0x0000000f1c213c10 */ /* 0x000fe2000a7fe4ff */
[----:B------:R0:W-:Y:S04]  /*1b30*/  @P0 STG.E desc[UR10][R4.64], R45 ;  /* 0x0000002d04000986 */ /* 0x0001e8000c10190a */
[----:B------:R0:W-:Y:S01]  /*1b40*/  @P0 STG.E desc[UR10][R6.64], R47 ;  /* 0x0000002f06000986 */ /* 0x0001e2000c10190a */
[----:B------:R-:W-:-:S03]  /*1b50*/  @P2 IADD3 R30, P0, R30, UR14, RZ ;  /* 0x0000000e1e1e2c10 */ /* 0x000fc6000ff1e0ff */
[----:B------:R0:W-:Y:S01]  /*1b60*/  @P1 STG.E desc[UR10][R34.64], R29 ;  /* 0x0000001d22001986 */ /* 0x0001e2000c10190a */
[----:B------:R-:W-:Y:S02]  /*1b70*/  @P2 IADD3.X R31, R31, UR15, RZ, P0, !PT ;  /* 0x0000000f1f1f2c10 */ /* 0x000fe400087fe4ff */
[----:B------:R-:W-:Y:S01]  /*1b80*/  PLOP3.LUT P0, PT, PT, PT, UP0, 0x80, 0x0 ;  /* 0x000000000000781c */ /* 0x000fe20003f0f008 */
[----:B------:R0:W-:Y:S04]  /*1b90*/  @P1 STG.E desc[UR10][R8.64], R29 ;  /* 0x0000001d08001986 */ /* 0x0001e8000c10190a */
[----:B------:R0:W-:Y:S04]  /*1ba0*/  @P1 STG.E desc[UR10][R10.64], R57 ;  /* 0x000000390a001986 */ /* 0x0001e8000c10190a */
[----:B------:R0:W-:Y:S01]  /*1bb0*/  @P1 STG.E desc[UR10][R12.64], R41 ;  /* 0x000000290c001986 */ /* 0x0001e2000c10190a */
[----:B------:R-:W-:-:S03]  /*1bc0*/  ISETP.LT.AND P1, PT, R0, UR9, PT ;  /* 0x0000000900007c0c */ /* 0x000fc6000bf21270 */
[----:B------:R0:W-:Y:S04]  /*1bd0*/  @P2 STG.E desc[UR10][R30.64], R59 ;  /* 0x0000003b1e002986 */ /* 0x0001e8000c10190a */
[----:B------:R0:W-:Y:S04]  /*1be0*/  @P2 STG.E desc[UR10][R14.64], R59 ;  /* 0x0000003b0e002986 */ /* 0x0001e8000c10190a */
[----:B------:R0:W-:Y:S04]  /*1bf0*/  @P2 STG.E desc[UR10][R16.64], R43 ;  /* 0x0000002b10002986 */ /* 0x0001e8000c10190a */
[----:B------:R0:W-:Y:S04]  /*1c00*/  @P2 STG.E desc[UR10][R18.64], R27 ;  /* 0x0000001b12002986 */ /* 0x0001e8000c10190a */
[----:B------:R0:W-:Y:S04]  /*1c10*/  @P3 STG.E desc[UR10][R32.64], R51 ;  /* 0x0000003320003986 */ /* 0x0001e8000c10190a */
[----:B------:R0:W-:Y:S04]  /*1c20*/  @P3 STG.E desc[UR10][R20.64], R51 ;  /* 0x0000003314003986 */ /* 0x0001e8000c10190a */
[----:B------:R0:W-:Y:S04]  /*1c30*/  @P3 STG.E desc[UR10][R22.64], R53 ;  /* 0x0000003516003986 */ /* 0x0001e8000c10190a */
[----:B------:R0:W-:Y:S01]  /*1c40*/  @P3 STG.E desc[UR10][R24.64], R55 ;  /* 0x0000003718003986 */ /* 0x0001e2000c10190a */
[----:B------:R-:W-:Y:S05]  /*1c50*/  @!P0 BRA P1, `(.L_x_45) ;  /* 0xfffffff000088947 */ /* 0x000fea000083ffff */
[----:B------:R-:W-:Y:S05]  /*1c60*/  EXIT ;  /* 0x000000000000794d */ /* 0x000fea0003800000 */
        .type           $_Z25multi_tensor_apply_kernelI18TensorListMetadataILi5EE27AdamCapturableMasterFunctorIffEJffPiifPf10adamMode_tfS5_EEvlPViT_T0_DpT1_$__internal_accurate_pow,@function
        .size           $_Z25multi_tensor_apply_kernelI18TensorListMetadataILi5EE27AdamCapturableMasterFunctorIffEJffPiifPf10adamMode_tfS5_EEvlPViT_T0_DpT1_$__internal_accurate_pow,(.L_x_190 - $_Z25multi_tensor_apply_kernelI18TensorListMetadataILi5EE27AdamCapturableMasterFunctorIffEJffPiifPf10adamMode_tfS5_EEvlPViT_T0_DpT1_$__internal_accurate_pow)
$_Z25multi_tensor_apply_kernelI18TensorListMetadataILi5EE27AdamCapturableMasterFunctorIffEJffPiifPf10adamMode_tfS5_EEvlPViT_T0_DpT1_$__internal_accurate_pow:
        /* <DEDUP_REMOVED lines=10> */
[----:B------:R-:W-:Y:S01]  /*1d10*/  @!P1 IMAD.MOV.U32 R10, RZ, RZ, R29 ;  /* 0x000000ffff0a9224 */ /* 0x000fe200078e001d */
[----:B------:R-:W-:-:S04]  /*1d20*/  @!P1 LEA.HI R9, R29, 0xffffffca, RZ, 0xc ;  /* 0xffffffca1d099811 */ /* 0x000fc800078f60ff */
[----:B------:R-:W-:-:S04]  /*1d30*/  LOP3.LUT R10, R10, 0x800fffff, RZ, 0xc0, !PT ;  /* 0x800fffff0a0a7812 */ /* 0x000fc800078ec0ff */
[----:B------:R-:W-:Y:S02]  /*1d40*/  LOP3.LUT R11, R10, 0x3ff00000, RZ, 0xfc, !PT ;  /* 0x3ff000000a0b7812 */ /* 0x000fe400078efcff */
[----:B------:R-:W-:Y:S01]  /*1d50*/  MOV R10, R12 ;  /* 0x0000000c000a7202 */ /* 0x000fe20000000f00 */
        /* <DEDUP_REMOVED lines=65> */
[C---:B------:R-:W-:Y:S01]  /*2170*/  VIADD R12, R9.reuse, 0xfffffc01 ;  /* 0xfffffc01090c7836 */ /* 0x040fe20000000000 */
[----:B------:R-:W-:Y:S01]  /*2180*/  @P2 IADD3 R12, R9, -0x3fe, RZ ;  /* 0xfffffc02090c2810 */ /* 0x000fe20007ffe0ff */
[----:B------:R-:W-:-:S03]  /*2190*/  IMAD.MOV.U32 R13, RZ, RZ, 0x43300000 ;  /* 0x43300000ff0d7424 */ /* 0x000fc600078e00ff */
[----:B------:R-:W-:Y:S01]  /*21a0*/  DADD R10, R16, R10 ;  /* 0x00000000100a7229 */ /* 0x000fe2000000000a */
[----:B------:R-:W-:Y:S01]  /*21b0*/  LOP3.LUT R12, R12, 0x80000000, RZ, 0x3c, !PT ;  /* 0x800000000c0c7812 */ /* 0x000fe200078e3cff */
[----:B------:R-:W-:-:S04]  /*21c0*/  IMAD.MOV.U32 R9, RZ, RZ, R7 ;  /* 0x000000ffff097224 */ /* 0x000fc800078e0007 */
[----:B------:R-:W-:Y:S02]  /*21d0*/  IMAD.SHL.U32 R7, R9, 0x2, RZ ;  /* 0x0000000209077824 */ /* 0x000fe400078e00ff */
[----:B------:R-:W-:-:S03]  /*21e0*/  DADD R10, R20, R10 ;  /* 0x00000000140a7229 */ /* 0x000fc6000000000a */
[----:B------:R-:W-:-:S05]  /*21f0*/  ISETP.GT.U32.AND P1, PT, R7, -0x2000001, PT ;  /* 0xfdffffff0700780c */ /* 0x000fca0003f24070 */
        /* <DEDUP_REMOVED lines=25> */
[----:B------:R-:W-:Y:S01]  /*2390*/  MOV R12, 0x652b82fe ;  /* 0x652b82fe000c7802 */ /* 0x000fe20000000f00 */
[----:B------:R-:W-:-:S06]  /*23a0*/  IMAD.MOV.U32 R13, RZ, RZ, 0x3ff71547 ;  /* 0x3ff71547ff0d7424 */ /* 0x000fcc00078e00ff */
        /* <DEDUP_REMOVED lines=40> */
[----:B------:R-:W-:Y:S01]  /*2630*/  LEA R15, R12, R17, 0x14 ;  /* 0x000000110c0f7211 */ /* 0x000fe200078ea0ff */
[----:B------:R-:W-:Y:S01]  /*2640*/  IMAD.MOV.U32 R14, RZ, RZ, R16 ;  /* 0x000000ffff0e7224 */ /* 0x000fe200078e0010 */
[----:B------:R-:W-:Y:S06]  /*2650*/  @!P1 BRA `(.L_x_46) ;  /* 0x0000000000389947 */ /* 0x000fec0003800000 */
[----:B------:R-:W-:Y:S01]  /*2660*/  FSETP.GEU.FTZ.AND P1, PT, |R19|, 4.2275390625, PT ;  /* 0x408748001300780b */ /* 0x000fe20003f3e200 */
[C---:B------:R-:W-:Y:S02]  /*2670*/  DADD R14, R18.reuse, +INF ;  /* 0x7ff00000120e7429 */ /* 0x040fe40000000000 */
[----:B------:R-:W-:-:S08]  /*2680*/  DSETP.GEU.AND P2, PT, R18, RZ, PT ;  /* 0x000000ff1200722a */ /* 0x000fd00003f4e000 */
[----:B------:R-:W-:Y:S02]  /*2690*/  FSEL R14, R14, RZ, P2 ;  /* 0x000000ff0e0e7208 */ /* 0x000fe40001000000 */
[----:B------:R-:W-:Y:S01]  /*26a0*/  FSEL R15, R15, RZ, P2 ;  /* 0x000000ff0f0f7208 */ /* 0x000fe20001000000 */
[----:B------:R-:W-:Y:S06]  /*26b0*/  @P1 BRA `(.L_x_46) ;  /* 0x0000000000201947 */ /* 0x000fec0003800000 */
[----:B------:R-:W-:Y:S02]  /*26c0*/  LEA.HI R7, R12, R12, RZ, 0x1 ;  /* 0x0000000c0c077211 */ /* 0x000fe400078f08ff */
[----:B------:R-:W-:Y:S02]  /*26d0*/  MOV R14, R16 ;  /* 0x00000010000e7202 */ /* 0x000fe40000000f00 */
[----:B------:R-:W-:-:S05]  /*26e0*/  SHF.R.S32.HI R7, RZ, 0x1, R7 ;  /* 0x00000001ff077819 */ /* 0x000fca0000011407 */
[----:B------:R-:W-:Y:S02]  /*26f0*/  IMAD.IADD R12, R12, 0x1, -R7 ;  /* 0x000000010c0c7824 */ /* 0x000fe400078e0a07 */
[----:B------:R-:W-:-:S03]  /*2700*/  IMAD R15, R7, 0x100000, R17 ;  /* 0x00100000070f7824 */ /* 0x000fc600078e0211 */
[----:B------:R-:W-:Y:S01]  /*2710*/  LEA R13, R12, 0x3ff00000, 0x14 ;  /* 0x3ff000000c0d7811 */ /* 0x000fe200078ea0ff */
[----:B------:R-:W-:-:S06]  /*2720*/  IMAD.MOV.U32 R12, RZ, RZ, RZ ;  /* 0x000000ffff0c7224 */ /* 0x000fcc00078e00ff */
[----:B------:R-:W-:-:S11]  /*2730*/  DMUL R14, R14, R12 ;  /* 0x0000000c0e0e7228 */ /* 0x000fd60000000000 */
.L_x_46:
[----:B------:R-:W-:Y:S01]  /*2740*/  DSETP.NEU.AND P1, PT, |R14|, +INF , PT ;  /* 0x7ff000000e00742a */ /* 0x000fe20003f2d200 */
[----:B------:R-:W-:Y:S01]  /*2750*/  IMAD.MOV.U32 R7, RZ, RZ, 0x0 ;  /* 0x00000000ff077424 */ /* 0x000fe200078e00ff */
[----:B------:R-:W-:-:S12]  /*2760*/  DADD R8, R10, R8 ;  /* 0x000000000a087229 */ /* 0x000fd80000000008 */
[----:B------:R-:W-:Y:S01]  /*2770*/  @P1 DFMA R14, R8, R14, R14 ;  /* 0x0000000e080e122b */ /* 0x000fe2000000000e */
[----:B------:R-:W-:Y:S10]  /*2780*/  RET.REL.NODEC R6 `(_Z25multi_tensor_apply_kernelI18TensorListMetadataILi5EE27AdamCapturableMasterFunctorIffEJffPiifPf10adamMode_tfS5_EEvlPViT_T0_DpT1_) ;  /* 0xffffffd8061c7950 */ /* 0x000ff40003c3ffff */
.L_x_47:
        /* <DEDUP_REMOVED lines=15> */
.L_x_190:


//--------------------- .text._Z25multi_tensor_apply_kernelI18TensorListMetadataILi5EE27AdamCapturableMasterFunctorIdfEJffPiifPf10adamMode_tfS5_EEvlPViT_T0_DpT1_ --------------------------
	.section	.text._Z25multi_tensor_apply_kernelI18TensorListMetadataILi5EE27AdamCapturableMasterFunctorIdfEJffPiifPf10adamMode_tfS5_EEvlPViT_T0_DpT1_,"ax",@progbits
	.align	128
        .global         _Z25multi_tensor_apply_kernelI18TensorListMetadataILi5EE27AdamCapturableMasterFunctorIdfEJffPiifPf10adamMode_tfS5_EEvlPViT_T0_DpT1_
        .type           _Z25multi_tensor_apply_kernelI18TensorListMetadataILi5EE27AdamCapturableMasterFunctorIdfEJffPiifPf10adamMode_tfS5_EEvlPViT_T0_DpT1_,@function
        .size           _Z25multi_tensor_apply_kernelI18TensorListMetadataILi5EE27AdamCapturableMasterFunctorIdfEJffPiifPf10adamMode_tfS5_EEvlPViT_T0_DpT1_,(.L_x_191 - _Z25multi_tensor_apply_kernelI18TensorListMetadataILi5EE27AdamCapturableMasterFunctorIdfEJffPiifPf10adamMode_tfS5_EEvlPViT_T0_DpT1_)
        .other          _Z25multi_tensor_apply_kernelI18TensorListMetadataILi5EE27AdamCapturableMasterFunctorIdfEJffPiifPf10adamMode_tfS5_EEvlPViT_T0_DpT1_,@"STO_CUDA_ENTRY STV_DEFAULT"
_Z25multi_tensor_apply_kernelI18TensorListMetadataILi5EE27AdamCapturableMasterFunctorIdfEJffPiifPf10adamMode_tfS5_EEvlPViT_T0_DpT1_:
.text._Z25multi_tensor_apply_kernelI18TensorListMetadataILi5EE27AdamCapturableMasterFunctorIdfEJffPiifPf10adamMode_tfS5_EEvlPViT_T0_DpT1_:
[----:B------:R-:W-:Y:S08]  /*0000*/  LDC R1, c[0x0][0x28] ;  /* 0x00000a00ff017b82 */ /* 0x000ff00000000800 */
[----:B------:R-:W0:Y:S01]  /*0010*/  LDC.64 R2, c[0x0][0x218] ;  /* 0x00008600ff027b82 */ /* 0x000e220000000a00 */
[----:B------:R-:W-:Y:S02]  /*0020*/  ULDC.64 UR10, c[0x0][0x208] ;  /* 0x00008200000a7ab9 */ /* 0x000fe40000000a00 */
[----:B0-----:R-:W2:Y:S02]  /*0030*/  LDG.E.STRONG.SYS R2, desc[UR10][R2.64] ;  /* 0x0000000a02027981 */ /* 0x001ea4000c1f5900 */
[----:B--2---:R-:W-:-:S13]  /*0040*/  ISETP.NE.AND P0, PT, R2, 0x1, PT ;  /* 0x000000010200780c */ /* 0x004fda0003f05270 */
[----:B------:R-:W-:Y:S05]  /*0050*/  @!P0 EXIT ;  /* 0x000000000000894d */ /* 0x000fea0003800000 */
[----:B------:R-:W0:Y:S01]  /*0060*/  LDC R0, c[0x0][0xe20] ;  /* 0x00038800ff007b82 */ /* 0x000e220000000800 */
[----:B------:R-:W-:Y:S01]  /*0070*/  IMAD.MOV.U32 R2, RZ, RZ, 0x3f800000 ;  /* 0x3f800000ff027424 */ /* 0x000fe200078e00ff */
[----:B0-----:R-:W-:Y:S01]  /*0080*/  ISETP.NE.AND P0, PT, R0, 0x1, PT ;  /* 0x000000010000780c */ /* 0x001fe20003f05270 */
[----:B------:R-:W-:-:S12]  /*0090*/  IMAD.MOV.U32 R0, RZ, RZ, 0x3f800000 ;  /* 0x3f800000ff007424 */ /* 0x000fd800078e00ff */
        /* <DEDUP_REMOVED lines=16> */
[----:B------:R-:W-:Y:S02]  /*01a0*/  ISETP.NE.AND.EX P0, PT, R11, -0x80000000, PT, P0 ;  /* 0x800000000b00780c */ /* 0x000fe40003f05300 */
[----:B------:R-:W-:Y:S01]  /*01b0*/  MOV R11, R7 ;  /* 0x00000007000b7202 */ /* 0x000fe20000000f00 */
[----:B------:R-:W-:Y:S01]  /*01c0*/  IMAD.MOV.U32 R7, RZ, RZ, R3 ;  /* 0x000000ffff077224 */ /* 0x000fe200078e0003 */
[----:B------:R-:W-:-:S09]  /*01d0*/  SEL R22, RZ, 0x1, P0 ;  /* 0x00000001ff167807 */ /* 0x000fd20000000000 */
[----:B------:R-:W-:Y:S05]  /*01e0*/  CALL.REL.NOINC `($_Z25multi_tensor_apply_kernelI18TensorListMetadataILi5EE27AdamCapturableMasterFunctorIdfEJffPiifPf10adamMode_tfS5_EEvlPViT_T0_DpT1_$__internal_accurate_pow) ;  /* 0x0000001c00847944 */ /* 0x000fea0003c00000 */
        /* <DEDUP_REMOVED lines=19> */
[----:B------:R-:W-:Y:S01]  /*0320*/  IMAD.MOV.U32 R4, RZ, RZ, 0x0 ;  /* 0x00000000ff047424 */ /* 0x000fe200078e00ff */
[----:B------:R-:W-:Y:S01]  /*0330*/  MOV R5, 0xfff80000 ;  /* 0xfff8000000057802 */ /* 0x000fe20000000f00 */
[----:B------:R-:W-:Y:S06]  /*0340*/  BRA `(.L_x_50) ;  /* 0x0000000000147947 */ /* 0x000fec0003800000 */
.L_x_49:
[----:B------:R-:W-:Y:S01]  /*0350*/  ISETP.GE.AND P2, PT, R3, RZ, PT ;  /* 0x000000ff0300720c */ /* 0x000fe20003f46270 */
[----:B------:R-:W-:Y:S01]  /*0360*/  DSETP.NEU.AND P1, PT, |R2|, 0.5, !P0 ;  /* 0x3fe000000200742a */ /* 0x000fe2000472d200 */
[----:B------:R-:W-:-:S05]  /*0370*/  IMAD.MOV.U32 R4, RZ, RZ, RZ ;  /* 0x000000ffff047224 */ /* 0x000fca00078e00ff */
[----:B0-----:R-:W-:-:S06]  /*0380*/  SEL R5, R9, RZ, P1 ;  /* 0x000000ff09057207 */ /* 0x001fcc0000800000 */
[----:B------:R-:W-:-:S07]  /*0390*/  @!P2 LOP3.LUT R5, R5, 0x7ff00000, RZ, 0xfc, !PT ;  /* 0x7ff000000505a812 */ /* 0x000fce00078efcff */
.L_x_50:
        /* <DEDUP_REMOVED lines=17> */
.L_x_53:
        /* <DEDUP_REMOVED lines=10> */
.L_x_52:
[----:B------:R-:W-:-:S11]  /*0550*/  DADD R4, R2, R8 ;  /* 0x0000000002047229 */ /* 0x000fd60000000008 */
.L_x_51:
[----:B------:R-:W0:Y:S01]  /*0560*/  LDC R9, c[0x0][0xe10] ;  /* 0x00038400ff097b82 */ /* 0x000e220000000800 */
[----:B------:R-:W-:Y:S02]  /*0570*/  IMAD.MOV.U32 R8, RZ, RZ, R2 ;  /* 0x000000ffff087224 */ /* 0x000fe400078e0002 */
[----:B0-----:R-:W-:-:S04]  /*0580*/  FMUL.FTZ R9, R9, 1 ;  /* 0x3f80000009097820 */ /* 0x001fc80000410000 */
[----:B------:R-:W0:Y:S02]  /*0590*/  F2F.F64.F32 R6, R9 ;  /* 0x0000000900067310 */ /* 0x000e240000201800 */
[----:B0-----:R-:W-:-:S10]  /*05a0*/  DADD R6, -RZ, |R6| ;  /* 0x00000000ff067229 */ /* 0x001fd40000000506 */
[----:B------:R-:W-:Y:S01]  /*05b0*/  IMAD.MOV.U32 R12, RZ, RZ, R6 ;  /* 0x000000ffff0c7224 */ /* 0x000fe200078e0006 */
[----:B------:R-:W-:Y:S01]  /*05c0*/  MOV R6, 0x600 ;  /* 0x0000060000067802 */ /* 0x000fe20000000f00 */
[----:B------:R-:W-:Y:S01]  /*05d0*/  IMAD.MOV.U32 R11, RZ, RZ, R7 ;  /* 0x000000ffff0b7224 */ /* 0x000fe200078e0007 */
[----:B------:R-:W-:-:S07]  /*05e0*/  MOV R7, R3 ;  /* 0x0000000300077202 */ /* 0x000fce0000000f00 */
[----:B------:R-:W-:Y:S05]  /*05f0*/  CALL.REL.NOINC `($_Z25multi_tensor_apply_kernelI18TensorListMetadataILi5EE27AdamCapturableMasterFunctorIdfEJffPiifPf10adamMode_tfS5_EEvlPViT_T0_DpT1_$__internal_accurate_pow) ;  /* 0x0000001800807944 */ /* 0x000fea0003c00000 */
        /* <DEDUP_REMOVED lines=19> */
.L_x_54:
[----:B------:R-:W-:Y:S01]  /*0730*/  ISETP.GE.AND P1, PT, R3, RZ, PT ;  /* 0x000000ff0300720c */ /* 0x000fe20003f26270 */
[----:B------:R-:W-:Y:S01]  /*0740*/  DSETP.NEU.AND P0, PT, |R2|, 0.5, !P0 ;  /* 0x3fe000000200742a */ /* 0x000fe2000470d200 */
[----:B------:R-:W-:-:S05]  /*0750*/  IMAD.MOV.U32 R6, RZ, RZ, RZ ;  /* 0x000000ffff067224 */ /* 0x000fca00078e00ff */
[----:B0-----:R-:W-:Y:S02]  /*0760*/  SEL R7, R11, RZ, P0 ;  /* 0x000000ff0b077207 */ /* 0x001fe40000000000 */
[----:B------:R-:W-:-:S04]  /*0770*/  SEL R22, RZ, 0x1, !P0 ;  /* 0x00000001ff167807 */ /* 0x000fc80004000000 */
[----:B------:R-:W-:-:S07]  /*0780*/  @!P1 LOP3.LUT R7, R7, 0x7ff00000, RZ, 0xfc, !PT ;  /* 0x7ff0000007079812 */ /* 0x000fce00078efcff */
.L_x_55:
        /* <DEDUP_REMOVED lines=17> */
.L_x_58:
[----:B------:R-:W-:-:S14]  /*08a0*/  DSETP.NEU.AND P0, PT, |R10|, +INF , PT ;  /* 0x7ff000000a00742a */ /* 0x000fdc0003f0d200 */
[----:B------:R-:W-:Y:S05]  /*08b0*/  @P0 BRA `(.L_x_56) ;  /* 0x0000000000280947 */ /* 0x000fea0003800000 */
[----:B------:R-:W-:Y:S02]  /*08c0*/  ISETP.NE.AND P0, PT, R22, RZ, PT ;  /* 0x000000ff1600720c */ /* 0x000fe40003f05270 */
[----:B------:R-:W-:Y:S02]  /*08d0*/  LOP3.LUT R2, R3, 0x7fffffff, RZ, 0xc0, !PT ;  /* 0x7fffffff03027812 */ /* 0x000fe400078ec0ff */
[----:B------:R-:W-:Y:S02]  /*08e0*/  ISETP.LT.AND P0, PT, R11, RZ, P0 ;  /* 0x000000ff0b00720c */ /* 0x000fe40000701270 */
[----:B------:R-:W-:Y:S02]  /*08f0*/  ISETP.GT.AND P1, PT, R3, -0x1, PT ;  /* 0xffffffff0300780c */ /* 0x000fe40003f24270 */
[----:B------:R-:W-:Y:S02]  /*0900*/  ISETP.NE.AND P0, PT, R2, 0x3fe00000, P0 ;  /* 0x3fe000000200780c */ /* 0x000fe40000705270 */
[----:B------:R-:W-:-:S02]  /*0910*/  SEL R7, RZ, 0x7ff00000, !P1 ;  /* 0x7ff00000ff077807 */ /* 0x000fc40004800000 */
[----:B------:R-:W-:-:S09]  /*0920*/  MOV R6, RZ ;  /* 0x000000ff00067202 */ /* 0x000fd20000000f00 */
[----:B------:R-:W-:Y:S01]  /*0930*/  @P0 VIADD R7, R7, 0x80000000 ;  /* 0x8000000007070836 */ /* 0x000fe20000000000 */
[----:B------:R-:W-:Y:S06]  /*0940*/  BRA `(.L_x_56) ;  /* 0x0000000000047947 */ /* 0x000fec0003800000 */
.L_x_57:
[----:B------:R-:W-:-:S11]  /*0950*/  DADD R6, R2, R10 ;  /* 0x0000000002067229 */ /* 0x000fd6000000000a */
.L_x_56:
        /* <DEDUP_REMOVED lines=17> */
.L_x_48:
        /* <DEDUP_REMOVED lines=33> */
.L_x_69:
[----:B0-----:R-:W-:-:S05]  /*0c80*/  VIADD R16, R3, UR4 ;  /* 0x0000000403107c36 */ /* 0x001fca0008000000 */
[C---:B------:R-:W-:Y:S02]  /*0c90*/  ISETP.GE.AND P1, PT, R16.reuse, UR24, PT ;  /* 0x0000001810007c0c */ /* 0x040fe4000bf26270 */
[C---:B------:R-:W-:Y:S02]  /*0ca0*/  IADD3 R6, P0, R16.reuse, UR8, RZ ;  /* 0x0000000810067c10 */ /* 0x040fe4000ff1e0ff */
[C---:B------:R-:W-:Y:S02]  /*0cb0*/  ISETP.LT.AND P1, PT, R16.reuse, UR9, !P1 ;  /* 0x0000000910007c0c */ /* 0x040fe4000cf21270 */
[----:B------:R-:W-:-:S11]  /*0cc0*/  LEA.HI.X.SX32 R7, R16, UR20, 0x1, P0 ;  /* 0x0000001410077c11 */ /* 0x000fd600080f0eff */
[C---:B------:R-:W-:Y:S01]  /*0cd0*/  @P1 LEA R12, P0, R6.reuse, UR12, 0x3 ;  /* 0x0000000c060c1c11 */ /* 0x040fe2000f8018ff */
[----:B------:R-:W0:Y:S03]  /*0ce0*/  @P1 LDC.64 R14, c[0x0][0xe38] ;  /* 0x00038e00ff0e1b82 */ /* 0x000e260000000a00 */
[----:B------:R-:W-:-:S05]  /*0cf0*/  @P1 LEA.HI.X R13, R6, UR13, R7, 0x3, P0 ;  /* 0x0000000d060d1c11 */ /* 0x000fca00080f1c07 */
[----:B------:R-:W2:Y:S04]  /*0d00*/  @P1 LDG.E.64 R10, desc[UR10][R12.64] ;  /* 0x0000000a0c0a1981 */ /* 0x000ea8000c1e1b00 */
[----:B0-----:R-:W3:Y:S01]  /*0d10*/  @P1 LDG.E R14, desc[UR10][R14.64] ;  /* 0x0000000a0e0e1981 */ /* 0x001ee2000c1e1900 */
[----:B------:R-:W-:Y:S01]  /*0d20*/  @P1 IMAD.MOV.U32 R8, RZ, RZ, -0x10000000 ;  /* 0xf0000000ff081424 */ /* 0x000fe200078e00ff */
[----:B------:R-:W-:Y:S01]  /*0d30*/  PLOP3.LUT P0, PT, PT, PT, PT, 0x80, 0x0 ;  /* 0x000000000000781c */ /* 0x000fe20003f0f070 */
[----:B------:R-:W-:Y:S01]  /*0d40*/  @P1 IMAD.MOV.U32 R9, RZ, RZ, 0x380fffff ;  /* 0x380fffffff091424 */ /* 0x000fe200078e00ff */
[----:B------:R-:W-:-:S05]  /*0d50*/  IADD3 R22, R16, UR5, RZ ;  /* 0x0000000510167c10 */ /* 0x000fca000fffe0ff */
[----:B--2---:R-:W-:Y:S01]  /*0d60*/  @P1 DSETP.GEU.AND P2, PT, |R10|, R8, PT ;  /* 0x000000080a00122a */ /* 0x004fe20003f4e200 */
[----:B------:R-:W0:Y:S01]  /*0d70*/  @P1 F2F.F32.F64 R9, R10 ;  /* 0x0000000a00091310 */ /* 0x000e220000301000 */
[----:B------:R-:W-:-:S04]  /*0d80*/  IMAD.MOV.U32 R8, RZ, RZ, RZ ;  /* 0x000000ffff087224 */ /* 0x000fc800078e00ff */
[----:B------:R-:W-:Y:S02]  /*0d90*/  @P1 PLOP3.LUT P0, PT, P2, PT, PT, 0x80, 0x0 ;  /* 0x000000000000181c */ /* 0x000fe4000170f070 */
[----:B------:R-:W-:-:S04]  /*0da0*/  ISETP.GE.AND P2, PT, R22, UR24, PT ;  /* 0x0000001816007c0c */ /* 0x000fc8000bf46270 */
[----:B------:R-:W-:-:S07]  /*0db0*/  ISETP.LT.AND P2, PT, R22, UR9, !P2 ;  /* 0x0000000916007c0c */ /* 0x000fce000d741270 */
[----:B0-----:R-:W-:-:S04]  /*0dc0*/  @!P0 FMUL R9, R9, 1.175494350822287508e-38 ;  /* 0x0080000009098820 */ /* 0x001fc80000400000 */
[----:B---3--:R-:W-:Y:S01]  /*0dd0*/  @P1 FMUL.FTZ R8, R9, R14 ;  /* 0x0000000e09081220 */ /* 0x008fe20000410000 */
[----:B------:R-:W-:Y:S01]  /*0de0*/  IADD3 R9, P0, R22, UR8, RZ ;  /* 0x0000000816097c10 */ /* 0x000fe2000ff1e0ff */
[----:B------:R-:W0:Y:S02]  /*0df0*/  @P2 LDC.64 R20, c[0x0][0xe38] ;  /* 0x00038e00ff142b82 */ /* 0x000e240000000a00 */
[----:B------:R-:W-:Y:S01]  /*0e00*/  @P1 FMUL.FTZ R14, R8, 1 ;  /* 0x3f800000080e1820 */ /* 0x000fe20000410000 */
[----:B------:R-:W-:Y:S02]  /*0e10*/  LEA.HI.X.SX32 R10, R22, UR20, 0x1, P0 ;  /* 0x00000014160a7c11 */ /* 0x000fe400080f0eff */
[----:B------:R-:W-:-:S03]  /*0e20*/  @P2 LEA R24, P0, R9, UR12, 0x3 ;  /* 0x0000000c09182c11 */ /* 0x000fc6000f8018ff */
[----:B------:R-:W1:Y:S01]  /*0e30*/  @P1 F2F.F64.F32 R14, R14 ;  /* 0x0000000e000e1310 */ /* 0x000e620000201800 */
[----:B------:R-:W-:Y:S01]  /*0e40*/  @P2 LEA.HI.X R25, R9, UR13, R10, 0x3, P0 ;  /* 0x0000000d09192c11 */ /* 0x000fe200080f1c0a */
[----:B-1----:R1:W-:Y:S04]  /*0e50*/  @P1 STG.E.64 desc[UR10][R12.64], R14 ;  /* 0x0000000e0c001986 */ /* 0x0023e8000c101b0a */
[----:B------:R-:W2:Y:S04]  /*0e60*/  @P2 LDG.E.64 R16, desc[UR10][R24.64] ;  /* 0x0000000a18102981 */ /* 0x000ea8000c1e1b00 */
[----:B0-----:R0:W3:Y:S01]  /*0e70*/  @P2 LDG.E R21, desc[UR10][R20.64] ;  /* 0x0000000a14152981 */ /* 0x0010e2000c1e1900 */
[----:B------:R-:W-:Y:S01]  /*0e80*/  @P2 IMAD.MOV.U32 R18, RZ, RZ, -0x10000000 ;  /* 0xf0000000ff122424 */ /* 0x000fe200078e00ff */
[----:B------:R-:W-:Y:S01]  /*0e90*/  PLOP3.LUT P0, PT, PT, PT, PT, 0x80, 0x0 ;  /* 0x000000000000781c */ /* 0x000fe20003f0f070 */
[----:B------:R-:W-:-:S02]  /*0ea0*/  @P2 IMAD.MOV.U32 R19, RZ, RZ, 0x380fffff ;  /* 0x380fffffff132424 */ /* 0x000fc400078e00ff */
[----:B------:R-:W-:Y:S01]  /*0eb0*/  IMAD.MOV.U32 R11, RZ, RZ, RZ ;  /* 0x000000ffff0b7224 */ /* 0x000fe200078e00ff */
[----:B-1----:R-:W-:-:S03]  /*0ec0*/  CS2R R12, SRZ ;  /* 0x00000000000c7805 */ /* 0x002fc6000001ff00 */
[----:B--2---:R-:W-:Y:S01]  /*0ed0*/  @P2 DSETP.GEU.AND P3, PT, |R16|, R18, PT ;  /* 0x000000121000222a */ /* 0x004fe20003f6e200 */
[----:B------:R1:W2:Y:S01]  /*0ee0*/  @P2 F2F.F32.F64 R18, R16 ;  /* 0x0000001000122310 */ /* 0x0002a20000301000 */
[----:B------:R-:W-:Y:S01]  /*0ef0*/  IADD3 R19, R22, UR5, RZ ;  /* 0x0000000516137c10 */ /* 0x000fe2000fffe0ff */
[----:B------:R-:W-:-:S03]  /*0f00*/  IMAD.SHL.U32 R22, R6, 0x4, RZ ;  /* 0x0000000406167824 */ /* 0x000fc600078e00ff */
[----:B------:R-:W-:Y:S02]  /*0f10*/  @P2 PLOP3.LUT P0, PT, P3, PT, PT, 0x80, 0x0 ;  /* 0x000000000000281c */ /* 0x000fe40001f0f070 */
[C---:B------:R-:W-:Y:S02]  /*0f20*/  ISETP.GE.AND P3, PT, R19.reuse, UR24, PT ;  /* 0x0000001813007c0c */ /* 0x040fe4000bf66270 */
[C---:B------:R-:W-:Y:S02]  /*0f30*/  IADD3 R14, P6, R19.reuse, UR8, RZ ;  /* 0x00000008130e7c10 */ /* 0x040fe4000ffde0ff */
[----:B------:R-:W-:Y:S02]  /*0f40*/  ISETP.LT.AND P3, PT, R19, UR9, !P3 ;  /* 0x0000000913007c0c */ /* 0x000fe4000df61270 */
[----:B-1----:R-:W-:Y:S02]  /*0f50*/  SHF.L.U64.HI R16, R6, 0x2, R7 ;  /* 0x0000000206107819 */ /* 0x002fe40000010207 */
[----:B0-----:R-:W-:-:S02]  /*0f60*/  IADD3 R20, P4, R22, UR16, RZ ;  /* 0x0000001016147c10 */ /* 0x001fc4000ff9e0ff */
[----:B------:R-:W-:Y:S01]  /*0f70*/  LEA.HI.X.SX32 R15, R19, UR20, 0x1, P6 ;  /* 0x00000014130f7c11 */ /* 0x000fe2000b0f0eff */
[----:B--2---:R-:W-:-:S04]  /*0f80*/  @!P0 FMUL R18, R18, 1.175494350822287508e-38 ;  /* 0x0080000012128820 */ /* 0x004fc80000400000 */
[----:B---3--:R-:W-:Y:S01]  /*0f90*/  @P2 FMUL.FTZ R11, R18, R21 ;  /* 0x00000015120b2220 */ /* 0x008fe20000410000 */
[C---:B------:R-:W-:Y:S01]  /*0fa0*/  IADD3 R18, P5, R22.reuse, UR6, RZ ;  /* 0x0000000616127c10 */ /* 0x040fe2000ffbe0ff */
[----:B------:R-:W0:Y:S01]  /*0fb0*/  @P3 LDC.64 R34, c[0x0][0xe38] ;  /* 0x00038e00ff223b82 */ /* 0x000e220000000a00 */
[----:B------:R-:W-:Y:S01]  /*0fc0*/  IADD3 R22, P0, R22, UR18, RZ ;  /* 0x0000001216167c10 */ /* 0x000fe2000ff1e0ff */
[----:B------:R-:W-:Y:S01]  /*0fd0*/  @P2 FMUL.FTZ R26, R11, 1 ;  /* 0x3f8000000b1a2820 */ /* 0x000fe20000410000 */
[----:B------:R-:W-:Y:S02]  /*0fe0*/  IADD3.X R19, R16, UR7, RZ, P5, !PT ;  /* 0x0000000710137c10 */ /* 0x000fe4000affe4ff */
[----:B------:R-:W-:Y:S02]  /*0ff0*/  @P3 LEA R30, P5, R14, UR12, 0x3 ;  /* 0x0000000c0e1e3c11 */ /* 0x000fe4000f8a18ff */
[C---:B------:R-:W-:Y:S01]  /*1000*/  IADD3.X R21, R16.reuse, UR17, RZ, P4, !PT ;  /* 0x0000001110157c10 */ /* 0x040fe2000a7fe4ff */
[----:B------:R-:W1:Y:S01]  /*1010*/  @P2 F2F.F64.F32 R26, R26 ;  /* 0x0000001a001a2310 */ /* 0x000e620000201800 */
[----:B------:R-:W-:Y:S01]  /*1020*/  IADD3.X R23, R16, UR19, RZ, P0, !PT ;  /* 0x0000001310177c10 */ /* 0x000fe200087fe4ff */
[----:B------:R-:W-:Y:S01]  /*1030*/  IMAD.MOV.U32 R16, RZ, RZ, RZ ;  /* 0x000000ffff107224 */ /* 0x000fe200078e00ff */
[----:B------:R-:W-:Y:S01]  /*1040*/  @P3 LEA.HI.X R31, R14, UR13, R15, 0x3, P5 ;  /* 0x0000000d0e1f3c11 */ /* 0x000fe2000a8f1c0f */
[----:B------:R-:W5:Y:S04]  /*1050*/  @P1 LDG.E R13, desc[UR10][R18.64] ;  /* 0x0000000a120d1981 */ /* 0x000f68000c1e1900 */
[----:B------:R-:W5:Y:S04]  /*1060*/  @P1 LDG.E R12, desc[UR10][R20.64] ;  /* 0x0000000a140c1981 */ /* 0x000f68000c1e1900 */
[----:B------:R-:W5:Y:S04]  /*1070*/  @P1 LDG.E R16, desc[UR10][R22.64] ;  /* 0x0000000a16101981 */ /* 0x000f68000c1e1900 */
[----:B-1----:R1:W-:Y:S04]  /*1080*/  @P2 STG.E.64 desc[UR10][R24.64], R26 ;  /* 0x0000001a18002986 */ /* 0x0023e8000c101b0a */
[----:B------:R-:W2:Y:S04]  /*1090*/  @P3 LDG.E.64 R28, desc[UR10][R30.64] ;  /* 0x0000000a1e1c3981 */ /* 0x000ea8000c1e1b00 */
[----:B0-----:R-:W3:Y:S01]  /*10a0*/  @P3 LDG.E R35, desc[UR10][R34.64] ;  /* 0x0000000a22233981 */ /* 0x001ee2000c1e1900 */
[----:B------:R-:W-:Y:S01]  /*10b0*/  @P3 MOV R32, 0xf0000000 ;  /* 0xf000000000203802 */ /* 0x000fe20000000f00 */
[----:B------:R-:W-:Y:S01]  /*10c0*/  @P3 IMAD.MOV.U32 R33, RZ, RZ, 0x380fffff ;  /* 0x380fffffff213424 */ /* 0x000fe200078e00ff */
[----:B------:R-:W-:Y:S01]  /*10d0*/  PLOP3.LUT P0, PT, PT, PT, PT, 0x80, 0x0 ;  /* 0x000000000000781c */ /* 0x000fe20003f0f070 */
[----:B------:R-:W-:Y:S01]  /*10e0*/  IMAD.U32 R36, RZ, RZ, UR5 ;  /* 0x00000005ff247e24 */ /* 0x000fe2000f8e00ff */
[----:B------:R-:W-:Y:S01]  /*10f0*/  CS2R R50, SRZ ;  /* 0x0000000000327805 */ /* 0x000fe2000001ff00 */
[----:B------:R-:W-:-:S02]  /*1100*/  IMAD.U32 R48, RZ, RZ, UR5 ;  /* 0x00000005ff307e24 */ /* 0x000fc4000f8e00ff */
[----:B-1----:R-:W-:Y:S01]  /*1110*/  IMAD.SHL.U32 R27, R9, 0x4, RZ ;  /* 0x00000004091b7824 */ /* 0x002fe200078e00ff */
[----:B------:R-:W-:Y:S01]  /*1120*/  IADD3 R17, R36, UR4, R3 ;  /* 0x0000000424117c10 */ /* 0x000fe2000fffe003 */
[----:B------:R-:W-:Y:S02]  /*1130*/  IMAD.MOV.U32 R44, RZ, RZ, RZ ;  /* 0x000000ffff2c7224 */ /* 0x000fe400078e00ff */
[----:B------:R-:W-:Y:S01]  /*1140*/  IMAD.MOV.U32 R49, RZ, RZ, RZ ;  /* 0x000000ffff317224 */ /* 0x000fe200078e00ff */
[----:B------:R-:W-:Y:S01]  /*1150*/  IADD3 R48, R48, UR5, R17 ;  /* 0x0000000530307c10 */ /* 0x000fe2000fffe011 */
[----:B------:R-:W-:Y:S01]  /*1160*/  HFMA2.MMA R17, -RZ, RZ, 0, 0 ;  /* 0x00000000ff117435 */ /* 0x000fe200000001ff */
[C---:B------:R-:W-:Y:S02]  /*1170*/  IADD3 R24, P6, R27.reuse, UR6, RZ ;  /* 0x000000061b187c10 */ /* 0x040fe4000ffde0ff */
[----:B------:R-:W-:Y:S01]  /*1180*/  IADD3 R26, P5, R27, UR16, RZ ;  /* 0x000000101b1a7c10 */ /* 0x000fe2000ffbe0ff */
[----:B--2---:R-:W-:Y:S01]  /*1190*/  @P3 DSETP.GEU.AND P4, PT, |R28|, R32, PT ;  /* 0x000000201c00322a */ /* 0x004fe20003f8e200 */
[----:B------:R0:W1:Y:S05]  /*11a0*/  @P3 F2F.F32.F64 R32, R28 ;  /* 0x0000001c00203310 */ /* 0x00006a0000301000 */
[----:B------:R-:W-:-:S02]  /*11b0*/  @P3 PLOP3.LUT P0, PT, P4, PT, PT, 0x80, 0x0 ;  /* 0x000000000000381c */ /* 0x000fc4000270f070 */
[----:B------:R-:W-:-:S04]  /*11c0*/  ISETP.GE.AND P4, PT, R48, UR24, PT ;  /* 0x0000001830007c0c */ /* 0x000fc8000bf86270 */
[----:B------:R-:W-:Y:S02]  /*11d0*/  ISETP.LT.AND P4, PT, R48, UR9, !P4 ;  /* 0x0000000930007c0c */ /* 0x000fe4000e781270 */
[----:B0-----:R-:W-:-:S04]  /*11e0*/  SHF.L.U64.HI R29, R9, 0x2, R10 ;  /* 0x00000002091d7819 */ /* 0x001fc8000001020a */
[----:B------:R-:W-:Y:S01]  /*11f0*/  IADD3.X R25, R29, UR7, RZ, P6, !PT ;  /* 0x000000071d197c10 */ /* 0x000fe2000b7fe4ff */
[----:B-1----:R-:W-:Y:S01]  /*1200*/  @!P0 FMUL R32, R32, 1.175494350822287508e-38 ;  /* 0x0080000020208820 */ /* 0x002fe20000400000 */
[----:B------:R-:W-:Y:S02]  /*1210*/  IADD3 R45, P0, R48, UR8, RZ ;  /* 0x00000008302d7c10 */ /* 0x000fe4000ff1e0ff */
[----:B------:R-:W-:Y:S01]  /*1220*/  IADD3 R28, P6, R27, UR18, RZ ;  /* 0x000000121b1c7c10 */ /* 0x000fe2000ffde0ff */
[----:B---3--:R-:W-:Y:S01]  /*1230*/  @P3 FMUL.FTZ R17, R32, R35 ;  /* 0x0000002320113220 */ /* 0x008fe20000410000 */
[----:B------:R-:W-:Y:S01]  /*1240*/  LEA.HI.X.SX32 R48, R48, UR20, 0x1, P0 ;  /* 0x0000001430307c11 */ /* 0x000fe200080f0eff */
[----:B------:R-:W5:Y:S01]  /*1250*/  @P2 LDG.E R44, desc[UR10][R24.64] ;  /* 0x0000000a182c2981 */ /* 0x000f62000c1e1900 */
[----:B------:R-:W-:Y:S01]  /*1260*/  @P4 LEA R42, P0, R45, UR12, 0x3 ;  /* 0x0000000c2d2a4c11 */ /* 0x000fe2000f8018ff */
[----:B------:R-:W-:Y:S01]  /*1270*/  @P3 FMUL.FTZ R32, R17, 1 ;  /* 0x3f80000011203820 */ /* 0x000fe20000410000 */
[C---:B------:R-:W-:Y:S01]  /*1280*/  IADD3.X R27, R29.reuse, UR17, RZ, P5, !PT ;  /* 0x000000111d1b7c10 */ /* 0x040fe2000affe4ff */
[----:B------:R-:W0:Y:S01]  /*1290*/  @P4 LDC.64 R34, c[0x0][0xe38] ;  /* 0x00038e00ff224b82 */ /* 0x000e220000000a00 */
[----:B------:R-:W-:-:S02]  /*12a0*/  IADD3.X R29, R29, UR19, RZ, P6, !PT ;  /* 0x000000131d1d7c10 */ /* 0x000fc4000b7fe4ff */
[----:B------:R-:W-:Y:S01]  /*12b0*/  @P4 LEA.HI.X R43, R45, UR13, R48, 0x3, P0 ;  /* 0x0000000d2d2b4c11 */ /* 0x000fe200080f1c30 */
[----:B------:R-:W1:Y:S01]  /*12c0*/  @P3 F2F.F64.F32 R32, R32 ;  /* 0x0000002000203310 */ /* 0x000e620000201800 */
[----:B------:R-:W5:Y:S04]  /*12d0*/  @P2 LDG.E R49, desc[UR10][R26.64] ;  /* 0x0000000a1a312981 */ /* 0x000f68000c1e1900 */
[----:B------:R-:W5:Y:S04]  /*12e0*/  @P2 LDG.E R50, desc[UR10][R28.64] ;  /* 0x0000000a1c322981 */ /* 0x000f68000c1e1900 */
[----:B-1----:R1:W-:Y:S04]  /*12f0*/  @P3 STG.E.64 desc[UR10][R30.64], R32 ;  /* 0x000000201e003986 */ /* 0x0023e8000c101b0a */
[----:B------:R-:W2:Y:S04]  /*1300*/  @P4 LDG.E.64 R36, desc[UR10][R42.64] ;  /* 0x0000000a2a244981 */ /* 0x000ea8000c1e1b00 */
[----:B0-----:R0:W3:Y:S01]  /*1310*/  @P4 LDG.E R35, desc[UR10][R34.64] ;  /* 0x0000000a22234981 */ /* 0x0010e2000c1e1900 */
[----:B------:R-:W-:Y:S01]  /*1320*/  @P4 MOV R38, 0xf0000000 ;  /* 0xf000000000264802 */ /* 0x000fe20000000f00 */
[----:B------:R-:W-:Y:S01]  /*1330*/  @P4 IMAD.MOV.U32 R39, RZ, RZ, 0x380fffff ;  /* 0x380fffffff274424 */ /* 0x000fe200078e00ff */
[----:B------:R-:W-:-:S02]  /*1340*/  PLOP3.LUT P0, PT, PT, PT, PT, 0x80, 0x0 ;  /* 0x000000000000781c */ /* 0x000fc40003f0f070 */
[----:B------:R-:W-:Y:S01]  /*1350*/  CS2R R56, SRZ ;  /* 0x0000000000387805 */ /* 0x000fe2000001ff00 */
[C---:B------:R-:W-:Y:S02]  /*1360*/  IMAD.SHL.U32 R40, R45.reuse, 0x4, RZ ;  /* 0x000000042d287824 */ /* 0x040fe400078e00ff */
[----:B0-----:R-:W-:Y:S01]  /*1370*/  IMAD.SHL.U32 R34, R14, 0x4, RZ ;  /* 0x000000040e227824 */ /* 0x001fe200078e00ff */
[----:B------:R-:W-:Y:S02]  /*1380*/  SHF.L.U64.HI R41, R45, 0x2, R48 ;  /* 0x000000022d297819 */ /* 0x000fe40000010230 */
[----:B------:R-:W-:Y:S02]  /*1390*/  CS2R R54, SRZ ;  /* 0x0000000000367805 */ /* 0x000fe4000001ff00 */
[----:B------:R-:W-:Y:S01]  /*13a0*/  CS2R R52, SRZ ;  /* 0x0000000000347805 */ /* 0x000fe2000001ff00 */
[----:B--2---:R-:W-:Y:S01]  /*13b0*/  @P4 DSETP.GEU.AND P5, PT, |R36|, R38, PT ;  /* 0x000000262400422a */ /* 0x004fe20003fae200 */
[----:B------:R-:W0:Y:S05]  /*13c0*/  @P4 F2F.F32.F64 R38, R36 ;  /* 0x0000002400264310 */ /* 0x000e2a0000301000 */
[----:B------:R-:W-:-:S13]  /*13d0*/  @P4 PLOP3.LUT P0, PT, P5, PT, PT, 0x80, 0x0 ;  /* 0x000000000000481c */ /* 0x000fda0002f0f070 */
[----:B0-----:R-:W-:-:S04]  /*13e0*/  @!P0 FMUL R38, R38, 1.175494350822287508e-38 ;  /* 0x0080000026268820 */ /* 0x001fc80000400000 */
[----:B---3--:R-:W-:-:S04]  /*13f0*/  @P4 FMUL.FTZ R56, R38, R35 ;  /* 0x0000002326384220 */ /* 0x008fc80000410000 */
[----:B------:R-:W-:Y:S01]  /*1400*/  @P4 FMUL.FTZ R46, R56, 1 ;  /* 0x3f800000382e4820 */ /* 0x000fe20000410000 */
[----:B------:R-:W-:Y:S02]  /*1410*/  SHF.L.U64.HI R35, R14, 0x2, R15 ;  /* 0x000000020e237819 */ /* 0x000fe4000001020f */
[C---:B-1----:R-:W-:Y:S02]  /*1420*/  IADD3 R30, P0, R34.reuse, UR6, RZ ;  /* 0x00000006221e7c10 */ /* 0x042fe4000ff1e0ff */
[C---:B------:R-:W-:Y:S01]  /*1430*/  IADD3 R32, P5, R34.reuse, UR16, RZ ;  /* 0x0000001022207c10 */ /* 0x040fe2000ffbe0ff */
[----:B------:R-:W0:Y:S01]  /*1440*/  @P4 F2F.F64.F32 R46, R46 ;  /* 0x0000002e002e4310 */ /* 0x000e220000201800 */
[----:B------:R-:W-:Y:S02]  /*1450*/  IADD3 R34, P6, R34, UR18, RZ ;  /* 0x0000001222227c10 */ /* 0x000fe4000ffde0ff */
[C---:B------:R-:W-:Y:S02]  /*1460*/  IADD3.X R31, R35.reuse, UR7, RZ, P0, !PT ;  /* 0x00000007231f7c10 */ /* 0x040fe400087fe4ff */
[----:B------:R-:W-:-:S02]  /*1470*/  IADD3.X R33, R35, UR17, RZ, P5, !PT ;  /* 0x0000001123217c10 */ /* 0x000fc4000affe4ff */
[----:B------:R-:W-:Y:S01]  /*1480*/  IADD3.X R35, R35, UR19, RZ, P6, !PT ;  /* 0x0000001323237c10 */ /* 0x000fe2000b7fe4ff */
[----:B------:R1:W5:Y:S01]  /*1490*/  @P3 LDG.E R54, desc[UR10][R30.64] ;  /* 0x0000000a1e363981 */ /* 0x000362000c1e1900 */
[C---:B------:R-:W-:Y:S02]  /*14a0*/  IADD3 R36, P0, R40.reuse, UR6, RZ ;  /* 0x0000000628247c10 */ /* 0x040fe4000ff1e0ff */
[C---:B------:R-:W-:Y:S01]  /*14b0*/  IADD3 R38, P5, R40.reuse, UR16, RZ ;  /* 0x0000001028267c10 */ /* 0x040fe2000ffbe0ff */
[----:B------:R1:W5:Y:S01]  /*14c0*/  @P3 LDG.E R53, desc[UR10][R32.64] ;  /* 0x0000000a20353981 */ /* 0x000362000c1e1900 */
[----:B------:R-:W-:Y:S02]  /*14d0*/  IADD3 R40, P6, R40, UR18, RZ ;  /* 0x0000001228287c10 */ /* 0x000fe4000ffde0ff */
[C---:B------:R-:W-:Y:S01]  /*14e0*/  IADD3.X R37, R41.reuse, UR7, RZ, P0, !PT ;  /* 0x0000000729257c10 */ /* 0x040fe200087fe4ff */
[----:B------:R1:W5:Y:S01]  /*14f0*/  @P3 LDG.E R52, desc[UR10][R34.64] ;  /* 0x0000000a22343981 */ /* 0x000362000c1e1900 */
[----:B------:R-:W-:-:S02]  /*1500*/  IADD3.X R39, R41, UR17, RZ, P5, !PT ;  /* 0x0000001129277c10 */ /* 0x000fc4000affe4ff */
[----:B------:R-:W-:Y:S01]  /*1510*/  IADD3.X R41, R41, UR19, RZ, P6, !PT ;  /* 0x0000001329297c10 */ /* 0x000fe2000b7fe4ff */
[----:B0-----:R1:W-:Y:S04]  /*1520*/  @P4 STG.E.64 desc[UR10][R42.64], R46 ;  /* 0x0000002e2a004986 */ /* 0x0013e8000c101b0a */
[----:B------:R1:W5:Y:S04]  /*1530*/  @P4 LDG.E R51, desc[UR10][R36.64] ;  /* 0x0000000a24334981 */ /* 0x000368000c1e1900 */
[----:B------:R1:W5:Y:S04]  /*1540*/  @P4 LDG.E R55, desc[UR10][R38.64] ;  /* 0x0000000a26374981 */ /* 0x000368000c1e1900 */
[----:B------:R1:W5:Y:S01]  /*1550*/  @P4 LDG.E R57, desc[UR10][R40.64] ;  /* 0x0000000a28394981 */ /* 0x000362000c1e1900 */
[----:B------:R-:W-:-:S13]  /*1560*/  ISETP.NE.AND P0, PT, RZ, UR21, PT ;  /* 0x00000015ff007c0c */ /* 0x000fda000bf05270 */
[----:B-1----:R-:W-:Y:S05]  /*1570*/  @!P0 BRA `(.L_x_59) ;  /* 0x0000000000e48947 */ /* 0x002fea0003800000 */
[----:B------:R-:W0:Y:S02]  /*1580*/  LDC.64 R42, c[0x0][0xe28] ;  /* 0x00038a00ff2a7b82 */ /* 0x000e240000000a00 */
[----:B0-----:R0:W2:Y:S01]  /*1590*/  LDG.E R42, desc[UR10][R42.64] ;  /* 0x0000000a2a2a7981 */ /* 0x0010a2000c1e1900 */
[----:B------:R-:W-:-:S04]  /*15a0*/  FMUL.FTZ R47, R5, R8 ;  /* 0x00000008052f7220 */ /* 0x000fc80000410000 */
[-C--:B------:R-:W-:Y:S01]  /*15b0*/  FMUL.FTZ R59, R47, R8.reuse ;  /* 0x000000082f3b7220 */ /* 0x080fe20000410000 */
[----:B------:R-:W-:Y:S02]  /*15c0*/  FMUL.FTZ R47, R4, R8 ;  /* 0x00000008042f7220 */ /* 0x000fe40000410000 */
[----:B------:R-:W1:Y:S01]  /*15d0*/  MUFU.RCP R8, R2 ;  /* 0x0000000200087308 */ /* 0x000e620000001000 */
[----:B-----5:R-:W-:Y:S01]  /*15e0*/  FFMA.FTZ R59, R16, UR26, R59 ;  /* 0x0000001a103b7c23 */ /* 0x020fe2000801003b */
[----:B------:R-:W-:Y:S01]  /*15f0*/  FFMA.FTZ R47, R12, UR25, R47 ;  /* 0x000000190c2f7c23 */ /* 0x000fe2000801002f */
[C---:B------:R-:W-:Y:S01]  /*1600*/  FMUL.FTZ R12, R5.reuse, R11 ;  /* 0x0000000b050c7220 */ /* 0x040fe20000410000 */
[----:B------:R-:W-:-:S03]  /*1610*/  FMUL.FTZ R16, R5, R17 ;  /* 0x0000001105107220 */ /* 0x000fc60000410000 */
[----:B------:R-:W-:Y:S01]  /*1620*/  FMUL.FTZ R61, R12, R11 ;  /* 0x0000000b0c3d7220 */ /* 0x000fe20000410000 */
[----:B------:R-:W-:Y:S01]  /*1630*/  FMUL.FTZ R16, R16, R17 ;  /* 0x0000001110107220 */ /* 0x000fe20000410000 */
[-C--:B------:R-:W-:Y:S02]  /*1640*/  FMUL.FTZ R12, R5, R56.reuse ;  /* 0x00000038050c7220 */ /* 0x080fe40000410000 */
[----:B0-----:R-:W-:Y:S01]  /*1650*/  FFMA.FTZ R43, R50, UR26, R61 ;  /* 0x0000001a322b7c23 */ /* 0x001fe2000801003d */
[----:B------:R-:W-:Y:S01]  /*1660*/  FFMA.FTZ R61, R52, UR26, R16 ;  /* 0x0000001a343d7c23 */ /* 0x000fe20008010010 */
[-C--:B------:R-:W-:Y:S01]  /*1670*/  FMUL.FTZ R16, R12, R56.reuse ;  /* 0x000000380c107220 */ /* 0x080fe20000410000 */
[----:B------:R-:W-:Y:S01]  /*1680*/  FMUL.FTZ R56, R4, R56 ;  /* 0x0000003804387220 */ /* 0x000fe20000410000 */
[-C--:B-1----:R-:W-:Y:S01]  /*1690*/  FMUL.FTZ R50, R59, R8.reuse ;  /* 0x000000083b327220 */ /* 0x082fe20000410000 */
[-C--:B------:R-:W-:Y:S01]  /*16a0*/  FMUL.FTZ R52, R43, R8.reuse ;  /* 0x000000082b347220 */ /* 0x080fe20000410000 */
[----:B------:R-:W-:Y:S01]  /*16b0*/  FFMA.FTZ R57, R57, UR26, R16 ;  /* 0x0000001a39397c23 */ /* 0x000fe20008010010 */
[-C--:B------:R-:W-:Y:S01]  /*16c0*/  FMUL.FTZ R46, R61, R8.reuse ;  /* 0x000000083d2e7220 */ /* 0x080fe20000410000 */
[----:B------:R-:W-:Y:S01]  /*16d0*/  FFMA.FTZ R55, R55, UR25, R56 ;  /* 0x0000001937377c23 */ /* 0x000fe20008010038 */
[----:B------:R0:W1:Y:S01]  /*16e0*/  MUFU.SQRT R12, R52 ;  /* 0x00000034000c7308 */ /* 0x0000620000002000 */
[----:B------:R-:W-:-:S07]  /*16f0*/  FMUL.FTZ R16, R57, R8 ;  /* 0x0000000839107220 */ /* 0x000fce0000410000 */
[----:B------:R-:W3:Y:S01]  /*1700*/  MUFU.SQRT R50, R50 ;  /* 0x0000003200327308 */ /* 0x000ee20000002000 */
[----:B0-----:R-:W-:-:S04]  /*1710*/  FMUL.FTZ R52, R4, R17 ;  /* 0x0000001104347220 */ /* 0x001fc80000410000 */
[----:B------:R-:W-:-:S03]  /*1720*/  FFMA.FTZ R53, R53, UR25, R52 ;  /* 0x0000001935357c23 */ /* 0x000fc60008010034 */
[----:B------:R-:W0:Y:S01]  /*1730*/  MUFU.SQRT R46, R46 ;  /* 0x0000002e002e7308 */ /* 0x000e220000002000 */
[----:B-1----:R-:W-:-:S07]  /*1740*/  FADD.FTZ R12, R12, UR22 ;  /* 0x000000160c0c7e21 */ /* 0x002fce0008010000 */
[----:B------:R-:W1:Y:S01]  /*1750*/  MUFU.SQRT R16, R16 ;  /* 0x0000001000107308 */ /* 0x000e620000002000 */
[----:B---3--:R-:W-:Y:S01]  /*1760*/  FADD.FTZ R8, R50, UR22 ;  /* 0x0000001632087e21 */ /* 0x008fe20008010000 */
[----:B------:R-:W-:-:S04]  /*1770*/  FMUL.FTZ R50, R4, R11 ;  /* 0x0000000b04327220 */ /* 0x000fc80000410000 */
[----:B------:R-:W-:Y:S02]  /*1780*/  FFMA.FTZ R49, R49, UR25, R50 ;  /* 0x0000001931317c23 */ /* 0x000fe40008010032 */
[----:B------:R-:W3:Y:S01]  /*1790*/  MUFU.RCP R50, R0 ;  /* 0x0000000000327308 */ /* 0x000ee20000001000 */
[----:B0-----:R-:W-:-:S07]  /*17a0*/  FADD.FTZ R11, R46, UR22 ;  /* 0x000000162e0b7e21 */ /* 0x001fce0008010000 */
[----:B------:R-:W0:Y:S01]  /*17b0*/  MUFU.RCP R8, R8 ;  /* 0x0000000800087308 */ /* 0x000e220000001000 */
[----:B-1----:R-:W-:-:S07]  /*17c0*/  FADD.FTZ R16, R16, UR22 ;  /* 0x0000001610107e21 */ /* 0x002fce0008010000 */
[----:B------:R-:W1:Y:S01]  /*17d0*/  MUFU.RCP R12, R12 ;  /* 0x0000000c000c7308 */ /* 0x000e620000001000 */
[----:B---3--:R-:W-:-:S07]  /*17e0*/  FMUL.FTZ R17, R47, R50 ;  /* 0x000000322f117220 */ /* 0x008fce0000410000 */
[----:B------:R-:W3:Y:S01]  /*17f0*/  MUFU.RCP R11, R11 ;  /* 0x0000000b000b7308 */ /* 0x000ee20000001000 */
[----:B0-----:R-:W-:Y:S01]  /*1800*/  FMUL.FTZ R8, R17, R8 ;  /* 0x0000000811087220 */ /* 0x001fe20000410000 */
[----:B------:R-:W-:-:S06]  /*1810*/  FMUL.FTZ R17, R49, R50 ;  /* 0x0000003231117220 */ /* 0x000fcc0000410000 */
[----:B------:R-:W0:Y:S01]  /*1820*/  MUFU.RCP R16, R16 ;  /* 0x0000001000107308 */ /* 0x000e220000001000 */
[----:B-1----:R-:W-:Y:S01]  /*1830*/  FMUL.FTZ R17, R17, R12 ;  /* 0x0000000c11117220 */ /* 0x002fe20000410000 */
[-C--:B------:R-:W-:Y:S01]  /*1840*/  FMUL.FTZ R12, R53, R50.reuse ;  /* 0x00000032350c7220 */ /* 0x080fe20000410000 */
[----:B------:R-:W-:Y:S02]  /*1850*/  FMUL.FTZ R50, R55, R50 ;  /* 0x0000003237327220 */ /* 0x000fe40000410000 */
[----:B------:R-:W-:Y:S01]  /*1860*/  FFMA.FTZ R17, R44, UR23, R17 ;  /* 0x000000172c117c23 */ /* 0x000fe20008010011 */
[----:B---3--:R-:W-:Y:S01]  /*1870*/  FMUL.FTZ R12, R12, R11 ;  /* 0x0000000b0c0c7220 */ /* 0x008fe20000410000 */
[----:B------:R-:W-:-:S03]  /*1880*/  FFMA.FTZ R11, R13, UR23, R8 ;  /* 0x000000170d0b7c23 */ /* 0x000fc60008010008 */
[----:B------:R-:W-:Y:S01]  /*1890*/  FFMA.FTZ R12, R54, UR23, R12 ;  /* 0x00000017360c7c23 */ /* 0x000fe2000801000c */
[----:B0-----:R-:W-:-:S04]  /*18a0*/  FMUL.FTZ R50, R50, R16 ;  /* 0x0000001032327220 */ /* 0x001fc80000410000 */
[----:B------:R-:W-:Y:S01]  /*18b0*/  FFMA.FTZ R50, R51, UR23, R50 ;  /* 0x0000001733327c23 */ /* 0x000fe20008010032 */
[----:B--2---:R-:W-:Y:S01]  /*18c0*/  FMUL.FTZ R8, R11, R42 ;  /* 0x0000002a0b087220 */ /* 0x004fe20000410000 */
[C---:B------:R-:W-:Y:S01]  /*18d0*/  FMUL.FTZ R17, R42.reuse, R17 ;  /* 0x000000112a117220 */ /* 0x040fe20000410000 */
[C---:B------:R-:W-:Y:S01]  /*18e0*/  FMUL.FTZ R11, R42.reuse, R12 ;  /* 0x0000000c2a0b7220 */ /* 0x040fe20000410000 */
[----:B------:R-:W-:Y:S01]  /*18f0*/  FMUL.FTZ R42, R42, R50 ;  /* 0x000000322a2a7220 */ /* 0x000fe20000410000 */
[----:B------:R-:W-:Y:S06]  /*1900*/  BRA `(.L_x_60) ;  /* 0x0000000000e07947 */ /* 0x000fec0003800000 */
.L_x_59:
[----:B------:R-:W0:Y:S02]  /*1910*/  LDC.64 R42, c[0x0][0xe28] ;  /* 0x00038a00ff2a7b82 */ /* 0x000e240000000a00 */
[----:B0-----:R0:W2:Y:S01]  /*1920*/  LDG.E R42, desc[UR10][R42.64] ;  /* 0x0000000a2a2a7981 */ /* 0x0010a2000c1e1900 */
[----:B-----5:R-:W-:Y:S01]  /*1930*/  FFMA.FTZ R8, R13, UR23, R8 ;  /* 0x000000170d087c23 */ /* 0x020fe20008010008 */
[----:B------:R-:W-:Y:S01]  /*1940*/  FFMA.FTZ R11, R44, UR23, R11 ;  /* 0x000000172c0b7c23 */ /* 0x000fe2000801000b */
[----:B------:R-:W-:Y:S01]  /*1950*/  FFMA.FTZ R17, R54, UR23, R17 ;  /* 0x0000001736117c23 */ /* 0x000fe20008010011 */
[----:B------:R-:W-:Y:S01]  /*1960*/  FFMA.FTZ R56, R51, UR23, R56 ;  /* 0x0000001733387c23 */ /* 0x000fe20008010038 */
[-C--:B------:R-:W-:Y:S01]  /*1970*/  FMUL.FTZ R59, R5, R8.reuse ;  /* 0x00000008053b7220 */ /* 0x080fe20000410000 */
[----:B------:R-:W-:-:S03]  /*1980*/  FMUL.FTZ R47, R4, R8 ;  /* 0x00000008042f7220 */ /* 0x000fc60000410000 */
[----:B------:R-:W-:Y:S01]  /*1990*/  FMUL.FTZ R59, R8, R59 ;  /* 0x0000003b083b7220 */ /* 0x000fe20000410000 */
[----:B------:R-:W-:Y:S01]  /*19a0*/  FFMA.FTZ R47, R12, UR25, R47 ;  /* 0x000000190c2f7c23 */ /* 0x000fe2000801002f */
[----:B------:R-:W1:Y:S01]  /*19b0*/  MUFU.RCP R8, R2 ;  /* 0x0000000200087308 */ /* 0x000e620000001000 */
[C---:B------:R-:W-:Y:S01]  /*19c0*/  FMUL.FTZ R12, R5.reuse, R11 ;  /* 0x0000000b050c7220 */ /* 0x040fe20000410000 */
[----:B------:R-:W-:Y:S01]  /*19d0*/  FFMA.FTZ R59, R16, UR26, R59 ;  /* 0x0000001a103b7c23 */ /* 0x000fe2000801003b */
[----:B------:R-:W-:Y:S02]  /*19e0*/  FMUL.FTZ R16, R5, R17 ;  /* 0x0000001105107220 */ /* 0x000fe40000410000 */
[----:B0-----:R-:W-:Y:S01]  /*19f0*/  FMUL.FTZ R43, R11, R12 ;  /* 0x0000000c0b2b7220 */ /* 0x001fe20000410000 */
[----:B------:R-:W-:Y:S01]  /*1a00*/  FMUL.FTZ R12, R5, R56 ;  /* 0x00000038050c7220 */ /* 0x000fe20000410000 */
[----:B------:R-:W-:Y:S02]  /*1a10*/  FMUL.FTZ R61, R17, R16 ;  /* 0x00000010113d7220 */ /* 0x000fe40000410000 */
[----:B------:R-:W-:Y:S01]  /*1a20*/  FFMA.FTZ R43, R50, UR26, R43 ;  /* 0x0000001a322b7c23 */ /* 0x000fe2000801002b */
[----:B------:R-:W-:Y:S01]  /*1a30*/  FMUL.FTZ R16, R56, R12 ;  /* 0x0000000c38107220 */ /* 0x000fe20000410000 */
[----:B------:R-:W-:Y:S01]  /*1a40*/  FFMA.FTZ R61, R52, UR26, R61 ;  /* 0x0000001a343d7c23 */ /* 0x000fe2000801003d */
[----:B------:R-:W-:-:S02]  /*1a50*/  FMUL.FTZ R56, R4, R56 ;  /* 0x0000003804387220 */ /* 0x000fc40000410000 */
[----:B------:R-:W-:Y:S02]  /*1a60*/  FFMA.FTZ R57, R57, UR26, R16 ;  /* 0x0000001a39397c23 */ /* 0x000fe40008010010 */
[----:B------:R-:W-:Y:S01]  /*1a70*/  FFMA.FTZ R55, R55, UR25, R56 ;  /* 0x0000001937377c23 */ /* 0x000fe20008010038 */
[-C--:B-1----:R-:W-:Y:S01]  /*1a80*/  FMUL.FTZ R50, R59, R8.reuse ;  /* 0x000000083b327220 */ /* 0x082fe20000410000 */
[-C--:B------:R-:W-:Y:S01]  /*1a90*/  FMUL.FTZ R52, R43, R8.reuse ;  /* 0x000000082b347220 */ /* 0x080fe20000410000 */
[-C--:B------:R-:W-:Y:S01]  /*1aa0*/  FMUL.FTZ R46, R61, R8.reuse ;  /* 0x000000083d2e7220 */ /* 0x080fe20000410000 */
[----:B------:R-:W-:Y:S02]  /*1ab0*/  FMUL.FTZ R16, R57, R8 ;  /* 0x0000000839107220 */ /* 0x000fe40000410000 */
[----:B------:R0:W1:Y:S08]  /*1ac0*/  MUFU.SQRT R12, R52 ;  /* 0x00000034000c7308 */ /* 0x0000700000002000 */
        /* <DEDUP_REMOVED lines=21> */
[----:B------:R-:W-:-:S03]  /*1c20*/  FMUL.FTZ R50, R55, R50 ;  /* 0x0000003237327220 */ /* 0x000fc60000410000 */
[----:B---3--:R-:W-:Y:S01]  /*1c30*/  FMUL.FTZ R11, R8, R11 ;  /* 0x0000000b080b7220 */ /* 0x008fe20000410000 */
[----:B0-----:R-:W-:Y:S01]  /*1c40*/  FMUL.FTZ R50, R50, R16 ;  /* 0x0000001032327220 */ /* 0x001fe20000410000 */
[C---:B--2---:R-:W-:Y:S01]  /*1c50*/  FMUL.FTZ R8, R42.reuse, R17 ;  /* 0x000000112a087220 */ /* 0x044fe20000410000 */
[C---:B------:R-:W-:Y:S01]  /*1c60*/  FMUL.FTZ R17, R42.reuse, R12 ;  /* 0x0000000c2a117220 */ /* 0x040fe20000410000 */
[C---:B------:R-:W-:Y:S01]  /*1c70*/  FMUL.FTZ R11, R42.reuse, R11 ;  /* 0x0000000b2a0b7220 */ /* 0x040fe20000410000 */
[----:B------:R-:W-:-:S07]  /*1c80*/  FMUL.FTZ R42, R42, R50 ;  /* 0x000000322a2a7220 */ /* 0x000fce0000410000 */
.L_x_60:
[----:B------:R-:W-:Y:S01]  /*1c90*/  BSSY B0, `(.L_x_61) ;  /* 0x000000d000007945 */ /* 0x000fe20003800000 */
[----:B------:R-:W-:Y:S01]  /*1ca0*/  FADD.FTZ R44, -R17, R44 ;  /* 0x0000002c112c7221 */ /* 0x000fe20000010100 */
[----:B------:R-:W-:Y:S01]  /*1cb0*/  FADD.FTZ R11, -R11, R54 ;  /* 0x000000360b0b7221 */ /* 0x000fe20000010100 */
[----:B------:R-:W-:Y:S01]  /*1cc0*/  FADD.FTZ R8, -R8, R13 ;  /* 0x0000000d08087221 */ /* 0x000fe20000010100 */
[----:B------:R-:W-:Y:S06]  /*1cd0*/  @!P1 BRA `(.L_x_62) ;  /* 0x0000000000209947 */ /* 0x000fec0003800000 */
[----:B------:R-:W-:Y:S01]  /*1ce0*/  FMUL.FTZ R12, R8, 1 ;  /* 0x3f800000080c7820 */ /* 0x000fe20000410000 */
[----:B------:R-:W-:-:S04]  /*1cf0*/  LEA R16, P0, R6, UR14, 0x3 ;  /* 0x0000000e06107c11 */ /* 0x000fc8000f8018ff */
[----:B------:R-:W-:Y:S01]  /*1d00*/  LEA.HI.X R17, R6, UR15, R7, 0x3, P0 ;  /* 0x0000000f06117c11 */ /* 0x000fe200080f1c07 */
[----:B------:R-:W0:Y:S04]  /*1d10*/  F2F.F64.F32 R12, R12 ;  /* 0x0000000c000c7310 */ /* 0x000e280000201800 */
[----:B0-----:R0:W-:Y:S04]  /*1d20*/  STG.E.64 desc[UR10][R16.64], R12 ;  /* 0x0000000c10007986 */ /* 0x0011e8000c101b0a */
[----:B------:R0:W-:Y:S04]  /*1d30*/  STG.E desc[UR10][R18.64], R8 ;  /* 0x0000000812007986 */ /* 0x0001e8000c10190a */
[----:B------:R0:W-:Y:S04]  /*1d40*/  STG.E desc[UR10][R20.64], R47 ;  /* 0x0000002f14007986 */ /* 0x0001e8000c10190a */
[----:B------:R0:W-:Y:S02]  /*1d50*/  STG.E desc[UR10][R22.64], R59 ;  /* 0x0000003b16007986 */ /* 0x0001e4000c10190a */
.L_x_62:
[----:B------:R-:W-:Y:S05]  /*1d60*/  BSYNC B0 ;  /* 0x0000000000007941 */ /* 0x000fea0003800000 */
.L_x_61:
[----:B------:R-:W-:Y:S04]  /*1d70*/  BSSY B0, `(.L_x_63) ;  /* 0x000000a000007945 */ /* 0x000fe80003800000 */
[----:B------:R-:W-:Y:S05]  /*1d80*/  @!P2 BRA `(.L_x_64) ;  /* 0x000000000020a947 */ /* 0x000fea0003800000 */
[----:B------:R-:W-:Y:S01]  /*1d90*/  FMUL.FTZ R6, R44, 1 ;  /* 0x3f8000002c067820 */ /* 0x000fe20000410000 */
[----:B0-----:R-:W-:-:S04]  /*1da0*/  LEA R8, P0, R9, UR14, 0x3 ;  /* 0x0000000e09087c11 */ /* 0x001fc8000f8018ff */
[----:B------:R-:W-:Y:S01]  /*1db0*/  LEA.HI.X R9, R9, UR15, R10, 0x3, P0 ;  /* 0x0000000f09097c11 */ /* 0x000fe200080f1c0a */
[----:B------:R-:W0:Y:S04]  /*1dc0*/  F2F.F64.F32 R6, R6 ;  /* 0x0000000600067310 */ /* 0x000e280000201800 */
[----:B0-----:R1:W-:Y:S04]  /*1dd0*/  STG.E.64 desc[UR10][R8.64], R6 ;  /* 0x0000000608007986 */ /* 0x0013e8000c101b0a */
[----:B------:R1:W-:Y:S04]  /*1de0*/  STG.E desc[UR10][R24.64], R44 ;  /* 0x0000002c18007986 */ /* 0x0003e8000c10190a */
[----:B------:R1:W-:Y:S04]  /*1df0*/  STG.E desc[UR10][R26.64], R49 ;  /* 0x000000311a007986 */ /* 0x0003e8000c10190a */
[----:B------:R1:W-:Y:S02]  /*1e00*/  STG.E desc[UR10][R28.64], R43 ;  /* 0x0000002b1c007986 */ /* 0x0003e4000c10190a */
.L_x_64:
[----:B------:R-:W-:Y:S05]  /*1e10*/  BSYNC B0 ;  /* 0x0000000000007941 */ /* 0x000fea0003800000 */
.L_x_63:
[----:B------:R-:W-:Y:S04]  /*1e20*/  BSSY B0, `(.L_x_65) ;  /* 0x000000a000007945 */ /* 0x000fe80003800000 */
[----:B------:R-:W-:Y:S05]  /*1e30*/  @!P3 BRA `(.L_x_66) ;  /* 0x000000000020b947 */ /* 0x000fea0003800000 */
[----:B-1----:R-:W-:Y:S01]  /*1e40*/  FMUL.FTZ R6, R11, 1 ;  /* 0x3f8000000b067820 */ /* 0x002fe20000410000 */
[----:B0-----:R-:W-:-:S04]  /*1e50*/  LEA R8, P0, R14, UR14, 0x3 ;  /* 0x0000000e0e087c11 */ /* 0x001fc8000f8018ff */
[----:B------:R-:W-:Y:S01]  /*1e60*/  LEA.HI.X R9, R14, UR15, R15, 0x3, P0 ;  /* 0x0000000f0e097c11 */ /* 0x000fe200080f1c0f */
[----:B------:R-:W0:Y:S04]  /*1e70*/  F2F.F64.F32 R6, R6 ;  /* 0x0000000600067310 */ /* 0x000e280000201800 */
[----:B0-----:R2:W-:Y:S04]  /*1e80*/  STG.E.64 desc[UR10][R8.64], R6 ;  /* 0x0000000608007986 */ /* 0x0015e8000c101b0a */
[----:B------:R2:W-:Y:S04]  /*1e90*/  STG.E desc[UR10][R30.64], R11 ;  /* 0x0000000b1e007986 */ /* 0x0005e8000c10190a */
[----:B------:R2:W-:Y:S04]  /*1ea0*/  STG.E desc[UR10][R32.64], R53 ;  /* 0x0000003520007986 */ /* 0x0005e8000c10190a */
[----:B------:R2:W-:Y:S02]  /*1eb0*/  STG.E desc[UR10][R34.64], R61 ;  /* 0x0000003d22007986 */ /* 0x0005e4000c10190a */
.L_x_66:
[----:B------:R-:W-:Y:S05]  /*1ec0*/  BSYNC B0 ;  /* 0x0000000000007941 */ /* 0x000fea0003800000 */
.L_x_65:
[----:B------:R-:W-:Y:S01]  /*1ed0*/  BSSY B0, `(.L_x_67) ;  /* 0x000000b000007945 */ /* 0x000fe20003800000 */
[----:B------:R-:W-:-:S03]  /*1ee0*/  FADD.FTZ R51, -R42, R51 ;  /* 0x000000332a337221 */ /* 0x000fc60000010100 */
[----:B------:R-:W-:Y:S05]  /*1ef0*/  @!P4 BRA `(.L_x_68) ;  /* 0x000000000020c947 */ /* 0x000fea0003800000 */
[----:B-12---:R-:W-:Y:S01]  /*1f00*/  FMUL.FTZ R6, R51, 1 ;  /* 0x3f80000033067820 */ /* 0x006fe20000410000 */
[----:B0-----:R-:W-:-:S04]  /*1f10*/  LEA R8, P0, R45, UR14, 0x3 ;  /* 0x0000000e2d087c11 */ /* 0x001fc8000f8018ff */
[----:B------:R-:W-:Y:S01]  /*1f20*/  LEA.HI.X R9, R45, UR15, R48, 0x3, P0 ;  /* 0x0000000f2d097c11 */ /* 0x000fe200080f1c30 */
[----:B------:R-:W0:Y:S04]  /*1f30*/  F2F.F64.F32 R6, R6 ;  /* 0x0000000600067310 */ /* 0x000e280000201800 */
[----:B0-----:R3:W-:Y:S04]  /*1f40*/  STG.E.64 desc[UR10][R8.64], R6 ;  /* 0x0000000608007986 */ /* 0x0017e8000c101b0a */
[----:B------:R3:W-:Y:S04]  /*1f50*/  STG.E desc[UR10][R36.64], R51 ;  /* 0x0000003324007986 */ /* 0x0007e8000c10190a */
[----:B------:R3:W-:Y:S04]  /*1f60*/  STG.E desc[UR10][R38.64], R55 ;  /* 0x0000003726007986 */ /* 0x0007e8000c10190a */
[----:B------:R3:W-:Y:S02]  /*1f70*/  STG.E desc[UR10][R40.64], R57 ;  /* 0x0000003928007986 */ /* 0x0007e4000c10190a */
.L_x_68:
[----:B------:R-:W-:Y:S05]  /*1f80*/  BSYNC B0 ;  /* 0x0000000000007941 */ /* 0x000fea0003800000 */
.L_x_67:
[----:B------:R-:W-:-:S04]  /*1f90*/  ULEA UR4, UR5, UR4, 0x2 ;  /* 0x0000000405047291 */ /* 0x000fc8000f8e103f */
[----:B------:R-:W-:Y:S02]  /*1fa0*/  UISETP.GE.AND UP0, UPT, UR4, UR24, UPT ;  /* 0x000000180400728c */ /* 0x000fe4000bf06270 */
[----:B-123--:R-:W-:-:S04]  /*1fb0*/  MOV R6, UR4 ;  /* 0x0000000400067c02 */ /* 0x00efc80008000f00 */
[----:B------:R-:W-:Y:S02]  /*1fc0*/  ISETP.LT.AND P1, PT, R6, UR9, PT ;  /* 0x0000000906007c0c */ /* 0x000fe4000bf21270 */
[----:B------:R-:W-:-:S13]  /*1fd0*/  PLOP3.LUT P0, PT, PT, PT, UP0, 0x80, 0x0 ;  /* 0x000000000000781c */ /* 0x000fda0003f0f008 */
[----:B------:R-:W-:Y:S05]  /*1fe0*/  @!P0 BRA P1, `(.L_x_69) ;  /* 0xffffffec00248947 */ /* 0x000fea000083ffff */
[----:B------:R-:W-:Y:S05]  /*1ff0*/  EXIT ;  /* 0x000000000000794d */ /* 0x000fea0003800000 */
        .type           $_Z25multi_tensor_apply_kernelI18TensorListMetadataILi5EE27AdamCapturableMasterFunctorIdfEJffPiifPf10adamMode_tfS5_EEvlPViT_T0_DpT1_$__internal_accurate_pow,@function
        .size           $_Z25multi_tensor_apply_kernelI18TensorListMetadataILi5EE27AdamCapturableMasterFunctorIdfEJffPiifPf10adamMode_tfS5_EEvlPViT_T0_DpT1_$__internal_accurate_pow,(.L_x_191 - $_Z25multi_tensor_apply_kernelI18TensorListMetadataILi5EE27AdamCapturableMasterFunctorIdfEJffPiifPf10adamMode_tfS5_EEvlPViT_T0_DpT1_$__internal_accurate_pow)
$_Z25multi_tensor_apply_kernelI18TensorListMetadataILi5EE27AdamCapturableMasterFunctorIdfEJffPiifPf10adamMode_tfS5_EEvlPViT_T0_DpT1_$__internal_accurate_pow:
        /* <DEDUP_REMOVED lines=17> */
[----:B------:R-:W-:-:S05]  /*2110*/  @P2 VIADD R13, R11, 0xfff00000 ;  /* 0xfff000000b0d2836 */ /* 0x000fca0000000000 */
[----:B------:R-:W-:-:S06]  /*2120*/  @P2 MOV R11, R13 ;  /* 0x0000000d000b2202 */ /* 0x000fcc0000000f00 */
        /* <DEDUP_REMOVED lines=61> */
[C---:B------:R-:W-:Y:S01]  /*2500*/  IADD3 R12, R9.reuse, -0x3ff, RZ ;  /* 0xfffffc01090c7810 */ /* 0x040fe20007ffe0ff */
[----:B------:R-:W-:Y:S01]  /*2510*/  @P2 VIADD R12, R9, 0xfffffc02 ;  /* 0xfffffc02090c2836 */ /* 0x000fe20000000000 */
[----:B------:R-:W-:Y:S01]  /*2520*/  MOV R9, R7 ;  /* 0x0000000700097202 */ /* 0x000fe20000000f00 */
[----:B------:R-:W-:Y:S02]  /*2530*/  IMAD.MOV.U32 R13, RZ, RZ, 0x43300000 ;  /* 0x43300000ff0d7424 */ /* 0x000fe400078e00ff */
[----:B------:R-:W-:Y:S01]  /*2540*/  DADD R10, R16, R10 ;  /* 0x00000000100a7229 */ /* 0x000fe2000000000a */
[----:B------:R-:W-:Y:S01]  /*2550*/  LOP3.LUT R12, R12, 0x80000000, RZ, 0x3c, !PT ;  /* 0x800000000c0c7812 */ /* 0x000fe200078e3cff */
[----:B------:R-:W-:-:S06]  /*2560*/  IMAD.SHL.U32 R7, R9, 0x2, RZ ;  /* 0x0000000209077824 */ /* 0x000fcc00078e00ff */
[----:B------:R-:W-:Y:S01]  /*2570*/  DADD R10, R20, R10 ;  /* 0x00000000140a7229 */ /* 0x000fe2000000000a */
[----:B------:R-:W-:-:S07]  /*2580*/  ISETP.GT.U32.AND P1, PT, R7, -0x2000001, PT ;  /* 0xfdffffff0700780c */ /* 0x000fce0003f24070 */
        /* <DEDUP_REMOVED lines=38> */
[----:B------:R-:W-:Y:S01]  /*27f0*/  MOV R15, 0x3e928af3 ;  /* 0x3e928af3000f7802 */ /* 0x000fe20000000f00 */
[----:B------:R-:W-:-:S05]  /*2800*/  UMOV UR5, 0x3e5ade15 ;  /* 0x3e5ade1500057882 */ /* 0x000fca0000000000 */
        /* <DEDUP_REMOVED lines=27> */
[----:B------:R-:W-:Y:S02]  /*29c0*/  IMAD R15, R12, 0x100000, R17 ;  /* 0x001000000c0f7824 */ /* 0x000fe400078e0211 */
        /* <DEDUP_REMOVED lines=10> */
[----:B------:R-:W-:-:S04]  /*2a70*/  SHF.R.S32.HI R7, RZ, 0x1, R7 ;  /* 0x00000001ff077819 */ /* 0x000fc80000011407 */
[----:B------:R-:W-:Y:S01]  /*2a80*/  IADD3 R12, R12, -R7, RZ ;  /* 0x800000070c0c7210 */ /* 0x000fe20007ffe0ff */
[----:B------:R-:W-:-:S03]  /*2a90*/  IMAD R15, R7, 0x100000, R17 ;  /* 0x00100000070f7824 */ /* 0x000fc600078e0211 */
[----:B------:R-:W-:Y:S02]  /*2aa0*/  LEA R13, R12, 0x3ff00000, 0x14 ;  /* 0x3ff000000c0d7811 */ /* 0x000fe400078ea0ff */
[----:B------:R-:W-:-:S06]  /*2ab0*/  MOV R12, RZ ;  /* 0x000000ff000c7202 */ /* 0x000fcc0000000f00 */
[----:B------:R-:W-:-:S11]  /*2ac0*/  DMUL R14, R14, R12 ;  /* 0x0000000c0e0e7228 */ /* 0x000fd60000000000 */
.L_x_70:
[----:B------:R-:W-:Y:S01]  /*2ad0*/  DSETP.NEU.AND P1, PT, |R14|, +INF , PT ;  /* 0x7ff000000e00742a */ /* 0x000fe20003f2d200 */
[----:B------:R-:W-:Y:S01]  /*2ae0*/  IMAD.MOV.U32 R7, RZ, RZ, 0x0 ;  /* 0x00000000ff077424 */ /* 0x000fe200078e00ff */
[----:B------:R-:W-:-:S12]  /*2af0*/  DADD R8, R10, R8 ;  /* 0x000000000a087229 */ /* 0x000fd80000000008 */
[----:B------:R-:W-:Y:S01]  /*2b00*/  @P1 DFMA R14, R8, R14, R14 ;  /* 0x0000000e080e122b */ /* 0x000fe2000000000e */
[----:B------:R-:W-:Y:S10]  /*2b10*/  RET.REL.NODEC R6 `(_Z25multi_tensor_apply_kernelI18TensorListMetadataILi5EE27AdamCapturableMasterFunctorIdfEJffPiifPf10adamMode_tfS5_EEvlPViT_T0_DpT1_) ;  /* 0xffffffd406387950 */ /* 0x000ff40003c3ffff */
.L_x_71:
        /* <DEDUP_REMOVED lines=14> */
.L_x_191:


//--------------------- .text._Z25multi_tensor_apply_kernelI18TensorListMetadataILi4EE21AdamCapturableFunctorIN3c108BFloat16EfEJffPiifPf10adamMode_tfS7_EEvlPViT_T0_DpT1_ --------------------------
	.section	.text._Z25multi_tensor_apply_kernelI18TensorListMetadataILi4EE21AdamCapturableFunctorIN3c108BFloat16EfEJffPiifPf10adamMode_tfS7_EEvlPViT_T0_DpT1_,"ax",@progbits
	.align	128
        .global         _Z25multi_tensor_apply_kernelI18TensorListMetadataILi4EE21AdamCapturableFunctorIN3c108BFloat16EfEJffPiifPf10adamMode_tfS7_EEvlPViT_T0_DpT1_
        .type           _Z25multi_tensor_apply_kernelI18TensorListMetadataILi4EE21AdamCapturableFunctorIN3c108BFloat16EfEJffPiifPf10adamMode_tfS7_EEvlPViT_T0_DpT1_,@function
        .size           _Z25multi_tensor_apply_kernelI18TensorListMetadataILi4EE21AdamCapturableFunctorIN3c108BFloat16EfEJffPiifPf10adamMode_tfS7_EEvlPViT_T0_DpT1_,(.L_x_192 - _Z25multi_tensor_apply_kernelI18TensorListMetadataILi4EE21AdamCapturableFunctorIN3c108BFloat16EfEJffPiifPf10adamMode_tfS7_EEvlPViT_T0_DpT1_)
        .other          _Z25multi_tensor_apply_kernelI18TensorListMetadataILi4EE21AdamCapturableFunctorIN3c108BFloat16EfEJffPiifPf10adamMode_tfS7_EEvlPViT_T0_DpT1_,@"STO_CUDA_ENTRY STV_DEFAULT"
_Z25multi_tensor_apply_kernelI18TensorListMetadataILi4EE21AdamCapturableFunctorIN3c108BFloat16EfEJffPiifPf10adamMode_tfS7_EEvlPViT_T0_DpT1_:
.text._Z25multi_tensor_apply_kernelI18TensorListMetadataILi4EE21AdamCapturableFunctorIN3c108BFloat16EfEJffPiifPf10adamMode_tfS7_EEvlPViT_T0_DpT1_:
        /* <DEDUP_REMOVED lines=24> */
[----:B------:R-:W-:Y:S02]  /*0180*/  ISETP.NE.U32.AND P0, PT, R8, RZ, PT ;  /* 0x000000ff0800720c */ /* 0x000fe40003f05070 */
[----:B------:R-:W-:Y:S02]  /*0190*/  MOV R8, R2 ;  /* 0x0000000200087202 */ /* 0x000fe40000000f00 */
[----:B------:R-:W-:Y:S01]  /*01a0*/  ISETP.NE.AND.EX P0, PT, R11, -0x80000000, PT, P0 ;  /* 0x800000000b00780c */ /* 0x000fe20003f05300 */
[----:B------:R-:W-:Y:S02]  /*01b0*/  IMAD.MOV.U32 R11, RZ, RZ, R7 ;  /* 0x000000ffff0b7224 */ /* 0x000fe400078e0007 */
[----:B------:R-:W-:Y:S01]  /*01c0*/  IMAD.MOV.U32 R7, RZ, RZ, R3 ;  /* 0x000000ffff077224 */ /* 0x000fe200078e0003 */
[----:B------:R-:W-:-:S09]  /*01d0*/  SEL R18, RZ, 0x1, P0 ;  /* 0x00000001ff127807 */ /* 0x000fd20000000000 */
[----:B------:R-:W-:Y:S05]  /*01e0*/  CALL.REL.NOINC `($_Z25multi_tensor_apply_kernelI18TensorListMetadataILi4EE21AdamCapturableFunctorIN3c108BFloat16EfEJffPiifPf10adamMode_tfS7_EEvlPViT_T0_DpT1_$__internal_accurate_pow) ;  /* 0x0000001c00487944 */ /* 0x000fea0003c00000 */
        /* <DEDUP_REMOVED lines=16> */
[----:B------:R-:W-:Y:S01]  /*02f0*/  IMAD.MOV.U32 R4, RZ, RZ, R6 ;  /* 0x000000ffff047224 */ /* 0x000fe200078e0006 */
[----:B------:R-:W-:-:S12]  /*0300*/  MOV R5, R7 ;  /* 0x0000000700057202 */ /* 0x000fd80000000f00 */
[----:B------:R-:W-:Y:S05]  /*0310*/  @!P2 BRA `(.L_x_74) ;  /* 0x000000000020a947 */ /* 0x000fea0003800000 */
[----:B------:R-:W-:Y:S02]  /*0320*/  IMAD.MOV.U32 R4, RZ, RZ, 0x0 ;  /* 0x00000000ff047424 */ /* 0x000fe400078e00ff */
[----:B------:R-:W-:Y:S01]  /*0330*/  IMAD.MOV.U32 R5, RZ, RZ, -0x80000 ;  /* 0xfff80000ff057424 */ /* 0x000fe200078e00ff */
[----:B------:R-:W-:Y:S06]  /*0340*/  BRA `(.L_x_74) ;  /* 0x0000000000147947 */ /* 0x000fec0003800000 */
.L_x_73:
[----:B------:R-:W-:Y:S01]  /*0350*/  ISETP.GE.AND P2, PT, R3, RZ, PT ;  /* 0x000000ff0300720c */ /* 0x000fe20003f46270 */
[----:B------:R-:W-:Y:S01]  /*0360*/  DSETP.NEU.AND P1, PT, |R2|, 0.5, !P0 ;  /* 0x3fe000000200742a */ /* 0x000fe2000472d200 */
[----:B------:R-:W-:-:S05]  /*0370*/  IMAD.MOV.U32 R4, RZ, RZ, RZ ;  /* 0x000000ffff047224 */ /* 0x000fca00078e00ff */
[----:B0-----:R-:W-:-:S06]  /*0380*/  SEL R5, R9, RZ, P1 ;  /* 0x000000ff09057207 */ /* 0x001fcc0000800000 */
[----:B------:R-:W-:-:S07]  /*0390*/  @!P2 LOP3.LUT R5, R5, 0x7ff00000, RZ, 0xfc, !PT ;  /* 0x7ff000000505a812 */ /* 0x000fce00078efcff */
.L_x_74:
        /* <DEDUP_REMOVED lines=17> */
.L_x_77:
        /* <DEDUP_REMOVED lines=8> */
[----:B------:R-:W-:Y:S01]  /*0530*/  @P1 IADD3 R5, R5, -0x80000000, RZ ;  /* 0x8000000005051810 */ /* 0x000fe20007ffe0ff */
[----:B------:R-:W-:Y:S06]  /*0540*/  BRA `(.L_x_75) ;  /* 0x0000000000047947 */ /* 0x000fec0003800000 */
.L_x_76:
[----:B------:R-:W-:-:S11]  /*0550*/  DADD R4, R2, R8 ;  /* 0x0000000002047229 */ /* 0x000fd60000000008 */
.L_x_75:
        /* <DEDUP_REMOVED lines=29> */
.L_x_78:
[----:B------:R-:W-:Y:S01]  /*0730*/  ISETP.GE.AND P1, PT, R3, RZ, PT ;  /* 0x000000ff0300720c */ /* 0x000fe20003f26270 */
[----:B------:R-:W-:Y:S01]  /*0740*/  DSETP.NEU.AND P0, PT, |R2|, 0.5, !P0 ;  /* 0x3fe000000200742a */ /* 0x000fe2000470d200 */
[----:B------:R-:W-:-:S05]  /*0750*/  MOV R6, RZ ;  /* 0x000000ff00067202 */ /* 0x000fca0000000f00 */
[----:B0-----:R-:W-:Y:S02]  /*0760*/  SEL R7, R11, RZ, P0 ;  /* 0x000000ff0b077207 */ /* 0x001fe40000000000 */
[----:B------:R-:W-:-:S04]  /*0770*/  SEL R18, RZ, 0x1, !P0 ;  /* 0x00000001ff127807 */ /* 0x000fc80004000000 */
[----:B------:R-:W-:-:S07]  /*0780*/  @!P1 LOP3.LUT R7, R7, 0x7ff00000, RZ, 0xfc, !PT ;  /* 0x7ff0000007079812 */ /* 0x000fce00078efcff */
.L_x_79:
        /* <DEDUP_REMOVED lines=17> */
.L_x_82:
        /* <DEDUP_REMOVED lines=11> */
.L_x_81:
[----:B------:R-:W-:-:S11]  /*0950*/  DADD R6, R2, R10 ;  /* 0x0000000002067229 */ /* 0x000fd6000000000a */
.L_x_80:
        /* <DEDUP_REMOVED lines=17> */
.L_x_72:
        /* <DEDUP_REMOVED lines=20> */
[----:B------:R-:W-:Y:S02]  /*0bb0*/  USHF.R.S32.HI UR18, URZ, 0x1f, UR8 ;  /* 0x0000001f3f127899 */ /* 0x000fe40008011408 */
        /* <DEDUP_REMOVED lines=11> */
.L_x_89:
[----:B------:R-:W-:-:S05]  /*0c70*/  VIADD R0, R34, UR4 ;  /* 0x0000000422007c36 */ /* 0x000fca0008000000 */
[C---:B------:R-:W-:Y:S02]  /*0c80*/  ISETP.GE.AND P0, PT, R0.reuse, UR22, PT ;  /* 0x0000001600007c0c */ /* 0x040fe4000bf06270 */
[C---:B--2---:R-:W-:Y:S02]  /*0c90*/  IADD3 R10, P1, R0.reuse, UR8, RZ ;  /* 0x00000008000a7c10 */ /* 0x044fe4000ff3e0ff */
[C---:B------:R-:W-:Y:S02]  /*0ca0*/  ISETP.LT.AND P0, PT, R0.reuse, UR9, !P0 ;  /* 0x0000000900007c0c */ /* 0x040fe4000c701270 */
[----:B------:R-:W-:Y:S02]  /*0cb0*/  LEA.HI.X.SX32 R17, R0, UR18, 0x1, P1 ;  /* 0x0000001200117c11 */ /* 0x000fe400088f0eff */
[C---:B------:R-:W-:Y:S02]  /*0cc0*/  SHF.L.U32 R11, R10.reuse, 0x1, RZ ;  /* 0x000000010a0b7819 */ /* 0x040fe400000006ff */
[----:B------:R-:W-:-:S07]  /*0cd0*/  SHF.L.U64.HI R16, R10, 0x1, R17 ;  /* 0x000000010a107819 */ /* 0x000fce0000010211 */
[----:B------:R-:W0:Y:S01]  /*0ce0*/  @P0 LDC.64 R4, c[0x0][0xe38] ;  /* 0x00038e00ff040b82 */ /* 0x000e220000000a00 */
[----:B------:R-:W-:-:S04]  /*0cf0*/  @P0 IADD3 R2, P1, R11, UR12, RZ ;  /* 0x0000000c0b020c10 */ /* 0x000fc8000ff3e0ff */
[----:B------:R-:W-:-:S05]  /*0d00*/  @P0 IADD3.X R3, R16, UR13, RZ, P1, !PT ;  /* 0x0000000d10030c10 */ /* 0x000fca0008ffe4ff */
[----:B------:R-:W2:Y:S04]  /*0d10*/  @P0 LDG.E.U16 R6, desc[UR10][R2.64] ;  /* 0x0000000a02060981 */ /* 0x000ea8000c1e1500 */
[----:B0-----:R-:W3:Y:S01]  /*0d20*/  @P0 LDG.E R5, desc[UR10][R4.64] ;  /* 0x0000000a04050981 */ /* 0x001ee2000c1e1900 */
[----:B------:R-:W-:Y:S01]  /*0d30*/  VIADD R14, R0, UR5 ;  /* 0x00000005000e7c36 */ /* 0x000fe20008000000 */
[----:B------:R-:W-:-:S04]  /*0d40*/  CS2R R32, SRZ ;  /* 0x0000000000207805 */ /* 0x000fc8000001ff00 */
[C---:B------:R-:W-:Y:S02]  /*0d50*/  ISETP.GE.AND P1, PT, R14.reuse, UR22, PT ;  /* 0x000000160e007c0c */ /* 0x040fe4000bf26270 */
[C---:B------:R-:W-:Y:S02]  /*0d60*/  IADD3 R0, P2, R14.reuse, UR8, RZ ;  /* 0x000000080e007c10 */ /* 0x040fe4000ff5e0ff */
[C---:B------:R-:W-:Y:S02]  /*0d70*/  ISETP.LT.AND P1, PT, R14.reuse, UR9, !P1 ;  /* 0x000000090e007c0c */ /* 0x040fe4000cf21270 */
[----:B------:R-:W-:Y:S01]  /*0d80*/  LEA.HI.X.SX32 R13, R14, UR18, 0x1, P2 ;  /* 0x000000120e0d7c11 */ /* 0x000fe200090f0eff */
[----:B------:R-:W-:-:S03]  /*0d90*/  IMAD.SHL.U32 R12, R0, 0x2, RZ ;  /* 0x00000002000c7824 */ /* 0x000fc600078e00ff */
[----:B------:R-:W-:Y:S01]  /*0da0*/  SHF.L.U64.HI R15, R0, 0x1, R13 ;  /* 0x00000001000f7819 */ /* 0x000fe2000001020d */
[----:B--2---:R-:W-:-:S06]  /*0db0*/  @P0 IMAD.U32 R8, R6, 0x10000, RZ ;  /* 0x0001000006080824 */ /* 0x004fcc00078e00ff */
[----:B------:R-:W0:Y:S01]  /*0dc0*/  @P1 LDC.64 R6, c[0x0][0xe38] ;  /* 0x00038e00ff061b82 */ /* 0x000e220000000a00 */
[----:B---3--:R-:W-:Y:S01]  /*0dd0*/  @P0 FMUL.FTZ R33, R8, R5 ;  /* 0x0000000508210220 */ /* 0x008fe20000410000 */
[----:B------:R-:W-:-:S04]  /*0de0*/  @P1 IADD3 R8, P2, R12, UR12, RZ ;  /* 0x0000000c0c081c10 */ /* 0x000fc8000ff5e0ff */
[----:B------:R-:W-:Y:S02]  /*0df0*/  @P0 F2FP.BF16.F32.PACK_AB R4, RZ, R33 ;  /* 0x00000021ff04023e */ /* 0x000fe400000010ff */
[----:B------:R-:W-:Y:S02]  /*0e00*/  @P1 IADD3.X R9, R15, UR13, RZ, P2, !PT ;  /* 0x0000000d0f091c10 */ /* 0x000fe400097fe4ff */
[----:B------:R-:W-:-:S05]  /*0e10*/  PRMT R5, R4, 0x7610, R5 ;  /* 0x0000761004057816 */ /* 0x000fca0000000005 */
[----:B------:R1:W-:Y:S04]  /*0e20*/  @P0 STG.E.U16 desc[UR10][R2.64], R5 ;  /* 0x0000000502000986 */ /* 0x0003e8000c10150a */
[----:B------:R-:W2:Y:S04]  /*0e30*/  @P1 LDG.E.U16 R4, desc[UR10][R8.64] ;  /* 0x0000000a08041981 */ /* 0x000ea8000c1e1500 */
[----:B0-----:R0:W3:Y:S01]  /*0e40*/  @P1 LDG.E R7, desc[UR10][R6.64] ;  /* 0x0000000a06071981 */ /* 0x0010e2000c1e1900 */
[----:B------:R-:W-:Y:S01]  /*0e50*/  VIADD R23, R14, UR5 ;  /* 0x000000050e177c36 */ /* 0x000fe20008000000 */
[C---:B------:R-:W-:Y:S01]  /*0e60*/  SHF.L.U64.HI R17, R10.reuse, 0x2, R17 ;  /* 0x000000020a117819 */ /* 0x040fe20000010211 */
[----:B------:R-:W-:Y:S01]  /*0e70*/  IMAD.MOV.U32 R31, RZ, RZ, RZ ;  /* 0x000000ffff1f7224 */ /* 0x000fe200078e00ff */
[----:B-1----:R-:W-:Y:S01]  /*0e80*/  IADD3 R2, P4, R11, UR14, RZ ;  /* 0x0000000e0b027c10 */ /* 0x002fe2000ff9e0ff */
[----:B------:R-:W-:Y:S01]  /*0e90*/  IMAD.SHL.U32 R3, R10, 0x4, RZ ;  /* 0x000000040a037824 */ /* 0x000fe200078e00ff */
[----:B------:R-:W-:-:S02]  /*0ea0*/  ISETP.GE.AND P2, PT, R23, UR22, PT ;  /* 0x0000001617007c0c */ /* 0x000fc4000bf46270 */
[----:B------:R-:W-:Y:S02]  /*0eb0*/  CS2R R28, SRZ ;  /* 0x00000000001c7805 */ /* 0x000fe4000001ff00 */
[C---:B------:R-:W-:Y:S02]  /*0ec0*/  IADD3 R22, P5, R23.reuse, UR8, RZ ;  /* 0x0000000817167c10 */ /* 0x040fe4000ffbe0ff */
[C---:B------:R-:W-:Y:S02]  /*0ed0*/  ISETP.LT.AND P2, PT, R23.reuse, UR9, !P2 ;  /* 0x0000000917007c0c */ /* 0x040fe4000d741270 */
[----:B------:R-:W-:Y:S01]  /*0ee0*/  LEA.HI.X.SX32 R23, R23, UR18, 0x1, P5 ;  /* 0x0000001217177c11 */ /* 0x000fe2000a8f0eff */
[C---:B------:R-:W-:Y:S01]  /*0ef0*/  IMAD.SHL.U32 R30, R22.reuse, 0x2, RZ ;  /* 0x00000002161e7824 */ /* 0x040fe200078e00ff */
[----:B0-----:R-:W-:Y:S02]  /*0f00*/  IADD3 R6, P5, R3, UR6, RZ ;  /* 0x0000000603067c10 */ /* 0x001fe4000ffbe0ff */
[----:B------:R-:W-:-:S07]  /*0f10*/  SHF.L.U64.HI R43, R22, 0x1, R23 ;  /* 0x00000001162b7819 */ /* 0x000fce0000010217 */
[----:B------:R-:W0:Y:S01]  /*0f20*/  @P2 LDC.64 R10, c[0x0][0xe38] ;  /* 0x00038e00ff0a2b82 */ /* 0x000e220000000a00 */
[----:B--2---:R-:W-:-:S05]  /*0f30*/  @P1 SHF.L.U32 R4, R4, 0x10, RZ ;  /* 0x0000001004041819 */ /* 0x004fca00000006ff */
[----:B---3--:R-:W-:Y:S01]  /*0f40*/  @P1 FMUL.FTZ R32, R4, R7 ;  /* 0x0000000704201220 */ /* 0x008fe20000410000 */
[----:B------:R-:W-:Y:S02]  /*0f50*/  IADD3 R4, P3, R3, UR16, RZ ;  /* 0x0000001003047c10 */ /* 0x000fe4000ff7e0ff */
[----:B------:R-:W-:Y:S02]  /*0f60*/  IADD3.X R3, R16, UR15, RZ, P4, !PT ;  /* 0x0000000f10037c10 */ /* 0x000fe4000a7fe4ff */
[----:B------:R-:W-:Y:S02]  /*0f70*/  @P1 F2FP.BF16.F32.PACK_AB R14, RZ, R32 ;  /* 0x00000020ff0e123e */ /* 0x000fe400000010ff */
[----:B------:R-:W-:Y:S01]  /*0f80*/  @P2 IADD3 R16, P4, R30, UR12, RZ ;  /* 0x0000000c1e102c10 */ /* 0x000fe2000ff9e0ff */
[----:B------:R-:W2:Y:S01]  /*0f90*/  @P0 LDG.E.U16 R39, desc[UR10][R2.64] ;  /* 0x0000000a02270981 */ /* 0x000ea2000c1e1500 */
[C---:B------:R-:W-:Y:S02]  /*0fa0*/  IADD3.X R5, R17.reuse, UR17, RZ, P3, !PT ;  /* 0x0000001111057c10 */ /* 0x040fe40009ffe4ff */
[----:B------:R-:W-:-:S02]  /*0fb0*/  IADD3.X R7, R17, UR7, RZ, P5, !PT ;  /* 0x0000000711077c10 */ /* 0x000fc4000affe4ff */
[----:B------:R-:W-:Y:S01]  /*0fc0*/  PRMT R20, R14, 0x7610, R20 ;  /* 0x000076100e147816 */ /* 0x000fe20000000014 */
[----:B------:R-:W5:Y:S01]  /*0fd0*/  @P0 LDG.E R31, desc[UR10][R4.64] ;  /* 0x0000000a041f0981 */ /* 0x000f62000c1e1900 */
[----:B------:R-:W-:-:S03]  /*0fe0*/  @P2 IADD3.X R17, R43, UR13, RZ, P4, !PT ;  /* 0x0000000d2b112c10 */ /* 0x000fc6000a7fe4ff */
[----:B------:R-:W5:Y:S04]  /*0ff0*/  @P0 LDG.E R29, desc[UR10][R6.64] ;  /* 0x0000000a061d0981 */ /* 0x000f68000c1e1900 */
[----:B------:R1:W-:Y:S04]  /*1000*/  @P1 STG.E.U16 desc[UR10][R8.64], R20 ;  /* 0x0000001408001986 */ /* 0x0003e8000c10150a */
[----:B------:R-:W3:Y:S04]  /*1010*/  @P2 LDG.E.U16 R14, desc[UR10][R16.64] ;  /* 0x0000000a100e2981 */ /* 0x000ee8000c1e1500 */
[----:B0-----:R0:W4:Y:S01]  /*1020*/  @P2 LDG.E R11, desc[UR10][R10.64] ;  /* 0x0000000a0a0b2981 */ /* 0x001122000c1e1900 */
[----:B------:R-:W-:Y:S01]  /*1030*/  IMAD.U32 R19, RZ, RZ, UR5 ;  /* 0x00000005ff137e24 */ /* 0x000fe2000f8e00ff */
[----:B------:R-:W-:-:S04]  /*1040*/  MOV R21, UR5 ;  /* 0x0000000500157c02 */ /* 0x000fc80008000f00 */
[----:B------:R-:W-:-:S04]  /*1050*/  IADD3 R18, R19, UR4, R34 ;  /* 0x0000000413127c10 */ /* 0x000fc8000fffe022 */
[----:B------:R-:W-:-:S04]  /*1060*/  IADD3 R18, R21, UR5, R18 ;  /* 0x0000000515127c10 */ /* 0x000fc8000fffe012 */
[----:B------:R-:W-:-:S04]  /*1070*/  ISETP.GE.AND P3, PT, R18, UR22, PT ;  /* 0x0000001612007c0c */ /* 0x000fc8000bf66270 */
[C---:B------:R-:W-:Y:S02]  /*1080*/  ISETP.LT.AND P3, PT, R18.reuse, UR9, !P3 ;  /* 0x0000000912007c0c */ /* 0x040fe4000df61270 */
[----:B------:R-:W-:Y:S02]  /*1090*/  IADD3 R24, P4, R18, UR8, RZ ;  /* 0x0000000812187c10 */ /* 0x000fe4000ff9e0ff */
[----:B------:R-:W-:Y:S02]  /*10a0*/  SHF.L.U64.HI R13, R0, 0x2, R13 ;  /* 0x00000002000d7819 */ /* 0x000fe4000001020d */
[----:B------:R-:W-:Y:S01]  /*10b0*/  LEA.HI.X.SX32 R25, R18, UR18, 0x1, P4 ;  /* 0x0000001212197c11 */ /* 0x000fe2000a0f0eff */
[----:B------:R-:W-:Y:S01]  /*10c0*/  IMAD.SHL.U32 R0, R0, 0x4, RZ ;  /* 0x0000000400007824 */ /* 0x000fe200078e00ff */
[----:B-1----:R-:W-:-:S05]  /*10d0*/  IADD3 R8, P5, R12, UR14, RZ ;  /* 0x0000000e0c087c10 */ /* 0x002fca000ffbe0ff */
[----:B------:R-:W1:Y:S01]  /*10e0*/  @P3 LDC.64 R18, c[0x0][0xe38] ;  /* 0x00038e00ff123b82 */ /* 0x000e620000000a00 */
[----:B------:R-:W-:Y:S01]  /*10f0*/  IMAD.SHL.U32 R26, R24, 0x2, RZ ;  /* 0x00000002181a7824 */ /* 0x000fe200078e00ff */
[----:B------:R-:W-:Y:S02]  /*1100*/  IADD3.X R9, R15, UR15, RZ, P5, !PT ;  /* 0x0000000f0f097c10 */ /* 0x000fe4000affe4ff */
[C---:B0-----:R-:W-:Y:S02]  /*1110*/  IADD3 R10, P4, R0.reuse, UR16, RZ ;  /* 0x00000010000a7c10 */ /* 0x041fe4000ff9e0ff */
[----:B------:R-:W-:Y:S01]  /*1120*/  IADD3 R12, P5, R0, UR6, RZ ;  /* 0x00000006000c7c10 */ /* 0x000fe2000ffbe0ff */
[----:B------:R-:W-:Y:S01]  /*1130*/  HFMA2.MMA R0, -RZ, RZ, 0, 0 ;  /* 0x00000000ff007435 */ /* 0x000fe200000001ff */
[----:B------:R-:W-:Y:S01]  /*1140*/  SHF.L.U64.HI R42, R24, 0x1, R25 ;  /* 0x00000001182a7819 */ /* 0x000fe20000010219 */
[----:B------:R-:W-:Y:S01]  /*1150*/  IMAD.MOV.U32 R27, RZ, RZ, RZ ;  /* 0x000000ffff1b7224 */ /* 0x000fe200078e00ff */
[----:B------:R-:W2:Y:S01]  /*1160*/  @P1 LDG.E.U16 R41, desc[UR10][R8.64] ;  /* 0x0000000a08291981 */ /* 0x000ea2000c1e1500 */
[----:B---3--:R-:W-:-:S04]  /*1170*/  @P2 IMAD.U32 R14, R14, 0x10000, RZ ;  /* 0x000100000e0e2824 */ /* 0x008fc800078e00ff */
[----:B----4-:R-:W-:Y:S01]  /*1180*/  @P2 FMUL.FTZ R28, R14, R11 ;  /* 0x0000000b0e1c2220 */ /* 0x010fe20000410000 */
[----:B------:R-:W-:Y:S02]  /*1190*/  @P3 IADD3 R14, P6, R26, UR12, RZ ;  /* 0x0000000c1a0e3c10 */ /* 0x000fe4000ffde0ff */
[C---:B------:R-:W-:Y:S02]  /*11a0*/  IADD3.X R11, R13.reuse, UR17, RZ, P4, !PT ;  /* 0x000000110d0b7c10 */ /* 0x040fe4000a7fe4ff */
[----:B------:R-:W-:Y:S02]  /*11b0*/  @P2 F2FP.BF16.F32.PACK_AB R20, RZ, R28 ;  /* 0x0000001cff14223e */ /* 0x000fe400000010ff */
[----:B------:R-:W-:Y:S01]  /*11c0*/  IADD3.X R13, R13, UR7, RZ, P5, !PT ;  /* 0x000000070d0d7c10 */ /* 0x000fe2000affe4ff */
[----:B------:R-:W5:Y:S01]  /*11d0*/  @P1 LDG.E R27, desc[UR10][R10.64] ;  /* 0x0000000a0a1b1981 */ /* 0x000f62000c1e1900 */
[----:B------:R-:W-:Y:S02]  /*11e0*/  PRMT R45, R20, 0x7610, R45 ;  /* 0x00007610142d7816 */ /* 0x000fe4000000002d */
[----:B------:R-:W-:Y:S01]  /*11f0*/  @P3 IADD3.X R15, R42, UR13, RZ, P6, !PT ;  /* 0x0000000d2a0f3c10 */ /* 0x000fe2000b7fe4ff */
[----:B------:R-:W5:Y:S04]  /*1200*/  @P1 LDG.E R0, desc[UR10][R12.64] ;  /* 0x0000000a0c001981 */ /* 0x000f68000c1e1900 */
[----:B------:R0:W-:Y:S04]  /*1210*/  @P2 STG.E.U16 desc[UR10][R16.64], R45 ;  /* 0x0000002d10002986 */ /* 0x0001e8000c10150a */
[----:B------:R-:W3:Y:S04]  /*1220*/  @P3 LDG.E.U16 R21, desc[UR10][R14.64] ;  /* 0x0000000a0e153981 */ /* 0x000ee8000c1e1500 */
[----:B-1----:R1:W4:Y:S01]  /*1230*/  @P3 LDG.E R19, desc[UR10][R18.64] ;  /* 0x0000000a12133981 */ /* 0x002322000c1e1900 */
[----:B------:R-:W-:Y:S01]  /*1240*/  @P2 IADD3 R20, P4, R30, UR14, RZ ;  /* 0x0000000e1e142c10 */ /* 0x000fe2000ff9e0ff */
[C---:B0-----:R-:W-:Y:S01]  /*1250*/  IMAD.SHL.U32 R17, R22.reuse, 0x4, RZ ;  /* 0x0000000416117824 */ /* 0x041fe200078e00ff */
[----:B------:R-:W-:Y:S01]  /*1260*/  SHF.L.U64.HI R23, R22, 0x2, R23 ;  /* 0x0000000216177819 */ /* 0x000fe20000010217 */
[----:B------:R-:W-:Y:S01]  /*1270*/  IMAD.MOV.U32 R40, RZ, RZ, RZ ;  /* 0x000000ffff287224 */ /* 0x000fe200078e00ff */
[C---:B------:R-:W-:Y:S01]  /*1280*/  SHF.L.U64.HI R46, R24.reuse, 0x2, R25 ;  /* 0x00000002182e7819 */ /* 0x040fe20000010219 */
[----:B------:R-:W-:Y:S01]  /*1290*/  IMAD.SHL.U32 R22, R24, 0x4, RZ ;  /* 0x0000000418167824 */ /* 0x000fe200078e00ff */
[----:B------:R-:W-:-:S02]  /*12a0*/  IADD3 R16, P6, R17, UR16, RZ ;  /* 0x0000001011107c10 */ /* 0x000fc4000ffde0ff */
[----:B------:R-:W-:Y:S02]  /*12b0*/  @P3 IADD3 R24, P5, R26, UR14, RZ ;  /* 0x0000000e1a183c10 */ /* 0x000fe4000ffbe0ff */
[----:B------:R-:W-:Y:S02]  /*12c0*/  CS2R R48, SRZ ;  /* 0x0000000000307805 */ /* 0x000fe4000001ff00 */
[----:B------:R-:W-:Y:S01]  /*12d0*/  @P3 IADD3.X R25, R42, UR15, RZ, P5, !PT ;  /* 0x0000000f2a193c10 */ /* 0x000fe2000affe4ff */
[----:B---3--:R-:W-:Y:S01]  /*12e0*/  @P3 IMAD.U32 R44, R21, 0x10000, RZ ;  /* 0x00010000152c3824 */ /* 0x008fe200078e00ff */
[----:B------:R-:W-:Y:S02]  /*12f0*/  @P2 IADD3.X R21, R43, UR15, RZ, P4, !PT ;  /* 0x0000000f2b152c10 */ /* 0x000fe4000a7fe4ff */
[----:B-1----:R-:W-:Y:S01]  /*1300*/  IADD3 R18, P4, R17, UR6, RZ ;  /* 0x0000000611127c10 */ /* 0x002fe2000ff9e0ff */
[----:B----4-:R-:W-:Y:S01]  /*1310*/  @P3 FMUL.FTZ R40, R44, R19 ;  /* 0x000000132c283220 */ /* 0x010fe20000410000 */
[----:B------:R-:W-:Y:S01]  /*1320*/  CS2R R44, SRZ ;  /* 0x00000000002c7805 */ /* 0x000fe2000001ff00 */
[----:B------:R0:W3:Y:S01]  /*1330*/  @P2 LDG.E.U16 R50, desc[UR10][R20.64] ;  /* 0x0000000a14322981 */ /* 0x0000e2000c1e1500 */
[----:B------:R-:W-:-:S02]  /*1340*/  IADD3.X R17, R23, UR17, RZ, P6, !PT ;  /* 0x0000001117117c10 */ /* 0x000fc4000b7fe4ff */
[----:B------:R-:W-:-:S03]  /*1350*/  IADD3.X R19, R23, UR7, RZ, P4, !PT ;  /* 0x0000000717137c10 */ /* 0x000fc6000a7fe4ff */
[----:B------:R-:W5:Y:S01]  /*1360*/  @P2 LDG.E R45, desc[UR10][R16.64] ;  /* 0x0000000a102d2981 */ /* 0x000f62000c1e1900 */
[----:B0-----:R-:W-:-:S03]  /*1370*/  @P3 F2FP.BF16.F32.PACK_AB R21, RZ, R40 ;  /* 0x00000028ff15323e */ /* 0x001fc600000010ff */
[----:B------:R-:W5:Y:S01]  /*1380*/  @P2 LDG.E R44, desc[UR10][R18.64] ;  /* 0x0000000a122c2981 */ /* 0x000f62000c1e1900 */
[C---:B------:R-:W-:Y:S02]  /*1390*/  IADD3 R20, P6, R22.reuse, UR16, RZ ;  /* 0x0000001016147c10 */ /* 0x040fe4000ffde0ff */
[----:B------:R-:W-:Y:S01]  /*13a0*/  IADD3 R22, P4, R22, UR6, RZ ;  /* 0x0000000616167c10 */ /* 0x000fe2000ff9e0ff */
[----:B------:R0:W-:Y:S03]  /*13b0*/  @P3 STG.E.U16 desc[UR10][R14.64], R21 ;  /* 0x000000150e003986 */ /* 0x0001e6000c10150a */
[C---:B------:R-:W-:Y:S01]  /*13c0*/  IADD3.X R23, R46.reuse, UR7, RZ, P4, !PT ;  /* 0x000000072e177c10 */ /* 0x040fe2000a7fe4ff */
[----:B------:R1:W4:Y:S04]  /*13d0*/  @P3 LDG.E.U16 R24, desc[UR10][R24.64] ;  /* 0x0000000a18183981 */ /* 0x000328000c1e1500 */
[----:B------:R1:W5:Y:S01]  /*13e0*/  @P3 LDG.E R48, desc[UR10][R22.64] ;  /* 0x0000000a16303981 */ /* 0x000362000c1e1900 */
[----:B0-----:R-:W-:-:S05]  /*13f0*/  IADD3.X R21, R46, UR17, RZ, P6, !PT ;  /* 0x000000112e157c10 */ /* 0x001fca000b7fe4ff */
[----:B------:R0:W5:Y:S01]  /*1400*/  @P3 LDG.E R49, desc[UR10][R20.64] ;  /* 0x0000000a14313981 */ /* 0x000162000c1e1900 */
[----:B------:R-:W-:Y:S02]  /*1410*/  ISETP.NE.AND P4, PT, RZ, UR19, PT ;  /* 0x00000013ff007c0c */ /* 0x000fe4000bf85270 */
[----:B------:R-:W-:Y:S01]  /*1420*/  CS2R R46, SRZ ;  /* 0x00000000002e7805 */ /* 0x000fe2000001ff00 */
[----:B-1----:R-:W-:Y:S01]  /*1430*/  IMAD.MOV.U32 R25, RZ, RZ, RZ ;  /* 0x000000ffff197224 */ /* 0x002fe200078e00ff */
[----:B--2---:R-:W-:Y:S01]  /*1440*/  @P0 SHF.L.U32 R46, R39, 0x10, RZ ;  /* 0x00000010272e0819 */ /* 0x004fe200000006ff */
[----:B------:R-:W-:Y:S02]  /*1450*/  IMAD.MOV.U32 R39, RZ, RZ, RZ ;  /* 0x000000ffff277224 */ /* 0x000fe400078e00ff */
[----:B------:R-:W-:Y:S02]  /*1460*/  @P1 IMAD.U32 R47, R41, 0x10000, RZ ;  /* 0x00010000292f1824 */ /* 0x000fe400078e00ff */
[----:B---3--:R-:W-:Y:S01]  /*1470*/  @P2 IMAD.U32 R39, R50, 0x10000, RZ ;  /* 0x0001000032272824 */ /* 0x008fe200078e00ff */
[----:B----4-:R-:W-:-:S03]  /*1480*/  @P3 SHF.L.U32 R25, R24, 0x10, RZ ;  /* 0x0000001018193819 */ /* 0x010fc600000006ff */
[----:B0-----:R-:W-:Y:S05]  /*1490*/  @!P4 BRA `(.L_x_83) ;  /* 0x0000000000e4c947 */ /* 0x001fea0003800000 */
[----:B------:R-:W0:Y:S02]  /*14a0*/  LDC.64 R14, c[0x0][0xe28] ;  /* 0x00038a00ff0e7b82 */ /* 0x000e240000000a00 */
[----:B0-----:R0:W2:Y:S01]  /*14b0*/  LDG.E R14, desc[UR10][R14.64] ;  /* 0x0000000a0e0e7981 */ /* 0x0010a2000c1e1900 */
[CC--:B------:R-:W-:Y:S01]  /*14c0*/  FMUL.FTZ R24, R35.reuse, R33.reuse ;  /* 0x0000002123187220 */ /* 0x0c0fe20000410000 */
[C---:B------:R-:W-:Y:S01]  /*14d0*/  FMUL.FTZ R41, R35.reuse, R32 ;  /* 0x0000002023297220 */ /* 0x040fe20000410000 */
[----:B------:R-:W-:Y:S02]  /*14e0*/  FMUL.FTZ R51, R35, R28 ;  /* 0x0000001c23337220 */ /* 0x000fe40000410000 */
[-C--:B------:R-:W-:Y:S01]  /*14f0*/  FMUL.FTZ R50, R24, R33.reuse ;  /* 0x0000002118327220 */ /* 0x080fe20000410000 */
[----:B------:R-:W-:Y:S01]  /*1500*/  FMUL.FTZ R24, R37, R33 ;  /* 0x0000002125187220 */ /* 0x000fe20000410000 */
[----:B------:R-:W-:Y:S01]  /*1510*/  FMUL.FTZ R41, R41, R32 ;  /* 0x0000002029297220 */ /* 0x000fe20000410000 */
[----:B------:R-:W1:Y:S01]  /*1520*/  MUFU.RCP R33, R36 ;  /* 0x0000002400217308 */ /* 0x000e620000001000 */
[----:B------:R-:W-:Y:S01]  /*1530*/  FMUL.FTZ R51, R51, R28 ;  /* 0x0000001c33337220 */ /* 0x000fe20000410000 */
[----:B-----5:R-:W-:Y:S01]  /*1540*/  FFMA.FTZ R29, R29, UR24, R50 ;  /* 0x000000181d1d7c23 */ /* 0x020fe20008010032 */
[----:B------:R-:W-:Y:S01]  /*1550*/  FFMA.FTZ R0, R0, UR24, R41 ;  /* 0x0000001800007c23 */ /* 0x000fe20008010029 */
[----:B------:R-:W-:Y:S01]  /*1560*/  FMUL.FTZ R41, R35, R40 ;  /* 0x0000002823297220 */ /* 0x000fe20000410000 */
[----:B------:R-:W-:Y:S01]  /*1570*/  FFMA.FTZ R44, R44, UR24, R51 ;  /* 0x000000182c2c7c23 */ /* 0x000fe20008010033 */
[----:B------:R-:W-:Y:S01]  /*1580*/  FFMA.FTZ R31, R31, UR23, R24 ;  /* 0x000000171f1f7c23 */ /* 0x000fe20008010018 */
[----:B------:R-:W-:Y:S01]  /*1590*/  FMUL.FTZ R32, R37, R32 ;  /* 0x0000002025207220 */ /* 0x000fe20000410000 */
[----:B------:R-:W-:Y:S01]  /*15a0*/  FMUL.FTZ R41, R41, R40 ;  /* 0x0000002829297220 */ /* 0x000fe20000410000 */
[C---:B------:R-:W-:Y:S01]  /*15b0*/  FMUL.FTZ R28, R37.reuse, R28 ;  /* 0x0000001c251c7220 */ /* 0x040fe20000410000 */
[----:B------:R-:W-:Y:S01]  /*15c0*/  FMUL.FTZ R40, R37, R40 ;  /* 0x0000002825287220 */ /* 0x000fe20000410000 */
[----:B------:R-:W-:Y:S01]  /*15d0*/  FFMA.FTZ R27, R27, UR23, R32 ;  /* 0x000000171b1b7c23 */ /* 0x000fe20008010020 */
[----:B------:R-:W-:Y:S01]  /*15e0*/  FFMA.FTZ R48, R48, UR24, R41 ;  /* 0x0000001830307c23 */ /* 0x000fe20008010029 */
[----:B------:R-:W3:Y:S01]  /*15f0*/  MUFU.RCP R32, R38 ;  /* 0x0000002600207308 */ /* 0x000ee20000001000 */
[----:B------:R-:W-:Y:S01]  /*1600*/  FFMA.FTZ R45, R45, UR23, R28 ;  /* 0x000000172d2d7c23 */ /* 0x000fe2000801001c */
[----:B------:R-:W-:Y:S01]  /*1610*/  FFMA.FTZ R49, R49, UR23, R40 ;  /* 0x0000001731317c23 */ /* 0x000fe20008010028 */
[-C--:B-1----:R-:W-:Y:S01]  /*1620*/  FMUL.FTZ R51, R0, R33.reuse ;  /* 0x0000002100337220 */ /* 0x082fe20000410000 */
[-C--:B0-----:R-:W-:Y:S01]  /*1630*/  FMUL.FTZ R15, R29, R33.reuse ;  /* 0x000000211d0f7220 */ /* 0x081fe20000410000 */
[-C--:B------:R-:W-:Y:S01]  /*1640*/  FMUL.FTZ R41, R44, R33.reuse ;  /* 0x000000212c297220 */ /* 0x080fe20000410000 */
[----:B------:R-:W-:-:S02]  /*1650*/  FMUL.FTZ R33, R48, R33 ;  /* 0x0000002130217220 */ /* 0x000fc40000410000 */
[----:B------:R-:W0:Y:S08]  /*1660*/  MUFU.SQRT R24, R51 ;  /* 0x0000003300187308 */ /* 0x000e300000002000 */
[----:B------:R-:W1:Y:S01]  /*1670*/  MUFU.SQRT R15, R15 ;  /* 0x0000000f000f7308 */ /* 0x000e620000002000 */
[----:B---3--:R-:W-:-:S07]  /*1680*/  FMUL.FTZ R40, R31, R32 ;  /* 0x000000201f287220 */ /* 0x008fce0000410000 */
[----:B------:R-:W3:Y:S01]  /*1690*/  MUFU.SQRT R41, R41 ;  /* 0x0000002900297308 */ /* 0x000ee20000002000 */
[----:B0-----:R-:W-:-:S07]  /*16a0*/  FADD.FTZ R24, R24, UR20 ;  /* 0x0000001418187e21 */ /* 0x001fce0008010000 */
[----:B------:R-:W0:Y:S01]  /*16b0*/  MUFU.SQRT R33, R33 ;  /* 0x0000002100217308 */ /* 0x000e220000002000 */
[----:B-1----:R-:W-:-:S07]  /*16c0*/  FADD.FTZ R50, R15, UR20 ;  /* 0x000000140f327e21 */ /* 0x002fce0008010000 */
[----:B------:R-:W1:Y:S01]  /*16d0*/  MUFU.RCP R24, R24 ;  /* 0x0000001800187308 */ /* 0x000e620000001000 */
[----:B---3--:R-:W-:Y:S01]  /*16e0*/  FADD.FTZ R51, R41, UR20 ;  /* 0x0000001429337e21 */ /* 0x008fe20008010000 */
[----:B------:R-:W-:-:S06]  /*16f0*/  FMUL.FTZ R41, R27, R32 ;  /* 0x000000201b297220 */ /* 0x000fcc0000410000 */
[----:B------:R0:W3:Y:S08]  /*1700*/  MUFU.RCP R15, R50 ;  /* 0x00000032000f7308 */ /* 0x0000f00000001000 */
[----:B------:R-:W4:Y:S01]  /*1710*/  MUFU.RCP R28, R51 ;  /* 0x00000033001c7308 */ /* 0x000f220000001000 */
[----:B0-----:R-:W-:Y:S01]  /*1720*/  FADD.FTZ R50, R33, UR20 ;  /* 0x0000001421327e21 */ /* 0x001fe20008010000 */
[----:B-1----:R-:W-:Y:S01]  /*1730*/  FMUL.FTZ R24, R41, R24 ;  /* 0x0000001829187220 */ /* 0x002fe20000410000 */
[-C--:B------:R-:W-:Y:S01]  /*1740*/  FMUL.FTZ R41, R45, R32.reuse ;  /* 0x000000202d297220 */ /* 0x080fe20000410000 */
[----:B------:R-:W-:-:S04]  /*1750*/  FMUL.FTZ R32, R49, R32 ;  /* 0x0000002031207220 */ /* 0x000fc80000410000 */
[----:B------:R-:W0:Y:S01]  /*1760*/  MUFU.RCP R33, R50 ;  /* 0x0000003200217308 */ /* 0x000e220000001000 */
[----:B---3--:R-:W-:-:S04]  /*1770*/  FMUL.FTZ R15, R40, R15 ;  /* 0x0000000f280f7220 */ /* 0x008fc80000410000 */
[----:B------:R-:W-:Y:S01]  /*1780*/  FFMA.FTZ R15, R46, UR21, R15 ;  /* 0x000000152e0f7c23 */ /* 0x000fe2000801000f */
[----:B----4-:R-:W-:-:S04]  /*1790*/  FMUL.FTZ R28, R41, R28 ;  /* 0x0000001c291c7220 */ /* 0x010fc80000410000 */
[----:B------:R-:W-:Y:S01]  /*17a0*/  FFMA.FTZ R41, R39, UR21, R28 ;  /* 0x0000001527297c23 */ /* 0x000fe2000801001c */
[----:B0-----:R-:W-:Y:S01]  /*17b0*/  FMUL.FTZ R32, R32, R33 ;  /* 0x0000002120207220 */ /* 0x001fe20000410000 */
[----:B------:R-:W-:-:S03]  /*17c0*/  FFMA.FTZ R33, R47, UR21, R24 ;  /* 0x000000152f217c23 */ /* 0x000fc60008010018 */
[----:B------:R-:W-:Y:S01]  /*17d0*/  FFMA.FTZ R51, R25, UR21, R32 ;  /* 0x0000001519337c23 */ /* 0x000fe20008010020 */
[----:B--2---:R-:W-:Y:S01]  /*17e0*/  FMUL.FTZ R15, R15, R14 ;  /* 0x0000000e0f0f7220 */ /* 0x004fe20000410000 */
[C---:B------:R-:W-:Y:S01]  /*17f0*/  FMUL.FTZ R24, R14.reuse, R33 ;  /* 0x000000210e187220 */ /* 0x040fe20000410000 */
[C---:B------:R-:W-:Y:S01]  /*1800*/  FMUL.FTZ R28, R14.reuse, R41 ;  /* 0x000000290e1c7220 */ /* 0x040fe20000410000 */
[----:B------:R-:W-:Y:S01]  /*1810*/  FMUL.FTZ R14, R14, R51 ;  /* 0x000000330e0e7220 */ /* 0x000fe20000410000 */
[----:B------:R-:W-:Y:S06]  /*1820*/  BRA `(.L_x_84) ;  /* 0x0000000000e07947 */ /* 0x000fec0003800000 */
.L_x_83:
[----:B------:R-:W0:Y:S02]  /*1830*/  LDC.64 R14, c[0x0][0xe28] ;  /* 0x00038a00ff0e7b82 */ /* 0x000e240000000a00 */
[----:B0-----:R0:W2:Y:S01]  /*1840*/  LDG.E R14, desc[UR10][R14.64] ;  /* 0x0000000a0e0e7981 */ /* 0x0010a2000c1e1900 */
[----:B------:R-:W-:Y:S01]  /*1850*/  FFMA.FTZ R24, R46, UR21, R33 ;  /* 0x000000152e187c23 */ /* 0x000fe20008010021 */
[----:B------:R-:W-:Y:S01]  /*1860*/  FFMA.FTZ R32, R47, UR21, R32 ;  /* 0x000000152f207c23 */ /* 0x000fe20008010020 */
[----:B------:R-:W-:Y:S01]  /*1870*/  FFMA.FTZ R28, R39, UR21, R28 ;  /* 0x00000015271c7c23 */ /* 0x000fe2000801001c */
[----:B------:R-:W-:Y:S01]  /*1880*/  FFMA.FTZ R40, R25, UR21, R40 ;  /* 0x0000001519287c23 */ /* 0x000fe20008010028 */
[C---:B------:R-:W-:Y:S01]  /*1890*/  FMUL.FTZ R33, R35.reuse, R24 ;  /* 0x0000001823217220 */ /* 0x040fe20000410000 */
[----:B------:R-:W-:Y:S01]  /*18a0*/  FMUL.FTZ R41, R35, R32 ;  /* 0x0000002023297220 */ /* 0x000fe20000410000 */
[----:B------:R-:W-:Y:S02]  /*18b0*/  FMUL.FTZ R50, R37, R24 ;  /* 0x0000001825327220 */ /* 0x000fe40000410000 */
[----:B------:R-:W-:Y:S01]  /*18c0*/  FMUL.FTZ R24, R24, R33 ;  /* 0x0000002118187220 */ /* 0x000fe20000410000 */
[----:B------:R-:W-:Y:S01]  /*18d0*/  FMUL.FTZ R41, R32, R41 ;  /* 0x0000002920297220 */ /* 0x000fe20000410000 */
[----:B------:R-:W1:Y:S01]  /*18e0*/  MUFU.RCP R33, R36 ;  /* 0x0000002400217308 */ /* 0x000e620000001000 */
[----:B0-----:R-:W-:Y:S01]  /*18f0*/  FMUL.FTZ R15, R35, R28 ;  /* 0x0000001c230f7220 */ /* 0x001fe20000410000 */
[----:B-----5:R-:W-:Y:S01]  /*1900*/  FFMA.FTZ R29, R29, UR24, R24 ;  /* 0x000000181d1d7c23 */ /* 0x020fe20008010018 */
[----:B------:R-:W-:Y:S01]  /*1910*/  FFMA.FTZ R0, R0, UR24, R41 ;  /* 0x0000001800007c23 */ /* 0x000fe20008010029 */
[----:B------:R-:W-:Y:S01]  /*1920*/  FMUL.FTZ R41, R35, R40 ;  /* 0x0000002823297220 */ /* 0x000fe20000410000 */
[----:B------:R-:W-:Y:S01]  /*1930*/  FMUL.FTZ R15, R28, R15 ;  /* 0x0000000f1c0f7220 */ /* 0x000fe20000410000 */
[C---:B------:R-:W-:Y:S01]  /*1940*/  FMUL.FTZ R32, R37.reuse, R32 ;  /* 0x0000002025207220 */ /* 0x040fe20000410000 */
[----:B------:R-:W-:Y:S01]  /*1950*/  FMUL.FTZ R28, R37, R28 ;  /* 0x0000001c251c7220 */ /* 0x000fe20000410000 */
[----:B------:R-:W-:Y:S01]  /*1960*/  FMUL.FTZ R41, R40, R41 ;  /* 0x0000002928297220 */ /* 0x000fe20000410000 */
[----:B------:R-:W-:Y:S01]  /*1970*/  FFMA.FTZ R44, R44, UR24, R15 ;  /* 0x000000182c2c7c23 */ /* 0x000fe2000801000f */
[----:B------:R-:W-:Y:S01]  /*1980*/  FFMA.FTZ R31, R31, UR23, R50 ;  /* 0x000000171f1f7c23 */ /* 0x000fe20008010032 */
[----:B------:R-:W-:Y:S01]  /*1990*/  FFMA.FTZ R27, R27, UR23, R32 ;  /* 0x000000171b1b7c23 */ /* 0x000fe20008010020 */
[----:B------:R-:W-:Y:S01]  /*19a0*/  FFMA.FTZ R48, R48, UR24, R41 ;  /* 0x0000001830307c23 */ /* 0x000fe20008010029 */
[----:B------:R-:W0:Y:S01]  /*19b0*/  MUFU.RCP R32, R38 ;  /* 0x0000002600207308 */ /* 0x000e220000001000 */
[----:B------:R-:W-:Y:S01]  /*19c0*/  FFMA.FTZ R45, R45, UR23, R28 ;  /* 0x000000172d2d7c23 */ /* 0x000fe2000801001c */
[----:B------:R-:W-:Y:S01]  /*19d0*/  FMUL.FTZ R40, R37, R40 ;  /* 0x0000002825287220 */ /* 0x000fe20000410000 */
[-C--:B-1----:R-:W-:Y:S01]  /*19e0*/  FMUL.FTZ R15, R29, R33.reuse ;  /* 0x000000211d0f7220 */ /* 0x082fe20000410000 */
[-C--:B------:R-:W-:Y:S01]  /*19f0*/  FMUL.FTZ R51, R0, R33.reuse ;  /* 0x0000002100337220 */ /* 0x080fe20000410000 */
[-C--:B------:R-:W-:Y:S01]  /*1a00*/  FMUL.FTZ R41, R44, R33.reuse ;  /* 0x000000212c297220 */ /* 0x080fe20000410000 */
[----:B------:R-:W-:Y:S01]  /*1a10*/  FMUL.FTZ R33, R48, R33 ;  /* 0x0000002130217220 */ /* 0x000fe20000410000 */
[----:B------:R-:W-:Y:S01]  /*1a20*/  FFMA.FTZ R49, R49, UR23, R40 ;  /* 0x0000001731317c23 */ /* 0x000fe20008010028 */
[----:B------:R1:W3:Y:S08]  /*1a30*/  MUFU.SQRT R24, R51 ;  /* 0x0000003300187308 */ /* 0x0002f00000002000 */
[----:B------:R-:W4:Y:S01]  /*1a40*/  MUFU.SQRT R33, R33 ;  /* 0x0000002100217308 */ /* 0x000f220000002000 */
[-C--:B0-----:R-:W-:Y:S01]  /*1a50*/  FMUL.FTZ R40, R31, R32.reuse ;  /* 0x000000201f287220 */ /* 0x081fe20000410000 */
[----:B-1----:R-:W-:-:S06]  /*1a60*/  FMUL.FTZ R51, R45, R32 ;  /* 0x000000202d337220 */ /* 0x002fcc0000410000 */
[----:B------:R-:W0:Y:S01]  /*1a70*/  MUFU.SQRT R15, R15 ;  /* 0x0000000f000f7308 */ /* 0x000e220000002000 */
[----:B---3--:R-:W-:-:S07]  /*1a80*/  FADD.FTZ R24, R24, UR20 ;  /* 0x0000001418187e21 */ /* 0x008fce0008010000 */
[----:B------:R-:W1:Y:S01]  /*1a90*/  MUFU.SQRT R41, R41 ;  /* 0x0000002900297308 */ /* 0x000e620000002000 */
[----:B----4-:R-:W-:-:S07]  /*1aa0*/  FADD.FTZ R33, R33, UR20 ;  /* 0x0000001421217e21 */ /* 0x010fce0008010000 */
[----:B------:R-:W3:Y:S01]  /*1ab0*/  MUFU.RCP R24, R24 ;  /* 0x0000001800187308 */ /* 0x000ee20000001000 */
[----:B0-----:R-:W-:-:S07]  /*1ac0*/  FADD.FTZ R50, R15, UR20 ;  /* 0x000000140f327e21 */ /* 0x001fce0008010000 */
[----:B------:R-:W0:Y:S01]  /*1ad0*/  MUFU.RCP R15, R50 ;  /* 0x00000032000f7308 */ /* 0x000e220000001000 */
[----:B-1----:R-:W-:Y:S01]  /*1ae0*/  FADD.FTZ R52, R41, UR20 ;  /* 0x0000001429347e21 */ /* 0x002fe20008010000 */
[-C--:B------:R-:W-:Y:S01]  /*1af0*/  FMUL.FTZ R41, R27, R32.reuse ;  /* 0x000000201b297220 */ /* 0x080fe20000410000 */
[----:B------:R-:W-:-:S05]  /*1b00*/  FMUL.FTZ R32, R49, R32 ;  /* 0x0000002031207220 */ /* 0x000fca0000410000 */
[----:B------:R-:W1:Y:S01]  /*1b10*/  MUFU.RCP R28, R52 ;  /* 0x00000034001c7308 */ /* 0x000e620000001000 */
[----:B---3--:R-:W-:-:S07]  /*1b20*/  FMUL.FTZ R41, R41, R24 ;  /* 0x0000001829297220 */ /* 0x008fce0000410000 */
[----:B------:R-:W3:Y:S01]  /*1b30*/  MUFU.RCP R33, R33 ;  /* 0x0000002100217308 */ /* 0x000ee20000001000 */
[----:B0-----:R-:W-:Y:S01]  /*1b40*/  FMUL.FTZ R15, R40, R15 ;  /* 0x0000000f280f7220 */ /* 0x001fe20000410000 */
[----:B-1----:R-:W-:Y:S01]  /*1b50*/  FMUL.FTZ R51, R51, R28 ;  /* 0x0000001c33337220 */ /* 0x002fe20000410000 */
[----:B---3--:R-:W-:Y:S02]  /*1b60*/  FMUL.FTZ R53, R32, R33 ;  /* 0x0000002120357220 */ /* 0x008fe40000410000 */
[C---:B--2---:R-:W-:Y:S01]  /*1b70*/  FMUL.FTZ R15, R14.reuse, R15 ;  /* 0x0000000f0e0f7220 */ /* 0x044fe20000410000 */
[C---:B------:R-:W-:Y:S01]  /*1b80*/  FMUL.FTZ R24, R14.reuse, R41 ;  /* 0x000000290e187220 */ /* 0x040fe20000410000 */
[C---:B------:R-:W-:Y:S01]  /*1b90*/  FMUL.FTZ R28, R14.reuse, R51 ;  /* 0x000000330e1c7220 */ /* 0x040fe20000410000 */
[----:B------:R-:W-:-:S07]  /*1ba0*/  FMUL.FTZ R14, R14, R53 ;  /* 0x000000350e0e7220 */ /* 0x000fce0000410000 */
.L_x_84:
[----:B------:R-:W0:Y:S01]  /*1bb0*/  @P0 F2F.BF16.F32 R31, R31 ;  /* 0x0000001f001f0304 */ /* 0x000e220000202000 */
[----:B------:R-:W-:Y:S01]  /*1bc0*/  FADD.FTZ R15, -R15, R46 ;  /* 0x0000002e0f0f7221 */ /* 0x000fe20000010100 */
[----:B------:R-:W-:Y:S01]  /*1bd0*/  FADD.FTZ R24, -R24, R47 ;  /* 0x0000002f18187221 */ /* 0x000fe20000010100 */
[----:B------:R-:W-:Y:S03]  /*1be0*/  BSSY B0, `(.L_x_85) ;  /* 0x000001d000007945 */ /* 0x000fe60003800000 */
[----:B------:R-:W-:Y:S02]  /*1bf0*/  @P0 F2FP.BF16.F32.PACK_AB R15, RZ, R15 ;  /* 0x0000000fff0f023e */ /* 0x000fe400000010ff */
[----:B------:R-:W1:Y:S01]  /*1c00*/  @P0 F2F.BF16.F32 R29, R29 ;  /* 0x0000001d001d0304 */ /* 0x000e620000202000 */
[----:B------:R-:W-:Y:S02]  /*1c10*/  @P1 F2FP.BF16.F32.PACK_AB R24, RZ, R24 ;  /* 0x00000018ff18123e */ /* 0x000fe400000010ff */
[----:B------:R-:W-:Y:S01]  /*1c20*/  PRMT R32, R15, 0x7610, R32 ;  /* 0x000076100f207816 */ /* 0x000fe20000000020 */
[----:B0-----:R-:W-:-:S04]  /*1c30*/  @P0 IMAD.U32 R15, R31, 0x10000, RZ ;  /* 0x000100001f0f0824 */ /* 0x001fc800078e00ff */
[----:B------:R-:W0:Y:S01]  /*1c40*/  @P1 F2F.BF16.F32 R27, R27 ;  /* 0x0000001b001b1304 */ /* 0x000e220000202000 */
[----:B------:R2:W-:Y:S04]  /*1c50*/  @P0 STG.E.U16 desc[UR10][R2.64], R32 ;  /* 0x0000002002000986 */ /* 0x0005e8000c10150a */
[----:B------:R2:W-:Y:S01]  /*1c60*/  @P0 STG.E desc[UR10][R4.64], R15 ;  /* 0x0000000f04000986 */ /* 0x0005e2000c10190a */
[----:B-1----:R-:W-:Y:S02]  /*1c70*/  @P0 IMAD.U32 R31, R29, 0x10000, RZ ;  /* 0x000100001d1f0824 */ /* 0x002fe400078e00ff */
[----:B------:R-:W1:Y:S03]  /*1c80*/  @P1 F2F.BF16.F32 R0, R0 ;  /* 0x0000000000001304 */ /* 0x000e660000202000 */
[----:B------:R2:W-:Y:S01]  /*1c90*/  @P0 STG.E desc[UR10][R6.64], R31 ;  /* 0x0000001f06000986 */ /* 0x0005e2000c10190a */
[----:B0-----:R-:W-:-:S03]  /*1ca0*/  @P1 IMAD.U32 R27, R27, 0x10000, RZ ;  /* 0x000100001b1b1824 */ /* 0x001fc600078e00ff */
[----:B------:R2:W-:Y:S04]  /*1cb0*/  @P1 STG.E.U16 desc[UR10][R8.64], R24 ;  /* 0x0000001808001986 */ /* 0x0005e8000c10150a */
[----:B------:R2:W-:Y:S01]  /*1cc0*/  @P1 STG.E desc[UR10][R10.64], R27 ;  /* 0x0000001b0a001986 */ /* 0x0005e2000c10190a */
[----:B-1----:R-:W-:Y:S02]  /*1cd0*/  @P1 IMAD.U32 R29, R0, 0x10000, RZ ;  /* 0x00010000001d1824 */ /* 0x002fe400078e00ff */
[----:B------:R-:W-:-:S03]  /*1ce0*/  FADD.FTZ R0, -R28, R39 ;  /* 0x000000271c007221 */ /* 0x000fc60000010100 */
[----:B------:R2:W-:Y:S01]  /*1cf0*/  @P1 STG.E desc[UR10][R12.64], R29 ;  /* 0x0000001d0c001986 */ /* 0x0005e2000c10190a */
[----:B------:R-:W-:Y:S05]  /*1d00*/  @!P2 BRA `(.L_x_86) ;  /* 0x000000000028a947 */ /* 0x000fea0003800000 */
[----:B------:R-:W0:Y:S01]  /*1d10*/  F2F.BF16.F32 R45, R45 ;  /* 0x0000002d002d7304 */ /* 0x000e220000202000 */
[----:B------:R-:W-:Y:S02]  /*1d20*/  IADD3 R30, P0, R30, UR14, RZ ;  /* 0x0000000e1e1e7c10 */ /* 0x000fe4000ff1e0ff */
[----:B------:R-:W-:Y:S02]  /*1d30*/  F2FP.BF16.F32.PACK_AB R0, RZ, R0 ;  /* 0x00000000ff00723e */ /* 0x000fe400000010ff */
[----:B--2---:R-:W-:-:S03]  /*1d40*/  IADD3.X R31, R43, UR15, RZ, P0, !PT ;  /* 0x0000000f2b1f7c10 */ /* 0x004fc600087fe4ff */
[----:B------:R-:W1:Y:S02]  /*1d50*/  F2F.BF16.F32 R44, R44 ;  /* 0x0000002c002c7304 */ /* 0x000e640000202000 */
[----:B------:R3:W-:Y:S01]  /*1d60*/  STG.E.U16 desc[UR10][R30.64], R0 ;  /* 0x000000001e007986 */ /* 0x0007e2000c10150a */
[----:B0-----:R-:W-:-:S05]  /*1d70*/  SHF.L.U32 R3, R45, 0x10, RZ ;  /* 0x000000102d037819 */ /* 0x001fca00000006ff */
[----:B------:R3:W-:Y:S01]  /*1d80*/  STG.E desc[UR10][R16.64], R3 ;  /* 0x0000000310007986 */ /* 0x0007e2000c10190a */
[----:B-1----:R-:W-:-:S05]  /*1d90*/  IMAD.U32 R5, R44, 0x10000, RZ ;  /* 0x000100002c057824 */ /* 0x002fca00078e00ff */
[----:B------:R3:W-:Y:S02]  /*1da0*/  STG.E desc[UR10][R18.64], R5 ;  /* 0x0000000512007986 */ /* 0x0007e4000c10190a */
.L_x_86:
[----:B------:R-:W-:Y:S05]  /*1db0*/  BSYNC B0 ;  /* 0x0000000000007941 */ /* 0x000fea0003800000 */
.L_x_85:
[----:B------:R-:W-:Y:S01]  /*1dc0*/  BSSY B0, `(.L_x_87) ;  /* 0x000000d000007945 */ /* 0x000fe20003800000 */
[----:B---3--:R-:W-:-:S03]  /*1dd0*/  FADD.FTZ R0, -R14, R25 ;  /* 0x000000190e007221 */ /* 0x008fc60000010100 */
[----:B------:R-:W-:Y:S05]  /*1de0*/  @!P3 BRA `(.L_x_88) ;  /* 0x000000000028b947 */ /* 0x000fea0003800000 */
[----:B------:R-:W0:Y:S01]  /*1df0*/  F2F.BF16.F32 R49, R49 ;  /* 0x0000003100317304 */ /* 0x000e220000202000 */
[----:B------:R-:W-:Y:S02]  /*1e00*/  IADD3 R26, P0, R26, UR14, RZ ;  /* 0x0000000e1a1a7c10 */ /* 0x000fe4000ff1e0ff */
[----:B------:R-:W-:Y:S02]  /*1e10*/  F2FP.BF16.F32.PACK_AB R0, RZ, R0 ;  /* 0x00000000ff00723e */ /* 0x000fe400000010ff */
[----:B--2---:R-:W-:-:S03]  /*1e20*/  IADD3.X R27, R42, UR15, RZ, P0, !PT ;  /* 0x0000000f2a1b7c10 */ /* 0x004fc600087fe4ff */
[----:B------:R-:W1:Y:S02]  /*1e30*/  F2F.BF16.F32 R48, R48 ;  /* 0x0000003000307304 */ /* 0x000e640000202000 */
[----:B------:R3:W-:Y:S01]  /*1e40*/  STG.E.U16 desc[UR10][R26.64], R0 ;  /* 0x000000001a007986 */ /* 0x0007e2000c10150a */
[----:B0-----:R-:W-:-:S05]  /*1e50*/  IMAD.U32 R3, R49, 0x10000, RZ ;  /* 0x0001000031037824 */ /* 0x001fca00078e00ff */
[----:B------:R3:W-:Y:S01]  /*1e60*/  STG.E desc[UR10][R20.64], R3 ;  /* 0x0000000314007986 */ /* 0x0007e2000c10190a */
[----:B-1----:R-:W-:-:S05]  /*1e70*/  IMAD.U32 R5, R48, 0x10000, RZ ;  /* 0x0001000030057824 */ /* 0x002fca00078e00ff */
[----:B------:R3:W-:Y:S02]  /*1e80*/  STG.E desc[UR10][R22.64], R5 ;  /* 0x0000000516007986 */ /* 0x0007e4000c10190a */
.L_x_88:
[----:B------:R-:W-:Y:S05]  /*1e90*/  BSYNC B0 ;  /* 0x0000000000007941 */ /* 0x000fea0003800000 */
.L_x_87:
[----:B------:R-:W-:-:S04]  /*1ea0*/  ULEA UR4, UR5, UR4, 0x2 ;  /* 0x0000000405047291 */ /* 0x000fc8000f8e103f */
[----:B------:R-:W-:Y:S02]  /*1eb0*/  UISETP.GE.AND UP0, UPT, UR4, UR22, UPT ;  /* 0x000000160400728c */ /* 0x000fe4000bf06270 */
[----:B---3--:R-:W-:-:S04]  /*1ec0*/  IMAD.U32 R0, RZ, RZ, UR4 ;  /* 0x00000004ff007e24 */ /* 0x008fc8000f8e00ff */
[----:B------:R-:W-:Y:S02]  /*1ed0*/  PLOP3.LUT P0, PT, PT, PT, UP0, 0x80, 0x0 ;  /* 0x000000000000781c */ /* 0x000fe40003f0f008 */
[----:B------:R-:W-:-:S13]  /*1ee0*/  ISETP.LT.AND P1, PT, R0, UR9, PT ;  /* 0x0000000900007c0c */ /* 0x000fda000bf21270 */
[----:B------:R-:W-:Y:S05]  /*1ef0*/  @!P0 BRA P1, `(.L_x_89) ;  /* 0xffffffec005c8947 */ /* 0x000fea000083ffff */
[----:B------:R-:W-:Y:S05]  /*1f00*/  EXIT ;  /* 0x000000000000794d */ /* 0x000fea0003800000 */
        .type           $_Z25multi_tensor_apply_kernelI18TensorListMetadataILi4EE21AdamCapturableFunctorIN3c108BFloat16EfEJffPiifPf10adamMode_tfS7_EEvlPViT_T0_DpT1_$__internal_accurate_pow,@function
        .size           $_Z25multi_tensor_apply_kernelI18TensorListMetadataILi4EE21AdamCapturableFunctorIN3c108BFloat16EfEJffPiifPf10adamMode_tfS7_EEvlPViT_T0_DpT1_$__internal_accurate_pow,(.L_x_192 - $_Z25multi_tensor_apply_kernelI18TensorListMetadataILi4EE21AdamCapturableFunctorIN3c108BFloat16EfEJffPiifPf10adamMode_tfS7_EEvlPViT_T0_DpT1_$__internal_accurate_pow)
$_Z25multi_tensor_apply_kernelI18TensorListMetadataILi4EE21AdamCapturableFunctorIN3c108BFloat16EfEJffPiifPf10adamMode_tfS7_EEvlPViT_T0_DpT1_$__internal_accurate_pow:
[----:B------:R-:W-:Y:S01]  /*1f10*/  SHF.R.U32.HI R9, RZ, 0x14, R11 ;  /* 0x00000014ff097819 */ /* 0x000fe2000001160b */
[----:B------:R-:W-:Y:S01]  /*1f20*/  IMAD.MOV.U32 R24, RZ, RZ, 0x41ad3b5a ;  /* 0x41ad3b5aff187424 */ /* 0x000fe200078e00ff */
[----:B------:R-:W-:Y:S01]  /*1f30*/  MOV R10, R14 ;  /* 0x0000000e000a7202 */ /* 0x000fe20000000f00 */
[----:B------:R-:W-:Y:S01]  /*1f40*/  IMAD.MOV.U32 R25, RZ, RZ, 0x3ed0f5d2 ;  /* 0x3ed0f5d2ff197424 */ /* 0x000fe200078e00ff */
[----:B------:R-:W-:Y:S01]  /*1f50*/  ISETP.NE.AND P1, PT, R9, RZ, PT ;  /* 0x000000ff0900720c */ /* 0x000fe20003f25270 */
[----:B------:R-:W-:Y:S01]  /*1f60*/  UMOV UR4, 0x7d2cafe2 ;  /* 0x7d2cafe200047882 */ /* 0x000fe20000000000 */
[----:B------:R-:W-:-:S11]  /*1f70*/  UMOV UR5, 0x3eb0f5ff ;  /* 0x3eb0f5ff00057882 */ /* 0x000fd60000000000 */
[----:B------:R-:W-:Y:S01]  /*1f80*/  @!P1 DMUL R22, R10, 1.80143985094819840000e+16 ;  /* 0x435000000a169828 */ /* 0x000fe20000000000 */
[----:B------:R-:W-:-:S09]  /*1f90*/  IMAD.MOV.U32 R10, RZ, RZ, R11 ;  /* 0x000000ffff0a7224 */ /* 0x000fd200078e000b */
[----:B------:R-:W-:Y:S01]  /*1fa0*/  @!P1 IMAD.MOV.U32 R10, RZ, RZ, R23 ;  /* 0x000000ffff0a9224 */ /* 0x000fe200078e0017 */
[----:B------:R-:W-:Y:S01]  /*1fb0*/  @!P1 LEA.HI R9, R23, 0xffffffca, RZ, 0xc ;  /* 0xffffffca17099811 */ /* 0x000fe200078f60ff */
[----:B------:R-:W-:-:S03]  /*1fc0*/  @!P1 IMAD.MOV.U32 R14, RZ, RZ, R22 ;  /* 0x000000ffff0e9224 */ /* 0x000fc600078e0016 */
[----:B------:R-:W-:-:S04]  /*1fd0*/  LOP3.LUT R10, R10, 0x800fffff, RZ, 0xc0, !PT ;  /* 0x800fffff0a0a7812 */ /* 0x000fc800078ec0ff */
[----:B------:R-:W-:Y:S01]  /*1fe0*/  LOP3.LUT R15, R10, 0x3ff00000, RZ, 0xfc, !PT ;  /* 0x3ff000000a0f7812 */ /* 0x000fe200078efcff */
[----:B------:R-:W-:-:S03]  /*1ff0*/  IMAD.MOV.U32 R10, RZ, RZ, RZ ;  /* 0x000000ffff0a7224 */ /* 0x000fc600078e00ff */
        /* <DEDUP_REMOVED lines=28> */
[----:B------:R-:W-:Y:S01]  /*21c0*/  IADD3 R31, R11, 0x100000, RZ ;  /* 0x001000000b1f7810 */ /* 0x000fe20007ffe0ff */
[----:B------:R-:W-:Y:S02]  /*21d0*/  IMAD.MOV.U32 R30, RZ, RZ, R10 ;  /* 0x000000ffff1e7224 */ /* 0x000fe400078e000a */
        /* <DEDUP_REMOVED lines=33> */
[----:B------:R-:W-:-:S06]  /*23f0*/  DADD R24, R16, R24 ;  /* 0x0000000010187229 */ /* 0x000fcc0000000018 */
[----:B------:R-:W-:Y:S01]  /*2400*/  DADD R12, R14, R12 ;  /* 0x000000000e0c7229 */ /* 0x000fe2000000000c */
[C---:B------:R-:W-:Y:S02]  /*2410*/  VIADD R14, R9.reuse, 0xfffffc01 ;  /* 0xfffffc01090e7836 */ /* 0x040fe40000000000 */
[----:B------:R-:W-:Y:S02]  /*2420*/  @P2 VIADD R14, R9, 0xfffffc02 ;  /* 0xfffffc02090e2836 */ /* 0x000fe40000000000 */
[----:B------:R-:W-:-:S03]  /*2430*/  IMAD.MOV.U32 R9, RZ, RZ, R7 ;  /* 0x000000ffff097224 */ /* 0x000fc600078e0007 */
[----:B------:R-:W-:Y:S01]  /*2440*/  DADD R12, R24, R12 ;  /* 0x00000000180c7229 */ /* 0x000fe2000000000c */
[----:B------:R-:W-:-:S05]  /*2450*/  IMAD.SHL.U32 R7, R9, 0x2, RZ ;  /* 0x0000000209077824 */ /* 0x000fca00078e00ff */
[----:B------:R-:W-:Y:S02]  /*2460*/  ISETP.GT.U32.AND P1, PT, R7, -0x2000001, PT ;  /* 0xfdffffff0700780c */ /* 0x000fe40003f24070 */
[----:B------:R-:W-:Y:S02]  /*2470*/  DADD R12, R10, R12 ;  /* 0x000000000a0c7229 */ /* 0x000fe4000000000c */
[----:B------:R-:W-:Y:S01]  /*2480*/  HFMA2.MMA R11, -RZ, RZ, 3.59375, 0 ;  /* 0x43300000ff0b7435 */ /* 0x000fe200000001ff */
[----:B------:R-:W-:-:S07]  /*2490*/  LOP3.LUT R10, R14, 0x80000000, RZ, 0x3c, !PT ;  /* 0x800000000e0a7812 */ /* 0x000fce00078e3cff */
[----:B------:R-:W-:Y:S01]  /*24a0*/  DADD R14, R10, -UR4 ;  /* 0x800000040a0e7e29 */ /* 0x000fe20008000000 */
[----:B------:R-:W-:Y:S01]  /*24b0*/  UMOV UR4, 0xfefa39ef ;  /* 0xfefa39ef00047882 */ /* 0x000fe20000000000 */
[----:B------:R-:W-:Y:S01]  /*24c0*/  DADD R10, R20, R12 ;  /* 0x00000000140a7229 */ /* 0x000fe2000000000c */
[----:B------:R-:W-:-:S07]  /*24d0*/  UMOV UR5, 0x3fe62e42 ;  /* 0x3fe62e4200057882 */ /* 0x000fce0000000000 */
[--C-:B------:R-:W-:Y:S02]  /*24e0*/  DFMA R16, R14, UR4, R10.reuse ;  /* 0x000000040e107c2b */ /* 0x100fe4000800000a */
[----:B------:R-:W-:-:S06]  /*24f0*/  DADD R20, R20, -R10 ;  /* 0x0000000014147229 */ /* 0x000fcc000000080a */
[----:B------:R-:W-:Y:S01]  /*2500*/  DFMA R22, -R14, UR4, R16 ;  /* 0x000000040e167c2b */ /* 0x000fe20008000110 */
[----:B------:R-:W-:Y:S01]  /*2510*/  UMOV UR4, 0x3b39803f ;  /* 0x3b39803f00047882 */ /* 0x000fe20000000000 */
[----:B------:R-:W-:Y:S01]  /*2520*/  DADD R20, R12, R20 ;  /* 0x000000000c147229 */ /* 0x000fe20000000014 */
[----:B------:R-:W-:Y:S01]  /*2530*/  UMOV UR5, 0x3c7abc9e ;  /* 0x3c7abc9e00057882 */ /* 0x000fe20000000000 */
[----:B------:R-:W-:Y:S01]  /*2540*/  LOP3.LUT R13, R9, 0xff0fffff, RZ, 0xc0, !PT ;  /* 0xff0fffff090d7812 */ /* 0x000fe200078ec0ff */
[----:B------:R-:W-:-:S03]  /*2550*/  IMAD.MOV.U32 R12, RZ, RZ, R8 ;  /* 0x000000ffff0c7224 */ /* 0x000fc600078e0008 */
[----:B------:R-:W-:Y:S01]  /*2560*/  DADD R22, -R10, R22 ;  /* 0x000000000a167229 */ /* 0x000fe20000000116 */
[----:B------:R-:W-:-:S07]  /*2570*/  SEL R13, R13, R9, P1 ;  /* 0x000000090d0d7207 */ /* 0x000fce0000800000 */
[----:B------:R-:W-:-:S08]  /*2580*/  DADD R20, R20, -R22 ;  /* 0x0000000014147229 */ /* 0x000fd00000000816 */
[----:B------:R-:W-:Y:S01]  /*2590*/  DFMA R20, R14, UR4, R20 ;  /* 0x000000040e147c2b */ /* 0x000fe20008000014 */
[----:B------:R-:W-:Y:S01]  /*25a0*/  UMOV UR4, 0xfefa39ef ;  /* 0xfefa39ef00047882 */ /* 0x000fe20000000000 */
[----:B------:R-:W-:Y:S01]  /*25b0*/  MOV R14, 0x652b82fe ;  /* 0x652b82fe000e7802 */ /* 0x000fe20000000f00 */
[----:B------:R-:W-:Y:S01]  /*25c0*/  IMAD.MOV.U32 R15, RZ, RZ, 0x3ff71547 ;  /* 0x3ff71547ff0f7424 */ /* 0x000fe200078e00ff */
[----:B------:R-:W-:-:S04]  /*25d0*/  UMOV UR5, 0x3fe62e42 ;  /* 0x3fe62e4200057882 */ /* 0x000fc80000000000 */
[----:B------:R-:W-:-:S08]  /*25e0*/  DADD R10, R16, R20 ;  /* 0x00000000100a7229 */ /* 0x000fd00000000014 */
[----:B------:R-:W-:Y:S02]  /*25f0*/  DADD R16, R16, -R10 ;  /* 0x0000000010107229 */ /* 0x000fe4000000080a */
[----:B------:R-:W-:-:S06]  /*2600*/  DMUL R8, R10, R12 ;  /* 0x0000000c0a087228 */ /* 0x000fcc0000000000 */
[----:B------:R-:W-:Y:S02]  /*2610*/  DADD R16, R20, R16 ;  /* 0x0000000014107229 */ /* 0x000fe40000000010 */
[----:B------:R-:W-:-:S08]  /*2620*/  DFMA R10, R10, R12, -R8 ;  /* 0x0000000c0a0a722b */ /* 0x000fd00000000808 */
[----:B------:R-:W-:-:S08]  /*2630*/  DFMA R10, R16, R12, R10 ;  /* 0x0000000c100a722b */ /* 0x000fd0000000000a */
        /* <DEDUP_REMOVED lines=57> */
.L_x_90:
[----:B------:R-:W-:Y:S01]  /*29d0*/  DSETP.NEU.AND P1, PT, |R16|, +INF , PT ;  /* 0x7ff000001000742a */ /* 0x000fe20003f2d200 */
[----:B------:R-:W-:Y:S01]  /*29e0*/  IMAD.MOV.U32 R7, RZ, RZ, 0x0 ;  /* 0x00000000ff077424 */ /* 0x000fe200078e00ff */
[----:B------:R-:W-:-:S12]  /*29f0*/  DADD R8, R10, R8 ;  /* 0x000000000a087229 */ /* 0x000fd80000000008 */
[----:B------:R-:W-:Y:S01]  /*2a00*/  @P1 DFMA R16, R8, R16, R16 ;  /* 0x000000100810122b */ /* 0x000fe20000000010 */
[----:B------:R-:W-:Y:S10]  /*2a10*/  RET.REL.NODEC R6 `(_Z25multi_tensor_apply_kernelI18TensorListMetadataILi4EE21AdamCapturableFunctorIN3c108BFloat16EfEJffPiifPf10adamMode_tfS7_EEvlPViT_T0_DpT1_) ;  /* 0xffffffd406787950 */ /* 0x000ff40003c3ffff */
.L_x_91:
        /* <DEDUP_REMOVED lines=14> */
.L_x_192:


//--------------------- .text._Z25multi_tensor_apply_kernelI18TensorListMetadataILi4EE21AdamCapturableFunctorIN3c104HalfEfEJffPiifPf10adamMode_tfS7_EEvlPViT_T0_DpT1_ --------------------------
	.section	.text._Z25multi_tensor_apply_kernelI18TensorListMetadataILi4EE21AdamCapturableFunctorIN3c104HalfEfEJffPiifPf10adamMode_tfS7_EEvlPViT_T0_DpT1_,"ax",@progbits
	.align	128
        .global         _Z25multi_tensor_apply_kernelI18TensorListMetadataILi4EE21AdamCapturableFunctorIN3c104HalfEfEJffPiifPf10adamMode_tfS7_EEvlPViT_T0_DpT1_
        .type           _Z25multi_tensor_apply_kernelI18TensorListMetadataILi4EE21AdamCapturableFunctorIN3c104HalfEfEJffPiifPf10adamMode_tfS7_EEvlPViT_T0_DpT1_,@function
        .size           _Z25multi_tensor_apply_kernelI18TensorListMetadataILi4EE21AdamCapturableFunctorIN3c104HalfEfEJffPiifPf10adamMode_tfS7_EEvlPViT_T0_DpT1_,(.L_x_193 - _Z25multi_tensor_apply_kernelI18TensorListMetadataILi4EE21AdamCapturableFunctorIN3c104HalfEfEJffPiifPf10adamMode_tfS7_EEvlPViT_T0_DpT1_)
        .other          _Z25multi_tensor_apply_kernelI18TensorListMetadataILi4EE21AdamCapturableFunctorIN3c104HalfEfEJffPiifPf10adamMode_tfS7_EEvlPViT_T0_DpT1_,@"STO_CUDA_ENTRY STV_DEFAULT"
_Z25multi_tensor_apply_kernelI18TensorListMetadataILi4EE21AdamCapturableFunctorIN3c104HalfEfEJffPiifPf10adamMode_tfS7_EEvlPViT_T0_DpT1_:
.text._Z25multi_tensor_apply_kernelI18TensorListMetadataILi4EE21AdamCapturableFunctorIN3c104HalfEfEJffPiifPf10adamMode_tfS7_EEvlPViT_T0_DpT1_:
        /* <DEDUP_REMOVED lines=30> */
[----:B------:R-:W-:Y:S05]  /*01e0*/  CALL.REL.NOINC `($_Z25multi_tensor_apply_kernelI18TensorListMetadataILi4EE21AdamCapturableFunctorIN3c104HalfEfEJffPiifPf10adamMode_tfS7_EEvlPViT_T0_DpT1_$__internal_accurate_pow) ;  /* 0x0000001c00487944 */ /* 0x000fea0003c00000 */
        /* <DEDUP_REMOVED lines=22> */
.L_x_93:
[----:B------:R-:W-:Y:S01]  /*0350*/  ISETP.GE.AND P2, PT, R3, RZ, PT ;  /* 0x000000ff0300720c */ /* 0x000fe20003f46270 */
[----:B------:R-:W-:Y:S01]  /*0360*/  DSETP.NEU.AND P1, PT, |R2|, 0.5, !P0 ;  /* 0x3fe000000200742a */ /* 0x000fe2000472d200 */
[----:B------:R-:W-:-:S05]  /*0370*/  IMAD.MOV.U32 R4, RZ, RZ, RZ ;  /* 0x000000ffff047224 */ /* 0x000fca00078e00ff */
[----:B0-----:R-:W-:-:S06]  /*0380*/  SEL R5, R9, RZ, P1 ;  /* 0x000000ff09057207 */ /* 0x001fcc0000800000 */
[----:B------:R-:W-:-:S07]  /*0390*/  @!P2 LOP3.LUT R5, R5, 0x7ff00000, RZ, 0xfc, !PT ;  /* 0x7ff000000505a812 */ /* 0x000fce00078efcff */
.L_x_94:
        /* <DEDUP_REMOVED lines=17> */
.L_x_97:
        /* <DEDUP_REMOVED lines=10> */
.L_x_96:
[----:B------:R-:W-:-:S11]  /*0550*/  DADD R4, R2, R8 ;  /* 0x0000000002047229 */ /* 0x000fd60000000008 */
.L_x_95:
        /* <DEDUP_REMOVED lines=9> */
[----:B------:R-:W-:Y:S05]  /*05f0*/  CALL.REL.NOINC `($_Z25multi_tensor_apply_kernelI18TensorListMetadataILi4EE21AdamCapturableFunctorIN3c104HalfEfEJffPiifPf10adamMode_tfS7_EEvlPViT_T0_DpT1_$__internal_accurate_pow) ;  /* 0x0000001800447944 */ /* 0x000fea0003c00000 */
        /* <DEDUP_REMOVED lines=19> */
.L_x_98:
[----:B------:R-:W-:Y:S01]  /*0730*/  ISETP.GE.AND P1, PT, R3, RZ, PT ;  /* 0x000000ff0300720c */ /* 0x000fe20003f26270 */
[----:B------:R-:W-:Y:S01]  /*0740*/  DSETP.NEU.AND P0, PT, |R2|, 0.5, !P0 ;  /* 0x3fe000000200742a */ /* 0x000fe2000470d200 */
[----:B------:R-:W-:-:S05]  /*0750*/  IMAD.MOV.U32 R6, RZ, RZ, RZ ;  /* 0x000000ffff067224 */ /* 0x000fca00078e00ff */
[----:B0-----:R-:W-:Y:S02]  /*0760*/  SEL R7, R11, RZ, P0 ;  /* 0x000000ff0b077207 */ /* 0x001fe40000000000 */
[----:B------:R-:W-:-:S04]  /*0770*/  SEL R18, RZ, 0x1, !P0 ;  /* 0x00000001ff127807 */ /* 0x000fc80004000000 */
[----:B------:R-:W-:-:S07]  /*0780*/  @!P1 LOP3.LUT R7, R7, 0x7ff00000, RZ, 0xfc, !PT ;  /* 0x7ff0000007079812 */ /* 0x000fce00078efcff */
.L_x_99:
        /* <DEDUP_REMOVED lines=17> */
.L_x_102:
        /* <DEDUP_REMOVED lines=11> */
.L_x_101:
[----:B------:R-:W-:-:S11]  /*0950*/  DADD R6, R2, R10 ;  /* 0x0000000002067229 */ /* 0x000fd6000000000a */
.L_x_100:
        /* <DEDUP_REMOVED lines=17> */
.L_x_92:
        /* <DEDUP_REMOVED lines=32> */
.L_x_109:
[----:B------:R-:W-:-:S05]  /*0c70*/  VIADD R0, R34, UR4 ;  /* 0x0000000422007c36 */ /* 0x000fca0008000000 */
[C---:B------:R-:W-:Y:S02]  /*0c80*/  ISETP.GE.AND P0, PT, R0.reuse, UR22, PT ;  /* 0x0000001600007c0c */ /* 0x040fe4000bf06270 */
[C---:B-1----:R-:W-:Y:S02]  /*0c90*/  IADD3 R10, P1, R0.reuse, UR8, RZ ;  /* 0x00000008000a7c10 */ /* 0x042fe4000ff3e0ff */
[C---:B------:R-:W-:Y:S02]  /*0ca0*/  ISETP.LT.AND P0, PT, R0.reuse, UR9, !P0 ;  /* 0x0000000900007c0c */ /* 0x040fe4000c701270 */
[----:B0-----:R-:W-:Y:S01]  /*0cb0*/  LEA.HI.X.SX32 R17, R0, UR18, 0x1, P1 ;  /* 0x0000001200117c11 */ /* 0x001fe200088f0eff */
[----:B------:R-:W-:-:S03]  /*0cc0*/  IMAD.SHL.U32 R11, R10, 0x2, RZ ;  /* 0x000000020a0b7824 */ /* 0x000fc600078e00ff */
[----:B------:R-:W-:-:S07]  /*0cd0*/  SHF.L.U64.HI R16, R10, 0x1, R17 ;  /* 0x000000010a107819 */ /* 0x000fce0000010211 */
[----:B------:R-:W0:Y:S01]  /*0ce0*/  @P0 LDC.64 R4, c[0x0][0xe38] ;  /* 0x00038e00ff040b82 */ /* 0x000e220000000a00 */
[----:B------:R-:W-:-:S04]  /*0cf0*/  @P0 IADD3 R2, P1, R11, UR12, RZ ;  /* 0x0000000c0b020c10 */ /* 0x000fc8000ff3e0ff */
[----:B--2---:R-:W-:-:S05]  /*0d00*/  @P0 IADD3.X R3, R16, UR13, RZ, P1, !PT ;  /* 0x0000000d10030c10 */ /* 0x004fca0008ffe4ff */
[----:B------:R-:W2:Y:S04]  /*0d10*/  @P0 LDG.E.U16 R6, desc[UR10][R2.64] ;  /* 0x0000000a02060981 */ /* 0x000ea8000c1e1500 */
[----:B0-----:R-:W3:Y:S01]  /*0d20*/  @P0 LDG.E R5, desc[UR10][R4.64] ;  /* 0x0000000a04050981 */ /* 0x001ee2000c1e1900 */
[----:B------:R-:W-:Y:S02]  /*0d30*/  IADD3 R14, R0, UR5, RZ ;  /* 0x00000005000e7c10 */ /* 0x000fe4000fffe0ff */
[----:B------:R-:W-:Y:S02]  /*0d40*/  CS2R R32, SRZ ;  /* 0x0000000000207805 */ /* 0x000fe4000001ff00 */
[C---:B------:R-:W-:Y:S02]  /*0d50*/  ISETP.GE.AND P1, PT, R14.reuse, UR22, PT ;  /* 0x000000160e007c0c */ /* 0x040fe4000bf26270 */
[----:B------:R-:W-:-:S02]  /*0d60*/  IADD3 R0, P2, R14, UR8, RZ ;  /* 0x000000080e007c10 */ /* 0x000fc4000ff5e0ff */
[C---:B------:R-:W-:Y:S02]  /*0d70*/  ISETP.LT.AND P1, PT, R14.reuse, UR9, !P1 ;  /* 0x000000090e007c0c */ /* 0x040fe4000cf21270 */
[----:B------:R-:W-:Y:S01]  /*0d80*/  LEA.HI.X.SX32 R13, R14, UR18, 0x1, P2 ;  /* 0x000000120e0d7c11 */ /* 0x000fe200090f0eff */
[----:B------:R-:W-:-:S03]  /*0d90*/  IMAD.SHL.U32 R12, R0, 0x2, RZ ;  /* 0x00000002000c7824 */ /* 0x000fc600078e00ff */
[----:B------:R-:W-:Y:S01]  /*0da0*/  SHF.L.U64.HI R15, R0, 0x1, R13 ;  /* 0x00000001000f7819 */ /* 0x000fe2000001020d */
[----:B--2---:R-:W-:-:S06]  /*0db0*/  @P0 HADD2.F32 R8, -RZ, R6.H0_H0 ;  /* 0x20000006ff080230 */ /* 0x004fcc0000004100 */
[----:B------:R-:W0:Y:S01]  /*0dc0*/  @P1 LDC.64 R6, c[0x0][0xe38] ;  /* 0x00038e00ff061b82 */ /* 0x000e220000000a00 */
[----:B---3--:R-:W-:Y:S01]  /*0dd0*/  @P0 FMUL.FTZ R33, R8, R5 ;  /* 0x0000000508210220 */ /* 0x008fe20000410000 */
[----:B------:R-:W-:-:S04]  /*0de0*/  @P1 IADD3 R8, P2, R12, UR12, RZ ;  /* 0x0000000c0c081c10 */ /* 0x000fc8000ff5e0ff */
[----:B------:R-:W-:Y:S02]  /*0df0*/  @P0 F2FP.F16.F32.PACK_AB R4, RZ, R33 ;  /* 0x00000021ff04023e */ /* 0x000fe400000000ff */
        /* <DEDUP_REMOVED lines=14> */
[----:B------:R-:W-:Y:S02]  /*0ee0*/  LEA.HI.X.SX32 R23, R23, UR18, 0x1, P5 ;  /* 0x0000001217177c11 */ /* 0x000fe4000a8f0eff */
[----:B------:R-:W-:Y:S02]  /*0ef0*/  SHF.L.U32 R30, R22, 0x1, RZ ;  /* 0x00000001161e7819 */ /* 0x000fe400000006ff */
[----:B0-----:R-:W-:-:S02]  /*0f00*/  IADD3 R6, P5, R3, UR6, RZ ;  /* 0x0000000603067c10 */ /* 0x001fc4000ffbe0ff */
[----:B------:R-:W-:-:S05]  /*0f10*/  SHF.L.U64.HI R43, R22, 0x1, R23 ;  /* 0x00000001162b7819 */ /* 0x000fca0000010217 */
[----:B------:R-:W0:Y:S01]  /*0f20*/  @P2 LDC.64 R10, c[0x0][0xe38] ;  /* 0x00038e00ff0a2b82 */ /* 0x000e220000000a00 */
[----:B--2---:R-:W-:-:S05]  /*0f30*/  @P1 HADD2.F32 R4, -RZ, R4.H0_H0 ;  /* 0x20000004ff041230 */ /* 0x004fca0000004100 */
[----:B---3--:R-:W-:Y:S01]  /*0f40*/  @P1 FMUL.FTZ R32, R4, R7 ;  /* 0x0000000704201220 */ /* 0x008fe20000410000 */
[----:B------:R-:W-:Y:S02]  /*0f50*/  IADD3 R4, P3, R3, UR16, RZ ;  /* 0x0000001003047c10 */ /* 0x000fe4000ff7e0ff */
[----:B------:R-:W-:Y:S02]  /*0f60*/  IADD3.X R3, R16, UR15, RZ, P4, !PT ;  /* 0x0000000f10037c10 */ /* 0x000fe4000a7fe4ff */
[----:B------:R-:W-:Y:S02]  /*0f70*/  @P1 F2FP.F16.F32.PACK_AB R14, RZ, R32 ;  /* 0x00000020ff0e123e */ /* 0x000fe400000000ff */
        /* <DEDUP_REMOVED lines=11> */
[----:B------:R-:W-:-:S02]  /*1030*/  IMAD.U32 R19, RZ, RZ, UR5 ;  /* 0x00000005ff137e24 */ /* 0x000fc4000f8e00ff */
[----:B------:R-:W-:-:S03]  /*1040*/  IMAD.U32 R21, RZ, RZ, UR5 ;  /* 0x00000005ff157e24 */ /* 0x000fc6000f8e00ff */
        /* <DEDUP_REMOVED lines=10> */
[----:B------:R-:W-:Y:S02]  /*10f0*/  SHF.L.U32 R26, R24, 0x1, RZ ;  /* 0x00000001181a7819 */ /* 0x000fe400000006ff */
[C---:B0-----:R-:W-:Y:S02]  /*1100*/  IADD3 R10, P4, R0.reuse, UR16, RZ ;  /* 0x00000010000a7c10 */ /* 0x041fe4000ff9e0ff */
[----:B------:R-:W-:Y:S02]  /*1110*/  IADD3.X R9, R15, UR15, RZ, P5, !PT ;  /* 0x0000000f0f097c10 */ /* 0x000fe4000affe4ff */
[----:B------:R-:W-:Y:S01]  /*1120*/  IADD3 R12, P5, R0, UR6, RZ ;  /* 0x00000006000c7c10 */ /* 0x000fe2000ffbe0ff */
[----:B------:R-:W-:Y:S01]  /*1130*/  IMAD.MOV.U32 R27, RZ, RZ, RZ ;  /* 0x000000ffff1b7224 */ /* 0x000fe200078e00ff */
[----:B------:R-:W-:Y:S01]  /*1140*/  SHF.L.U64.HI R42, R24, 0x1, R25 ;  /* 0x00000001182a7819 */ /* 0x000fe20000010219 */
[----:B------:R-:W-:Y:S01]  /*1150*/  IMAD.MOV.U32 R0, RZ, RZ, RZ ;  /* 0x000000ffff007224 */ /* 0x000fe200078e00ff */
[----:B------:R-:W2:Y:S01]  /*1160*/  @P1 LDG.E.U16 R41, desc[UR10][R8.64] ;  /* 0x0000000a08291981 */ /* 0x000ea2000c1e1500 */
[----:B---3--:R-:W-:-:S05]  /*1170*/  @P2 HADD2.F32 R14, -RZ, R14.H0_H0 ;  /* 0x2000000eff0e2230 */ /* 0x008fca0000004100 */
[----:B----4-:R-:W-:Y:S01]  /*1180*/  @P2 FMUL.FTZ R28, R14, R11 ;  /* 0x0000000b0e1c2220 */ /* 0x010fe20000410000 */
[----:B------:R-:W-:Y:S02]  /*1190*/  @P3 IADD3 R14, P6, R26, UR12, RZ ;  /* 0x0000000c1a0e3c10 */ /* 0x000fe4000ffde0ff */
[C---:B------:R-:W-:Y:S02]  /*11a0*/  IADD3.X R11, R13.reuse, UR17, RZ, P4, !PT ;  /* 0x000000110d0b7c10 */ /* 0x040fe4000a7fe4ff */
[----:B------:R-:W-:Y:S02]  /*11b0*/  @P2 F2FP.F16.F32.PACK_AB R20, RZ, R28 ;  /* 0x0000001cff14223e */ /* 0x000fe400000000ff */
        /* <DEDUP_REMOVED lines=18> */
[----:B---3--:R-:W-:Y:S01]  /*12e0*/  @P3 HADD2.F32 R44, -RZ, R21.H0_H0 ;  /* 0x20000015ff2c3230 */ /* 0x008fe20000004100 */
[----:B------:R-:W-:Y:S02]  /*12f0*/  @P2 IADD3.X R21, R43, UR15, RZ, P4, !PT ;  /* 0x0000000f2b152c10 */ /* 0x000fe4000a7fe4ff */
[----:B-1----:R-:W-:Y:S02]  /*1300*/  IADD3 R18, P4, R17, UR6, RZ ;  /* 0x0000000611127c10 */ /* 0x002fe4000ff9e0ff */
[----:B----4-:R-:W-:Y:S01]  /*1310*/  @P3 FMUL.FTZ R40, R44, R19 ;  /* 0x000000132c283220 */ /* 0x010fe20000410000 */
[----:B------:R-:W-:Y:S01]  /*1320*/  CS2R R44, SRZ ;  /* 0x00000000002c7805 */ /* 0x000fe2000001ff00 */
[----:B------:R0:W3:Y:S01]  /*1330*/  @P2 LDG.E.U16 R50, desc[UR10][R20.64] ;  /* 0x0000000a14322981 */ /* 0x0000e2000c1e1500 */
[----:B------:R-:W-:-:S02]  /*1340*/  IADD3.X R17, R23, UR17, RZ, P6, !PT ;  /* 0x0000001117117c10 */ /* 0x000fc4000b7fe4ff */
[----:B------:R-:W-:-:S03]  /*1350*/  IADD3.X R19, R23, UR7, RZ, P4, !PT ;  /* 0x0000000717137c10 */ /* 0x000fc6000a7fe4ff */
[----:B------:R-:W5:Y:S01]  /*1360*/  @P2 LDG.E R45, desc[UR10][R16.64] ;  /* 0x0000000a102d2981 */ /* 0x000f62000c1e1900 */
[----:B0-----:R-:W-:-:S03]  /*1370*/  @P3 F2FP.F16.F32.PACK_AB R21, RZ, R40 ;  /* 0x00000028ff15323e */ /* 0x001fc600000000ff */
        /* <DEDUP_REMOVED lines=11> */
[----:B--2---:R-:W-:Y:S01]  /*1430*/  @P0 HADD2.F32 R46, -RZ, R39.H0_H0 ;  /* 0x20000027ff2e0230 */ /* 0x004fe20000004100 */
[----:B------:R-:W-:Y:S01]  /*1440*/  HFMA2.MMA R39, -RZ, RZ, 0, 0 ;  /* 0x00000000ff277435 */ /* 0x000fe200000001ff */
[----:B-1----:R-:W-:Y:S02]  /*1450*/  IMAD.MOV.U32 R25, RZ, RZ, RZ ;  /* 0x000000ffff197224 */ /* 0x002fe400078e00ff */
[----:B------:R-:W-:Y:S02]  /*1460*/  @P1 HADD2.F32 R47, -RZ, R41.H0_H0 ;  /* 0x20000029ff2f1230 */ /* 0x000fe40000004100 */
[----:B---3--:R-:W-:-:S02]  /*1470*/  @P2 HADD2.F32 R39, -RZ, R50.H0_H0 ;  /* 0x20000032ff272230 */ /* 0x008fc40000004100 */
[----:B----4-:R-:W-:Y:S02]  /*1480*/  @P3 HADD2.F32 R25, -RZ, R24.H0_H0 ;  /* 0x20000018ff193230 */ /* 0x010fe40000004100 */
        /* <DEDUP_REMOVED lines=58> */
.L_x_103:
        /* <DEDUP_REMOVED lines=56> */
.L_x_104:
[----:B------:R-:W-:Y:S01]  /*1bb0*/  FADD.FTZ R15, -R15, R46 ;  /* 0x0000002e0f0f7221 */ /* 0x000fe20000010100 */
[----:B------:R-:W-:Y:S01]  /*1bc0*/  @P0 F2FP.F16.F32.PACK_AB R31, RZ, R31 ;  /* 0x0000001fff1f023e */ /* 0x000fe200000000ff */
[----:B------:R-:W-:Y:S01]  /*1bd0*/  FADD.FTZ R28, -R28, R47 ;  /* 0x0000002f1c1c7221 */ /* 0x000fe20000010100 */
[----:B------:R-:W-:Y:S01]  /*1be0*/  @P0 F2FP.F16.F32.PACK_AB R29, RZ, R29 ;  /* 0x0000001dff1d023e */ /* 0x000fe200000000ff */
[----:B------:R-:W-:Y:S01]  /*1bf0*/  BSSY B0, `(.L_x_105) ;  /* 0x000001c000007945 */ /* 0x000fe20003800000 */
[----:B------:R-:W-:Y:S01]  /*1c00*/  @P0 F2FP.F16.F32.PACK_AB R15, RZ, R15 ;  /* 0x0000000fff0f023e */ /* 0x000fe200000000ff */
[----:B------:R-:W-:Y:S01]  /*1c10*/  @P0 HADD2.F32 R31, -RZ, R31.H0_H0 ;  /* 0x2000001fff1f0230 */ /* 0x000fe20000004100 */
[----:B------:R-:W-:Y:S01]  /*1c20*/  @P1 F2FP.F16.F32.PACK_AB R27, RZ, R27 ;  /* 0x0000001bff1b123e */ /* 0x000fe200000000ff */
[----:B------:R-:W-:Y:S01]  /*1c30*/  @P0 HADD2.F32 R29, -RZ, R29.H0_H0 ;  /* 0x2000001dff1d0230 */ /* 0x000fe20000004100 */
[----:B------:R-:W-:Y:S01]  /*1c40*/  PRMT R32, R15, 0x7610, R32 ;  /* 0x000076100f207816 */ /* 0x000fe20000000020 */
[----:B------:R-:W-:Y:S01]  /*1c50*/  FADD.FTZ R24, -R24, R39 ;  /* 0x0000002718187221 */ /* 0x000fe20000010100 */
[----:B------:R-:W-:Y:S01]  /*1c60*/  @P1 F2FP.F16.F32.PACK_AB R0, RZ, R0 ;  /* 0x00000000ff00123e */ /* 0x000fe200000000ff */
[----:B------:R-:W-:-:S02]  /*1c70*/  @P1 HADD2.F32 R27, -RZ, R27.H0_H0 ;  /* 0x2000001bff1b1230 */ /* 0x000fc40000004100 */
[----:B------:R0:W-:Y:S02]  /*1c80*/  @P0 STG.E.U16 desc[UR10][R2.64], R32 ;  /* 0x0000002002000986 */ /* 0x0001e4000c10150a */
[----:B------:R-:W-:Y:S02]  /*1c90*/  @P1 HADD2.F32 R15, -RZ, R0.H0_H0 ;  /* 0x20000000ff0f1230 */ /* 0x000fe40000004100 */
[----:B------:R1:W-:Y:S04]  /*1ca0*/  @P0 STG.E desc[UR10][R4.64], R31 ;  /* 0x0000001f04000986 */ /* 0x0003e8000c10190a */
[----:B------:R1:W-:Y:S01]  /*1cb0*/  @P0 STG.E desc[UR10][R6.64], R29 ;  /* 0x0000001d06000986 */ /* 0x0003e2000c10190a */
[----:B0-----:R-:W-:-:S05]  /*1cc0*/  @P1 F2FP.F16.F32.PACK_AB R3, RZ, R28 ;  /* 0x0000001cff03123e */ /* 0x001fca00000000ff */
[----:B------:R1:W-:Y:S04]  /*1cd0*/  @P1 STG.E.U16 desc[UR10][R8.64], R3 ;  /* 0x0000000308001986 */ /* 0x0003e8000c10150a */
[----:B------:R1:W-:Y:S04]  /*1ce0*/  @P1 STG.E desc[UR10][R10.64], R27 ;  /* 0x0000001b0a001986 */ /* 0x0003e8000c10190a */
[----:B------:R1:W-:Y:S01]  /*1cf0*/  @P1 STG.E desc[UR10][R12.64], R15 ;  /* 0x0000000f0c001986 */ /* 0x0003e2000c10190a */
[----:B------:R-:W-:Y:S05]  /*1d00*/  @!P2 BRA `(.L_x_106) ;  /* 0x000000000028a947 */ /* 0x000fea0003800000 */
[----:B------:R-:W-:Y:S02]  /*1d10*/  IADD3 R30, P0, R30, UR14, RZ ;  /* 0x0000000e1e1e7c10 */ /* 0x000fe4000ff1e0ff */
[----:B------:R-:W-:Y:S02]  /*1d20*/  F2FP.F16.F32.PACK_AB R45, R45, R24 ;  /* 0x000000182d2d723e */ /* 0x000fe400000000ff */
[----:B------:R-:W-:Y:S02]  /*1d30*/  F2FP.F16.F32.PACK_AB R44, RZ, R44 ;  /* 0x0000002cff2c723e */ /* 0x000fe400000000ff */
[----:B-1----:R-:W-:Y:S02]  /*1d40*/  IADD3.X R31, R43, UR15, RZ, P0, !PT ;  /* 0x0000000f2b1f7c10 */ /* 0x002fe400087fe4ff */
[----:B------:R-:W-:Y:S01]  /*1d50*/  PRMT R15, R45, 0x7610, R15 ;  /* 0x000076102d0f7816 */ /* 0x000fe2000000000f */
[----:B------:R-:W-:Y:S02]  /*1d60*/  HADD2.F32 R45, -RZ, R45.H1_H1 ;  /* 0x3000002dff2d7230 */ /* 0x000fe40000004100 */
[----:B------:R-:W-:-:S02]  /*1d70*/  HADD2.F32 R3, -RZ, R44.H0_H0 ;  /* 0x2000002cff037230 */ /* 0x000fc40000004100 */
[----:B------:R0:W-:Y:S04]  /*1d80*/  STG.E.U16 desc[UR10][R30.64], R15 ;  /* 0x0000000f1e007986 */ /* 0x0001e8000c10150a */
[----:B------:R0:W-:Y:S04]  /*1d90*/  STG.E desc[UR10][R16.64], R45 ;  /* 0x0000002d10007986 */ /* 0x0001e8000c10190a */
[----:B------:R0:W-:Y:S02]  /*1da0*/  STG.E desc[UR10][R18.64], R3 ;  /* 0x0000000312007986 */ /* 0x0001e4000c10190a */
.L_x_106:
[----:B------:R-:W-:Y:S05]  /*1db0*/  BSYNC B0 ;  /* 0x0000000000007941 */ /* 0x000fea0003800000 */
.L_x_105:
[----:B------:R-:W-:Y:S01]  /*1dc0*/  BSSY B0, `(.L_x_107) ;  /* 0x000000d000007945 */ /* 0x000fe20003800000 */
[----:B------:R-:W-:-:S03]  /*1dd0*/  FADD.FTZ R14, -R14, R25 ;  /* 0x000000190e0e7221 */ /* 0x000fc60000010100 */
[----:B------:R-:W-:Y:S05]  /*1de0*/  @!P3 BRA `(.L_x_108) ;  /* 0x000000000028b947 */ /* 0x000fea0003800000 */
[----:B------:R-:W-:Y:S02]  /*1df0*/  IADD3 R26, P0, R26, UR14, RZ ;  /* 0x0000000e1a1a7c10 */ /* 0x000fe4000ff1e0ff */
[----:B------:R-:W-:Y:S02]  /*1e00*/  F2FP.F16.F32.PACK_AB R49, R49, R14 ;  /* 0x0000000e3131723e */ /* 0x000fe400000000ff */
[----:B------:R-:W-:Y:S02]  /*1e10*/  F2FP.F16.F32.PACK_AB R48, RZ, R48 ;  /* 0x00000030ff30723e */ /* 0x000fe400000000ff */
[----:B-1----:R-:W-:Y:S02]  /*1e20*/  IADD3.X R27, R42, UR15, RZ, P0, !PT ;  /* 0x0000000f2a1b7c10 */ /* 0x002fe400087fe4ff */
[----:B------:R-:W-:Y:S01]  /*1e30*/  PRMT R13, R49, 0x7610, R13 ;  /* 0x00007610310d7816 */ /* 0x000fe2000000000d */
[----:B------:R-:W-:Y:S02]  /*1e40*/  HADD2.F32 R49, -RZ, R49.H1_H1 ;  /* 0x30000031ff317230 */ /* 0x000fe40000004100 */
[----:B0-----:R-:W-:-:S02]  /*1e50*/  HADD2.F32 R3, -RZ, R48.H0_H0 ;  /* 0x20000030ff037230 */ /* 0x001fc40000004100 */
[----:B------:R2:W-:Y:S04]  /*1e60*/  STG.E.U16 desc[UR10][R26.64], R13 ;  /* 0x0000000d1a007986 */ /* 0x0005e8000c10150a */
[----:B------:R2:W-:Y:S04]  /*1e70*/  STG.E desc[UR10][R20.64], R49 ;  /* 0x0000003114007986 */ /* 0x0005e8000c10190a */
[----:B------:R2:W-:Y:S02]  /*1e80*/  STG.E desc[UR10][R22.64], R3 ;  /* 0x0000000316007986 */ /* 0x0005e4000c10190a */
.L_x_108:
[----:B------:R-:W-:Y:S05]  /*1e90*/  BSYNC B0 ;  /* 0x0000000000007941 */ /* 0x000fea0003800000 */
.L_x_107:
[----:B------:R-:W-:-:S04]  /*1ea0*/  ULEA UR4, UR5, UR4, 0x2 ;  /* 0x0000000405047291 */ /* 0x000fc8000f8e103f */
[----:B------:R-:W-:Y:S02]  /*1eb0*/  UISETP.GE.AND UP0, UPT, UR4, UR22, UPT ;  /* 0x000000160400728c */ /* 0x000fe4000bf06270 */
[----:B------:R-:W-:-:S04]  /*1ec0*/  IMAD.U32 R0, RZ, RZ, UR4 ;  /* 0x00000004ff007e24 */ /* 0x000fc8000f8e00ff */
[----:B------:R-:W-:Y:S02]  /*1ed0*/  PLOP3.LUT P0, PT, PT, PT, UP0, 0x80, 0x0 ;  /* 0x000000000000781c */ /* 0x000fe40003f0f008 */
[----:B------:R-:W-:-:S13]  /*1ee0*/  ISETP.LT.AND P1, PT, R0, UR9, PT ;  /* 0x0000000900007c0c */ /* 0x000fda000bf21270 */
[----:B------:R-:W-:Y:S05]  /*1ef0*/  @!P0 BRA P1, `(.L_x_109) ;  /* 0xffffffec005c8947 */ /* 0x000fea000083ffff */
[----:B------:R-:W-:Y:S05]  /*1f00*/  EXIT ;  /* 0x000000000000794d */ /* 0x000fea0003800000 */
        .type           $_Z25multi_tensor_apply_kernelI18TensorListMetadataILi4EE21AdamCapturableFunctorIN3c104HalfEfEJffPiifPf10adamMode_tfS7_EEvlPViT_T0_DpT1_$__internal_accurate_pow,@function
        .size           $_Z25multi_tensor_apply_kernelI18TensorListMetadataILi4EE21AdamCapturableFunctorIN3c104HalfEfEJffPiifPf10adamMode_tfS7_EEvlPViT_T0_DpT1_$__internal_accurate_pow,(.L_x_193 - $_Z25multi_tensor_apply_kernelI18TensorListMetadataILi4EE21AdamCapturableFunctorIN3c104HalfEfEJffPiifPf10adamMode_tfS7_EEvlPViT_T0_DpT1_$__internal_accurate_pow)
$_Z25multi_tensor_apply_kernelI18TensorListMetadataILi4EE21AdamCapturableFunctorIN3c104HalfEfEJffPiifPf10adamMode_tfS7_EEvlPViT_T0_DpT1_$__internal_accurate_pow:
[----:B------:R-:W-:Y:S01]  /*1f10*/  SHF.R.U32.HI R9, RZ, 0x14, R11 ;  /* 0x00000014ff097819 */ /* 0x000fe2000001160b */
[----:B------:R-:W-:Y:S01]  /*1f20*/  IMAD.MOV.U32 R10, RZ, RZ, R14 ;  /* 0x000000ffff0a7224 */ /* 0x000fe200078e000e */
[----:B------:R-:W-:Y:S01]  /*1f30*/  MOV R24, 0x41ad3b5a ;  /* 0x41ad3b5a00187802 */ /* 0x000fe20000000f00 */
[----:B------:R-:W-:Y:S01]  /*1f40*/  IMAD.MOV.U32 R25, RZ, RZ, 0x3ed0f5d2 ;  /* 0x3ed0f5d2ff197424 */ /* 0x000fe200078e00ff */
[----:B------:R-:W-:Y:S01]  /*1f50*/  ISETP.NE.AND P1, PT, R9, RZ, PT ;  /* 0x000000ff0900720c */ /* 0x000fe20003f25270 */
[----:B------:R-:W-:Y:S01]  /*1f60*/  UMOV UR4, 0x7d2cafe2 ;  /* 0x7d2cafe200047882 */ /* 0x000fe20000000000 */
[----:B------:R-:W-:-:S11]  /*1f70*/  UMOV UR5, 0x3eb0f5ff ;  /* 0x3eb0f5ff00057882 */ /* 0x000fd60000000000 */
[----:B------:R-:W-:Y:S01]  /*1f80*/  @!P1 DMUL R22, R10, 1.80143985094819840000e+16 ;  /* 0x435000000a169828 */ /* 0x000fe20000000000 */
[----:B------:R-:W-:-:S09]  /*1f90*/  IMAD.MOV.U32 R10, RZ, RZ, R11 ;  /* 0x000000ffff0a7224 */ /* 0x000fd200078e000b */
[----:B------:R-:W-:Y:S01]  /*1fa0*/  @!P1 MOV R10, R23 ;  /* 0x00000017000a9202 */ /* 0x000fe20000000f00 */
[----:B------:R-:W-:Y:S01]  /*1fb0*/  @!P1 IMAD.MOV.U32 R14, RZ, RZ, R22 ;  /* 0x000000ffff0e9224 */ /* 0x000fe200078e0016 */
[----:B------:R-:W-:Y:S02]  /*1fc0*/  @!P1 LEA.HI R9, R23, 0xffffffca, RZ, 0xc ;  /* 0xffffffca17099811 */ /* 0x000fe400078f60ff */
[----:B------:R-:W-:-:S04]  /*1fd0*/  LOP3.LUT R10, R10, 0x800fffff, RZ, 0xc0, !PT ;  /* 0x800fffff0a0a7812 */ /* 0x000fc800078ec0ff */
[----:B------:R-:W-:Y:S01]  /*1fe0*/  LOP3.LUT R15, R10, 0x3ff00000, RZ, 0xfc, !PT ;  /* 0x3ff000000a0f7812 */ /* 0x000fe200078efcff */
[----:B------:R-:W-:-:S03]  /*1ff0*/  IMAD.MOV.U32 R10, RZ, RZ, RZ ;  /* 0x000000ffff0a7224 */ /* 0x000fc600078e00ff */
        /* <DEDUP_REMOVED lines=65> */
[C---:B------:R-:W-:Y:S01]  /*2410*/  VIADD R14, R9.reuse, 0xfffffc01 ;  /* 0xfffffc01090e7836 */ /* 0x040fe20000000000 */
[----:B------:R-:W-:Y:S01]  /*2420*/  @P2 IADD3 R14, R9, -0x3fe, RZ ;  /* 0xfffffc02090e2810 */ /* 0x000fe20007ffe0ff */
[----:B------:R-:W-:-:S05]  /*2430*/  IMAD.MOV.U32 R9, RZ, RZ, R7 ;  /* 0x000000ffff097224 */ /* 0x000fca00078e0007 */
[----:B------:R-:W-:Y:S01]  /*2440*/  DADD R12, R24, R12 ;  /* 0x00000000180c7229 */ /* 0x000fe2000000000c */
[----:B------:R-:W-:-:S05]  /*2450*/  IMAD.SHL.U32 R7, R9, 0x2, RZ ;  /* 0x0000000209077824 */ /* 0x000fca00078e00ff */
[----:B------:R-:W-:Y:S02]  /*2460*/  ISETP.GT.U32.AND P1, PT, R7, -0x2000001, PT ;  /* 0xfdffffff0700780c */ /* 0x000fe40003f24070 */
[----:B------:R-:W-:Y:S01]  /*2470*/  DADD R12, R10, R12 ;  /* 0x000000000a0c7229 */ /* 0x000fe2000000000c */
[----:B------:R-:W-:Y:S01]  /*2480*/  LOP3.LUT R10, R14, 0x80000000, RZ, 0x3c, !PT ;  /* 0x800000000e0a7812 */ /* 0x000fe200078e3cff */
[----:B------:R-:W-:-:S06]  /*2490*/  IMAD.MOV.U32 R11, RZ, RZ, 0x43300000 ;  /* 0x43300000ff0b7424 */ /* 0x000fcc00078e00ff */
        /* <DEDUP_REMOVED lines=83> */
.L_x_110:
[----:B------:R-:W-:Y:S01]  /*29d0*/  DSETP.NEU.AND P1, PT, |R16|, +INF , PT ;  /* 0x7ff000001000742a */ /* 0x000fe20003f2d200 */
[----:B------:R-:W-:Y:S01]  /*29e0*/  IMAD.MOV.U32 R7, RZ, RZ, 0x0 ;  /* 0x00000000ff077424 */ /* 0x000fe200078e00ff */
[----:B------:R-:W-:-:S12]  /*29f0*/  DADD R8, R10, R8 ;  /* 0x000000000a087229 */ /* 0x000fd80000000008 */
[----:B------:R-:W-:Y:S01]  /*2a00*/  @P1 DFMA R16, R8, R16, R16 ;  /* 0x000000100810122b */ /* 0x000fe20000000010 */
[----:B------:R-:W-:Y:S10]  /*2a10*/  RET.REL.NODEC R6 `(_Z25multi_tensor_apply_kernelI18TensorListMetadataILi4EE21AdamCapturableFunctorIN3c104HalfEfEJffPiifPf10adamMode_tfS7_EEvlPViT_T0_DpT1_) ;  /* 0xffffffd406787950 */ /* 0x000ff40003c3ffff */
.L_x_111:
        /* <DEDUP_REMOVED lines=14> */
.L_x_193:


//--------------------- .text._Z25multi_tensor_apply_kernelI18TensorListMetadataILi4EE21AdamCapturableFunctorIffEJffPiifPf10adamMode_tfS5_EEvlPViT_T0_DpT1_ --------------------------
	.section	.text._Z25multi_tensor_apply_kernelI18TensorListMetadataILi4EE21AdamCapturableFunctorIffEJffPiifPf10adamMode_tfS5_EEvlPViT_T0_DpT1_,"ax",@progbits
	.align	128
        .global         _Z25multi_tensor_apply_kernelI18TensorListMetadataILi4EE21AdamCapturableFunctorIffEJffPiifPf10adamMode_tfS5_EEvlPViT_T0_DpT1_
        .type           _Z25multi_tensor_apply_kernelI18TensorListMetadataILi4EE21AdamCapturableFunctorIffEJffPiifPf10adamMode_tfS5_EEvlPViT_T0_DpT1_,@function
        .size           _Z25multi_tensor_apply_kernelI18TensorListMetadataILi4EE21AdamCapturableFunctorIffEJffPiifPf10adamMode_tfS5_EEvlPViT_T0_DpT1_,(.L_x_194 - _Z25multi_tensor_apply_kernelI18TensorListMetadataILi4EE21AdamCapturableFunctorIffEJffPiifPf10adamMode_tfS5_EEvlPViT_T0_DpT1_)
        .other          _Z25multi_tensor_apply_kernelI18TensorListMetadataILi4EE21AdamCapturableFunctorIffEJffPiifPf10adamMode_tfS5_EEvlPViT_T0_DpT1_,@"STO_CUDA_ENTRY STV_DEFAULT"
_Z25multi_tensor_apply_kernelI18TensorListMetadataILi4EE21AdamCapturableFunctorIffEJffPiifPf10adamMode_tfS5_EEvlPViT_T0_DpT1_:
.text._Z25multi_tensor_apply_kernelI18TensorListMetadataILi4EE21AdamCapturableFunctorIffEJffPiifPf10adamMode_tfS5_EEvlPViT_T0_DpT1_:
        /* <DEDUP_REMOVED lines=30> */
[----:B------:R-:W-:Y:S05]  /*01e0*/  CALL.REL.NOINC `($_Z25multi_tensor_apply_kernelI18TensorListMetadataILi4EE21AdamCapturableFunctorIffEJffPiifPf10adamMode_tfS5_EEvlPViT_T0_DpT1_$__internal_accurate_pow) ;  /* 0x0000001800807944 */ /* 0x000fea0003c00000 */
        /* <DEDUP_REMOVED lines=22> */
.L_x_113:
[----:B------:R-:W-:Y:S01]  /*0350*/  ISETP.GE.AND P2, PT, R3, RZ, PT ;  /* 0x000000ff0300720c */ /* 0x000fe20003f46270 */
[----:B------:R-:W-:Y:S01]  /*0360*/  DSETP.NEU.AND P1, PT, |R2|, 0.5, !P0 ;  /* 0x3fe000000200742a */ /* 0x000fe2000472d200 */
[----:B------:R-:W-:-:S05]  /*0370*/  IMAD.MOV.U32 R4, RZ, RZ, RZ ;  /* 0x000000ffff047224 */ /* 0x000fca00078e00ff */
[----:B0-----:R-:W-:-:S06]  /*0380*/  SEL R5, R9, RZ, P1 ;  /* 0x000000ff09057207 */ /* 0x001fcc0000800000 */
[----:B------:R-:W-:-:S07]  /*0390*/  @!P2 LOP3.LUT R5, R5, 0x7ff00000, RZ, 0xfc, !PT ;  /* 0x7ff000000505a812 */ /* 0x000fce00078efcff */
.L_x_114:
        /* <DEDUP_REMOVED lines=17> */
.L_x_117:
        /* <DEDUP_REMOVED lines=10> */
.L_x_116:
[----:B------:R-:W-:-:S11]  /*0550*/  DADD R4, R2, R8 ;  /* 0x0000000002047229 */ /* 0x000fd60000000008 */
.L_x_115:
        /* <DEDUP_REMOVED lines=9> */
[----:B------:R-:W-:Y:S05]  /*05f0*/  CALL.REL.NOINC `($_Z25multi_tensor_apply_kernelI18TensorListMetadataILi4EE21AdamCapturableFunctorIffEJffPiifPf10adamMode_tfS5_EEvlPViT_T0_DpT1_$__internal_accurate_pow) ;  /* 0x00000014007c7944 */ /* 0x000fea0003c00000 */
        /* <DEDUP_REMOVED lines=19> */
.L_x_118:
[----:B------:R-:W-:Y:S01]  /*0730*/  ISETP.GE.AND P1, PT, R3, RZ, PT ;  /* 0x000000ff0300720c */ /* 0x000fe20003f26270 */
[----:B------:R-:W-:Y:S01]  /*0740*/  DSETP.NEU.AND P0, PT, |R2|, 0.5, !P0 ;  /* 0x3fe000000200742a */ /* 0x000fe2000470d200 */
[----:B------:R-:W-:-:S05]  /*0750*/  IMAD.MOV.U32 R6, RZ, RZ, RZ ;  /* 0x000000ffff067224 */ /* 0x000fca00078e00ff */
[----:B0-----:R-:W-:Y:S02]  /*0760*/  SEL R7, R11, RZ, P0 ;  /* 0x000000ff0b077207 */ /* 0x001fe40000000000 */
[----:B------:R-:W-:-:S04]  /*0770*/  SEL R18, RZ, 0x1, !P0 ;  /* 0x00000001ff127807 */ /* 0x000fc80004000000 */
[----:B------:R-:W-:-:S07]  /*0780*/  @!P1 LOP3.LUT R7, R7, 0x7ff00000, RZ, 0xfc, !PT ;  /* 0x7ff0000007079812 */ /* 0x000fce00078efcff */
.L_x_119:
        /* <DEDUP_REMOVED lines=17> */
.L_x_122:
        /* <DEDUP_REMOVED lines=11> */
.L_x_121:
[----:B------:R-:W-:-:S11]  /*0950*/  DADD R6, R2, R10 ;  /* 0x0000000002067229 */ /* 0x000fd6000000000a */
.L_x_120:
        /* <DEDUP_REMOVED lines=17> */
.L_x_112:
[----:B------:R-:W0:Y:S01]  /*0a70*/  S2UR UR5, SR_CTAID.X ;  /* 0x00000000000579c3 */ /* 0x000e220000002500 */
[----:B------:R-:W-:-:S07]  /*0a80*/  UMOV UR6, 0x10 ;  /* 0x0000001000067882 */ /* 0x000fce0000000000 */
[----:B------:R-:W1:Y:S01]  /*0a90*/  LDC R4, c[0x0][0x210] ;  /* 0x00008400ff047b82 */ /* 0x000e620000000800 */
[----:B0-----:R-:W-:-:S03]  /*0aa0*/  ULEA UR4, UR5, UR6, 0x2 ;  /* 0x0000000605047291 */ /* 0x001fc6000f8e103f */
[----:B------:R-:W-:Y:S02]  /*0ab0*/  ULDC.U8 UR5, c[0x0][UR5+0x7c0] ;  /* 0x0001f00005057abb */ /* 0x000fe40008000000 */
[----:B------:R-:W-:Y:S01]  /*0ac0*/  ULEA UR5, UR5, UR6, 0x3 ;  /* 0x0000000605057291 */ /* 0x000fe2000f8e183f */
[----:B-1----:R-:W-:-:S06]  /*0ad0*/  ISETP.GE.AND P0, PT, R4, 0x1, PT ;  /* 0x000000010400780c */ /* 0x002fcc0003f06270 */
[----:B------:R-:W-:Y:S02]  /*0ae0*/  ULDC UR4, c[0x0][UR4+0x8f0] ;  /* 0x00023c0004047abb */ /* 0x000fe40008000800 */
[----:B------:R-:W-:-:S03]  /*0af0*/  IMAD R3, R4, UR4, RZ ;  /* 0x0000000404037c24 */ /* 0x000fc6000f8e02ff */
[----:B------:R-:W-:Y:S02]  /*0b00*/  ULDC UR4, c[0x0][UR5+0x690] ;  /* 0x0001a40005047abb */ /* 0x000fe40008000800 */
[----:B------:R-:W-:-:S04]  /*0b10*/  IADD3 R4, -R3, UR4, RZ ;  /* 0x0000000403047c10 */ /* 0x000fc8000fffe1ff */
[----:B------:R-:W-:-:S13]  /*0b20*/  ISETP.LT.OR P0, PT, R4, 0x1, !P0 ;  /* 0x000000010400780c */ /* 0x000fda0004701670 */
[----:B------:R-:W-:Y:S05]  /*0b30*/  @P0 EXIT ;  /* 0x000000000000094d */ /* 0x000fea0003800000 */
[----:B------:R-:W0:Y:S01]  /*0b40*/  LDC R7, c[0x0][0xe0c] ;  /* 0x00038300ff077b82 */ /* 0x000e220000000800 */
[----:B------:R-:W1:Y:S01]  /*0b50*/  S2R R5, SR_TID.X ;  /* 0x0000000000057919 */ /* 0x000e620000002100 */
[----:B------:R-:W-:Y:S01]  /*0b60*/  SHF.R.S32.HI R6, RZ, 0x1f, R3 ;  /* 0x0000001fff067819 */ /* 0x000fe20000011403 */
[----:B------:R-:W-:Y:S01]  /*0b70*/  ULDC.64 UR10, c[0x0][UR5+0x210] ;  /* 0x00008400050a7abb */ /* 0x000fe20008000a00 */
[----:B------:R-:W-:Y:S01]  /*0b80*/  ULDC.64 UR12, c[0x0][UR5+0x330] ;  /* 0x0000cc00050c7abb */ /* 0x000fe20008000a00 */
[----:B------:R-:W-:Y:S01]  /*0b90*/  ULDC.64 UR14, c[0x0][UR5+0x450] ;  /* 0x00011400050e7abb */ /* 0x000fe20008000a00 */
[----:B------:R-:W-:Y:S01]  /*0ba0*/  ULDC.64 UR6, c[0x0][UR5+0x570] ;  /* 0x00015c0005067abb */ /* 0x000fe20008000a00 */
[----:B------:R-:W-:Y:S01]  /*0bb0*/  ULDC UR5, c[0x0][0x0] ;  /* 0x0000000000057ab9 */ /* 0x000fe20000000800 */
[----:B------:R-:W2:Y:S01]  /*0bc0*/  LDC R8, c[0x0][0xe10] ;  /* 0x00038400ff087b82 */ /* 0x000ea20000000800 */
[----:B------:R-:W-:Y:S01]  /*0bd0*/  UMOV UR4, URZ ;  /* 0x0000003f00047c82 */ /* 0x000fe20008000000 */
[----:B------:R-:W-:Y:S01]  /*0be0*/  ULDC UR19, c[0x0][0xe0c] ;  /* 0x0003830000137ab9 */ /* 0x000fe20000000800 */
[----:B------:R-:W-:Y:S01]  /*0bf0*/  ULDC UR20, c[0x0][0xe10] ;  /* 0x0003840000147ab9 */ /* 0x000fe20000000800 */
[----:B------:R-:W-:Y:S01]  /*0c00*/  ULDC UR17, c[0x0][0xe24] ;  /* 0x0003890000117ab9 */ /* 0x000fe20000000800 */
[----:B------:R-:W-:Y:S01]  /*0c10*/  ULDC UR18, c[0x0][0xe34] ;  /* 0x00038d0000127ab9 */ /* 0x000fe20000000800 */
[----:B------:R-:W-:Y:S01]  /*0c20*/  ULDC UR16, c[0x0][0xe30] ;  /* 0x00038c0000107ab9 */ /* 0x000fe20000000800 */
[----:B0-----:R-:W-:Y:S01]  /*0c30*/  FADD.FTZ R7, -R7, 1 ;  /* 0x3f80000007077421 */ /* 0x001fe20000010100 */
[----:B-12---:R-:W-:-:S07]  /*0c40*/  FADD.FTZ R8, -R8, 1 ;  /* 0x3f80000008087421 */ /* 0x006fce0000010100 */
.L_x_127:
[----:B0-----:R-:W0:Y:S01]  /*0c50*/  LDC R9, c[0x0][0x210] ;  /* 0x00008400ff097b82 */ /* 0x001e220000000800 */
[----:B------:R-:W-:-:S05]  /*0c60*/  VIADD R14, R5, UR4 ;  /* 0x00000004050e7c36 */ /* 0x000fca0008000000 */
[----:B-1----:R-:W-:-:S04]  /*0c70*/  IADD3 R10, P1, R3, R14, RZ ;  /* 0x0000000e030a7210 */ /* 0x002fc80007f3e0ff */
[----:B------:R-:W-:Y:S01]  /*0c80*/  LEA.HI.X.SX32 R11, R14, R6, 0x1, P1 ;  /* 0x000000060e0b7211 */ /* 0x000fe200008f0eff */
[----:B------:R-:W-:-:S03]  /*0c90*/  IMAD.SHL.U32 R26, R10, 0x4, RZ ;  /* 0x000000040a1a7824 */ /* 0x000fc600078e00ff */
[----:B------:R-:W-:Y:S02]  /*0ca0*/  SHF.L.U64.HI R27, R10, 0x2, R11 ;  /* 0x000000020a1b7819 */ /* 0x000fe4000001020b */
[----:B0-----:R-:W-:-:S04]  /*0cb0*/  ISETP.GE.AND P0, PT, R14, R9, PT ;  /* 0x000000090e00720c */ /* 0x001fc80003f06270 */
[----:B------:R-:W-:-:S13]  /*0cc0*/  ISETP.LT.AND P0, PT, R14, R4, !P0 ;  /* 0x000000040e00720c */ /* 0x000fda0004701270 */
[----:B------:R-:W0:Y:S01]  /*0cd0*/  @P0 LDC.64 R12, c[0x0][0xe38] ;  /* 0x00038e00ff0c0b82 */ /* 0x000e220000000a00 */
[----:B------:R-:W-:-:S04]  /*0ce0*/  @P0 IADD3 R10, P1, R26, UR10, RZ ;  /* 0x0000000a1a0a0c10 */ /* 0x000fc8000ff3e0ff */
[----:B------:R-:W-:-:S05]  /*0cf0*/  @P0 IADD3.X R11, R27, UR11, RZ, P1, !PT ;  /* 0x0000000b1b0b0c10 */ /* 0x000fca0008ffe4ff */
[----:B------:R-:W2:Y:S04]  /*0d00*/  @P0 LDG.E R19, desc[UR8][R10.64] ;  /* 0x000000080a130981 */ /* 0x000ea8000c1e1900 */
[----:B0-----:R-:W2:Y:S01]  /*0d10*/  @P0 LDG.E R12, desc[UR8][R12.64] ;  /* 0x000000080c0c0981 */ /* 0x001ea2000c1e1900 */
[----:B------:R-:W-:-:S04]  /*0d20*/  IADD3 R18, R14, UR5, RZ ;  /* 0x000000050e127c10 */ /* 0x000fc8000fffe0ff */
[----:B------:R-:W-:-:S04]  /*0d30*/  ISETP.GE.AND P1, PT, R18, R9, PT ;  /* 0x000000091200720c */ /* 0x000fc80003f26270 */
[----:B------:R-:W-:Y:S02]  /*0d40*/  ISETP.LT.AND P1, PT, R18, R4, !P1 ;  /* 0x000000041200720c */ /* 0x000fe40004f21270 */
[----:B------:R-:W-:-:S11]  /*0d50*/  IADD3 R16, P2, R3, R18, RZ ;  /* 0x0000001203107210 */ /* 0x000fd60007f5e0ff */
[----:B------:R-:W0:Y:S01]  /*0d60*/  @P1 LDC.64 R20, c[0x0][0xe38] ;  /* 0x00038e00ff141b82 */ /* 0x000e220000000a00 */
[----:B------:R-:W-:Y:S01]  /*0d70*/  IMAD.SHL.U32 R32, R16, 0x4, RZ ;  /* 0x0000000410207824 */ /* 0x000fe200078e00ff */
[----:B------:R-:W-:Y:S01]  /*0d80*/  LEA.HI.X.SX32 R15, R18, R6, 0x1, P2 ;  /* 0x00000006120f7211 */ /* 0x000fe200010f0eff */
[----:B------:R-:W-:-:S03]  /*0d90*/  IMAD.MOV.U32 R17, RZ, RZ, RZ ;  /* 0x000000ffff117224 */ /* 0x000fc600078e00ff */
        /* <DEDUP_REMOVED lines=8> */
[----:B------:R-:W-:-:S04]  /*0e20*/  ISETP.GE.AND P2, PT, R28, R9, PT ;  /* 0x000000091c00720c */ /* 0x000fc80003f46270 */
[----:B------:R-:W-:Y:S02]  /*0e30*/  ISETP.LT.AND P2, PT, R28, R4, !P2 ;  /* 0x000000041c00720c */ /* 0x000fe40005741270 */
[----:B------:R-:W-:-:S04]  /*0e40*/  IADD3 R12, P3, R3, R28, RZ ;  /* 0x0000001c030c7210 */ /* 0x000fc80007f7e0ff */
[----:B------:R-:W-:-:S07]  /*0e50*/  LEA.HI.X.SX32 R23, R28, R6, 0x1, P3 ;  /* 0x000000061c177211 */ /* 0x000fce00018f0eff */
[----:B------:R-:W0:Y:S01]  /*0e60*/  @P2 LDC.64 R18, c[0x0][0xe38] ;  /* 0x00038e00ff122b82 */ /* 0x000e220000000a00 */
[C---:B-1----:R-:W-:Y:S02]  /*0e70*/  SHF.L.U64.HI R11, R12.reuse, 0x2, R23 ;  /* 0x000000020c0b7819 */ /* 0x042fe40000010217 */
[----:B------:R-:W-:Y:S02]  /*0e80*/  SHF.L.U32 R12, R12, 0x2, RZ ;  /* 0x000000020c0c7819 */ /* 0x000fe400000006ff */
[C---:B------:R-:W-:Y:S02]  /*0e90*/  IADD3 R22, P3, R26.reuse, UR12, RZ ;  /* 0x0000000c1a167c10 */ /* 0x040fe4000ff7e0ff */
[C---:B------:R-:W-:Y:S02]  /*0ea0*/  IADD3 R24, P4, R26.reuse, UR14, RZ ;  /* 0x0000000e1a187c10 */ /* 0x040fe4000ff9e0ff */
[----:B------:R-:W-:Y:S02]  /*0eb0*/  IADD3 R26, P5, R26, UR6, RZ ;  /* 0x000000061a1a7c10 */ /* 0x000fe4000ffbe0ff */
[----:B------:R-:W-:-:S02]  /*0ec0*/  CS2R R48, SRZ ;  /* 0x0000000000307805 */ /* 0x000fc4000001ff00 */
[----:B------:R-:W-:Y:S01]  /*0ed0*/  @P2 IADD3 R40, P6, R12, UR10, RZ ;  /* 0x0000000a0c282c10 */ /* 0x000fe2000ffde0ff */
[----:B------:R-:W-:Y:S01]  /*0ee0*/  IMAD.MOV.U32 R10, RZ, RZ, RZ ;  /* 0x000000ffff0a7224 */ /* 0x000fe200078e00ff */
[----:B------:R-:W-:Y:S02]  /*0ef0*/  CS2R R46, SRZ ;  /* 0x00000000002e7805 */ /* 0x000fe4000001ff00 */
[C---:B------:R-:W-:Y:S02]  /*0f00*/  IADD3.X R23, R27.reuse, UR13, RZ, P3, !PT ;  /* 0x0000000d1b177c10 */ /* 0x040fe40009ffe4ff */
[----:B------:R-:W-:Y:S02]  /*0f10*/  CS2R R50, SRZ ;  /* 0x0000000000327805 */ /* 0x000fe4000001ff00 */
[C---:B------:R-:W-:Y:S02]  /*0f20*/  IADD3.X R25, R27.reuse, UR15, RZ, P4, !PT ;  /* 0x0000000f1b197c10 */ /* 0x040fe4000a7fe4ff */
[----:B------:R-:W-:Y:S01]  /*0f30*/  IADD3.X R27, R27, UR7, RZ, P5, !PT ;  /* 0x000000071b1b7c10 */ /* 0x000fe2000affe4ff */
[----:B------:R-:W5:Y:S01]  /*0f40*/  @P0 LDG.E R10, desc[UR8][R22.64] ;  /* 0x00000008160a0981 */ /* 0x000f62000c1e1900 */
[----:B------:R-:W-:-:S03]  /*0f50*/  @P2 IADD3.X R41, R11, UR11, RZ, P6, !PT ;  /* 0x0000000b0b292c10 */ /* 0x000fc6000b7fe4ff */
[----:B------:R-:W5:Y:S04]  /*0f60*/  @P0 LDG.E R47, desc[UR8][R24.64] ;  /* 0x00000008182f0981 */ /* 0x000f68000c1e1900 */
[----:B------:R-:W5:Y:S01]  /*0f70*/  @P0 LDG.E R50, desc[UR8][R26.64] ;  /* 0x000000081a320981 */ /* 0x000f62000c1e1900 */
[----:B--2---:R-:W-:-:S05]  /*0f80*/  @P1 FMUL.FTZ R48, R20, R13 ;  /* 0x0000000d14301220 */ /* 0x004fca0000410000 */
[----:B------:R1:W-:Y:S04]  /*0f90*/  @P1 STG.E desc[UR8][R14.64], R48 ;  /* 0x000000300e001986 */ /* 0x0003e8000c101908 */
[----:B0-----:R-:W2:Y:S04]  /*0fa0*/  @P2 LDG.E R18, desc[UR8][R18.64] ;  /* 0x0000000812122981 */ /* 0x001ea8000c1e1900 */
[----:B------:R-:W2:Y:S01]  /*0fb0*/  @P2 LDG.E R13, desc[UR8][R40.64] ;  /* 0x00000008280d2981 */ /* 0x000ea2000c1e1900 */
[----:B------:R-:W-:-:S05]  /*0fc0*/  VIADD R20, R28, UR5 ;  /* 0x000000051c147c36 */ /* 0x000fca0008000000 */
[----:B------:R-:W-:-:S04]  /*0fd0*/  ISETP.GE.AND P3, PT, R20, R9, PT ;  /* 0x000000091400720c */ /* 0x000fc80003f66270 */
[----:B------:R-:W-:Y:S02]  /*0fe0*/  ISETP.LT.AND P3, PT, R20, R4, !P3 ;  /* 0x000000041400720c */ /* 0x000fe40005f61270 */
[----:B------:R-:W-:-:S11]  /*0ff0*/  IADD3 R21, P4, R3, R20, RZ ;  /* 0x0000001403157210 */ /* 0x000fd60007f9e0ff */
[----:B------:R-:W0:Y:S01]  /*1000*/  @P3 LDC.64 R34, c[0x0][0xe38] ;  /* 0x00038e00ff223b82 */ /* 0x000e220000000a00 */
[----:B------:R-:W-:Y:S01]  /*1010*/  IADD3 R28, P6, R32, UR12, RZ ;  /* 0x0000000c201c7c10 */ /* 0x000fe2000ffde0ff */
[----:B-1----:R-:W-:Y:S01]  /*1020*/  IMAD.SHL.U32 R15, R21, 0x4, RZ ;  /* 0x00000004150f7824 */ /* 0x002fe200078e00ff */
[----:B------:R-:W-:Y:S02]  /*1030*/  LEA.HI.X.SX32 R20, R20, R6, 0x1, P4 ;  /* 0x0000000614147211 */ /* 0x000fe400020f0eff */
[C---:B------:R-:W-:Y:S02]  /*1040*/  IADD3 R30, P5, R32.reuse, UR14, RZ ;  /* 0x0000000e201e7c10 */ /* 0x040fe4000ffbe0ff */
[----:B------:R-:W-:Y:S02]  /*1050*/  IADD3 R32, P4, R32, UR6, RZ ;  /* 0x0000000620207c10 */ /* 0x000fe4000ff9e0ff */
[----:B------:R-:W-:Y:S02]  /*1060*/  IADD3.X R29, R16, UR13, RZ, P6, !PT ;  /* 0x0000000d101d7c10 */ /* 0x000fe4000b7fe4ff */
[----:B------:R-:W-:-:S02]  /*1070*/  CS2R R44, SRZ ;  /* 0x00000000002c7805 */ /* 0x000fc4000001ff00 */
[----:B------:R-:W-:Y:S02]  /*1080*/  SHF.L.U64.HI R14, R21, 0x2, R20 ;  /* 0x00000002150e7819 */ /* 0x000fe40000010214 */
[----:B------:R-:W-:Y:S02]  /*1090*/  CS2R R42, SRZ ;  /* 0x00000000002a7805 */ /* 0x000fe4000001ff00 */
[----:B------:R-:W-:Y:S02]  /*10a0*/  @P3 IADD3 R38, P6, R15, UR10, RZ ;  /* 0x0000000a0f263c10 */ /* 0x000fe4000ffde0ff */
[C---:B------:R-:W-:Y:S02]  /*10b0*/  IADD3.X R31, R16.reuse, UR15, RZ, P5, !PT ;  /* 0x0000000f101f7c10 */ /* 0x040fe4000affe4ff */
[----:B------:R-:W-:Y:S02]  /*10c0*/  IADD3.X R33, R16, UR7, RZ, P4, !PT ;  /* 0x0000000710217c10 */ /* 0x000fe4000a7fe4ff */
[----:B------:R-:W-:Y:S01]  /*10d0*/  @P3 IADD3.X R39, R14, UR11, RZ, P6, !PT ;  /* 0x0000000b0e273c10 */ /* 0x000fe2000b7fe4ff */
[----:B------:R-:W5:Y:S04]  /*10e0*/  @P1 LDG.E R44, desc[UR8][R30.64] ;  /* 0x000000081e2c1981 */ /* 0x000f68000c1e1900 */
[----:B------:R-:W5:Y:S01]  /*10f0*/  @P1 LDG.E R43, desc[UR8][R32.64] ;  /* 0x00000008202b1981 */ /* 0x000f62000c1e1900 */
[----:B--2---:R-:W-:Y:S01]  /*1100*/  @P2 FMUL.FTZ R49, R18, R13 ;  /* 0x0000000d12312220 */ /* 0x004fe20000410000 */
[----:B------:R-:W-:-:S06]  /*1110*/  IMAD.MOV.U32 R13, RZ, RZ, RZ ;  /* 0x000000ffff0d7224 */ /* 0x000fcc00078e00ff */
[----:B------:R-:W5:Y:S04]  /*1120*/  @P1 LDG.E R13, desc[UR8][R28.64] ;  /* 0x000000081c0d1981 */ /* 0x000f68000c1e1900 */
[----:B------:R1:W-:Y:S04]  /*1130*/  @P2 STG.E desc[UR8][R40.64], R49 ;  /* 0x0000003128002986 */ /* 0x0003e8000c101908 */
[----:B0-----:R-:W2:Y:S04]  /*1140*/  @P3 LDG.E R34, desc[UR8][R34.64] ;  /* 0x0000000822223981 */ /* 0x001ea8000c1e1900 */
[----:B------:R-:W2:Y:S01]  /*1150*/  @P3 LDG.E R19, desc[UR8][R38.64] ;  /* 0x0000000826133981 */ /* 0x000ea2000c1e1900 */
[----:B------:R-:W-:-:S04]  /*1160*/  @P2 IADD3 R36, P4, R12, UR12, RZ ;  /* 0x0000000c0c242c10 */ /* 0x000fc8000ff9e0ff */
[----:B------:R-:W-:Y:S02]  /*1170*/  @P2 IADD3.X R37, R11, UR13, RZ, P4, !PT ;  /* 0x0000000d0b252c10 */ /* 0x000fe4000a7fe4ff */
[----:B------:R-:W-:Y:S01]  /*1180*/  IADD3 R20, P4, R12, UR14, RZ ;  /* 0x0000000e0c147c10 */ /* 0x000fe2000ff9e0ff */
[----:B------:R-:W-:-:S03]  /*1190*/  IMAD.MOV.U32 R16, RZ, RZ, RZ ;  /* 0x000000ffff107224 */ /* 0x000fc600078e00ff */
[----:B------:R-:W-:-:S03]  /*11a0*/  IADD3.X R21, R11, UR15, RZ, P4, !PT ;  /* 0x0000000f0b157c10 */ /* 0x000fc6000a7fe4ff */
[----:B------:R0:W5:Y:S01]  /*11b0*/  @P2 LDG.E R16, desc[UR8][R36.64] ;  /* 0x0000000824102981 */ /* 0x000162000c1e1900 */
[----:B------:R-:W-:Y:S02]  /*11c0*/  IADD3 R18, P5, R12, UR6, RZ ;  /* 0x000000060c127c10 */ /* 0x000fe4000ffbe0ff */
[----:B------:R-:W-:Y:S01]  /*11d0*/  CS2R R52, SRZ ;  /* 0x0000000000347805 */ /* 0x000fe2000001ff00 */
[----:B------:R3:W5:Y:S01]  /*11e0*/  @P2 LDG.E R46, desc[UR8][R20.64] ;  /* 0x00000008142e2981 */ /* 0x000762000c1e1900 */
[----:B--2---:R-:W-:Y:S01]  /*11f0*/  @P3 FMUL.FTZ R45, R34, R19 ;  /* 0x00000013222d3220 */ /* 0x004fe20000410000 */
[----:B------:R-:W-:-:S04]  /*1200*/  @P3 IADD3 R34, P4, R15, UR6, RZ ;  /* 0x000000060f223c10 */ /* 0x000fc8000ff9e0ff */
[----:B------:R-:W-:Y:S02]  /*1210*/  @P3 IADD3.X R35, R14, UR7, RZ, P4, !PT ;  /* 0x000000070e233c10 */ /* 0x000fe4000a7fe4ff */
[----:B0-----:R-:W-:-:S04]  /*1220*/  @P3 IADD3 R36, P4, R15, UR14, RZ ;  /* 0x0000000e0f243c10 */ /* 0x001fc8000ff9e0ff */
[C---:B------:R-:W-:Y:S02]  /*1230*/  @P3 IADD3.X R37, R14.reuse, UR15, RZ, P4, !PT ;  /* 0x0000000f0e253c10 */ /* 0x040fe4000a7fe4ff */
[----:B-1----:R-:W-:Y:S02]  /*1240*/  @P3 IADD3 R40, P4, R15, UR12, RZ ;  /* 0x0000000c0f283c10 */ /* 0x002fe4000ff9e0ff */
[----:B------:R-:W-:Y:S02]  /*1250*/  IADD3.X R19, R11, UR7, RZ, P5, !PT ;  /* 0x000000070b137c10 */ /* 0x000fe4000affe4ff */
[----:B------:R-:W-:-:S03]  /*1260*/  @P3 IADD3.X R41, R14, UR13, RZ, P4, !PT ;  /* 0x0000000d0e293c10 */ /* 0x000fc6000a7fe4ff */
[----:B------:R3:W5:Y:S04]  /*1270*/  @P2 LDG.E R42, desc[UR8][R18.64] ;  /* 0x00000008122a2981 */ /* 0x000768000c1e1900 */
[----:B------:R3:W-:Y:S04]  /*1280*/  @P3 STG.E desc[UR8][R38.64], R45 ;  /* 0x0000002d26003986 */ /* 0x0007e8000c101908 */
[----:B------:R3:W5:Y:S04]  /*1290*/  @P3 LDG.E R51, desc[UR8][R34.64] ;  /* 0x0000000822333981 */ /* 0x000768000c1e1900 */
[----:B------:R3:W5:Y:S04]  /*12a0*/  @P3 LDG.E R53, desc[UR8][R36.64] ;  /* 0x0000000824353981 */ /* 0x000768000c1e1900 */
[----:B------:R3:W5:Y:S01]  /*12b0*/  @P3 LDG.E R52, desc[UR8][R40.64] ;  /* 0x0000000828343981 */ /* 0x000762000c1e1900 */
[----:B------:R-:W-:-:S13]  /*12c0*/  ISETP.NE.AND P4, PT, RZ, UR16, PT ;  /* 0x00000010ff007c0c */ /* 0x000fda000bf85270 */
[----:B---3--:R-:W-:Y:S05]  /*12d0*/  @!P4 BRA `(.L_x_123) ;  /* 0x0000000000e4c947 */ /* 0x008fea0003800000 */
[----:B------:R-:W0:Y:S02]  /*12e0*/  LDC.64 R34, c[0x0][0xe28] ;  /* 0x00038a00ff227b82 */ /* 0x000e240000000a00 */
[----:B0-----:R0:W2:Y:S01]  /*12f0*/  LDG.E R34, desc[UR8][R34.64] ;  /* 0x0000000822227981 */ /* 0x0010a2000c1e1900 */
[CC--:B------:R-:W-:Y:S01]  /*1300*/  FMUL.FTZ R36, R8.reuse, R17.reuse ;  /* 0x0000001108247220 */ /* 0x0c0fe20000410000 */
[----:B------:R-:W-:Y:S01]  /*1310*/  FMUL.FTZ R38, R7, R17 ;  /* 0x0000001107267220 */ /* 0x000fe20000410000 */
[----:B------:R-:W-:Y:S02]  /*1320*/  FMUL.FTZ R40, R8, R49 ;  /* 0x0000003108287220 */ /* 0x000fe40000410000 */
[----:B------:R-:W-:Y:S01]  /*1330*/  FMUL.FTZ R37, R36, R17 ;  /* 0x0000001124257220 */ /* 0x000fe20000410000 */
[----:B-----5:R-:W-:Y:S01]  /*1340*/  FFMA.FTZ R47, R47, UR19, R38 ;  /* 0x000000132f2f7c23 */ /* 0x020fe20008010026 */
[----:B------:R-:W1:Y:S02]  /*1350*/  MUFU.RCP R36, R2 ;  /* 0x0000000200247308 */ /* 0x000e640000001000 */
[----:B------:R-:W-:Y:S01]  /*1360*/  FFMA.FTZ R17, R50, UR20, R37 ;  /* 0x0000001432117c23 */ /* 0x000fe20008010025 */
[----:B------:R-:W-:-:S04]  /*1370*/  FMUL.FTZ R37, R8, R48 ;  /* 0x0000003008257220 */ /* 0x000fc80000410000 */
[----:B------:R-:W-:Y:S01]  /*1380*/  FMUL.FTZ R38, R37, R48 ;  /* 0x0000003025267220 */ /* 0x000fe20000410000 */
[----:B------:R-:W-:Y:S01]  /*1390*/  FMUL.FTZ R37, R40, R49 ;  /* 0x0000003128257220 */ /* 0x000fe20000410000 */
[----:B------:R-:W-:Y:S01]  /*13a0*/  FMUL.FTZ R40, R8, R45 ;  /* 0x0000002d08287220 */ /* 0x000fe20000410000 */
[----:B------:R-:W-:Y:S01]  /*13b0*/  FMUL.FTZ R49, R7, R49 ;  /* 0x0000003107317220 */ /* 0x000fe20000410000 */
[----:B------:R-:W-:Y:S01]  /*13c0*/  FFMA.FTZ R43, R43, UR20, R38 ;  /* 0x000000142b2b7c23 */ /* 0x000fe20008010026 */
[----:B0-----:R-:W-:Y:S01]  /*13d0*/  FFMA.FTZ R35, R42, UR20, R37 ;  /* 0x000000142a237c23 */ /* 0x001fe20008010025 */
[----:B------:R-:W-:Y:S01]  /*13e0*/  FMUL.FTZ R40, R40, R45 ;  /* 0x0000002d28287220 */ /* 0x000fe20000410000 */
[----:B------:R-:W-:Y:S01]  /*13f0*/  MUFU.RCP R42, R0 ;  /* 0x00000000002a7308 */ /* 0x000fe20000001000 */
[-C--:B-1----:R-:W-:Y:S02]  /*1400*/  FMUL.FTZ R38, R17, R36.reuse ;  /* 0x0000002411267220 */ /* 0x082fe40000410000 */
[----:B------:R-:W-:Y:S01]  /*1410*/  FFMA.FTZ R51, R51, UR20, R40 ;  /* 0x0000001433337c23 */ /* 0x000fe20008010028 */
[-C--:B------:R-:W-:Y:S01]  /*1420*/  FMUL.FTZ R41, R43, R36.reuse ;  /* 0x000000242b297220 */ /* 0x080fe20000410000 */
[----:B------:R-:W-:-:S02]  /*1430*/  FMUL.FTZ R39, R35, R36 ;  /* 0x0000002423277220 */ /* 0x000fc40000410000 */
[----:B------:R-:W-:Y:S01]  /*1440*/  FMUL.FTZ R40, R51, R36 ;  /* 0x0000002433287220 */ /* 0x000fe20000410000 */
[----:B------:R-:W0:Y:S08]  /*1450*/  MUFU.SQRT R38, R38 ;  /* 0x0000002600267308 */ /* 0x000e300000002000 */
[----:B------:R-:W1:Y:S08]  /*1460*/  MUFU.SQRT R37, R41 ;  /* 0x0000002900257308 */ /* 0x000e700000002000 */
[----:B------:R-:W3:Y:S01]  /*1470*/  MUFU.SQRT R39, R39 ;  /* 0x0000002700277308 */ /* 0x000ee20000002000 */
[----:B0-----:R-:W-:-:S07]  /*1480*/  FADD.FTZ R36, R38, UR17 ;  /* 0x0000001126247e21 */ /* 0x001fce0008010000 */
[----:B------:R-:W0:Y:S01]  /*1490*/  MUFU.SQRT R40, R40 ;  /* 0x0000002800287308 */ /* 0x000e220000002000 */
[----:B-1----:R-:W-:Y:S01]  /*14a0*/  FADD.FTZ R38, R37, UR17 ;  /* 0x0000001125267e21 */ /* 0x002fe20008010000 */
[----:B------:R-:W-:-:S04]  /*14b0*/  FMUL.FTZ R37, R7, R48 ;  /* 0x0000003007257220 */ /* 0x000fc80000410000 */
[----:B------:R-:W-:Y:S01]  /*14c0*/  FFMA.FTZ R37, R44, UR19, R37 ;  /* 0x000000132c257c23 */ /* 0x000fe20008010025 */
[----:B------:R-:W-:Y:S01]  /*14d0*/  FMUL.FTZ R44, R7, R45 ;  /* 0x0000002d072c7220 */ /* 0x000fe20000410000 */
[----:B------:R-:W1:Y:S01]  /*14e0*/  MUFU.RCP R36, R36 ;  /* 0x0000002400247308 */ /* 0x000e620000001000 */
[----:B---3--:R-:W-:Y:S01]  /*14f0*/  FADD.FTZ R41, R39, UR17 ;  /* 0x0000001127297e21 */ /* 0x008fe20008010000 */
[----:B------:R-:W-:Y:S01]  /*1500*/  FFMA.FTZ R39, R46, UR19, R49 ;  /* 0x000000132e277c23 */ /* 0x000fe20008010031 */
[-C--:B------:R-:W-:Y:S01]  /*1510*/  FMUL.FTZ R45, R47, R42.reuse ;  /* 0x0000002a2f2d7220 */ /* 0x080fe20000410000 */
[----:B------:R-:W-:Y:S01]  /*1520*/  FMUL.FTZ R49, R37, R42 ;  /* 0x0000002a25317220 */ /* 0x000fe20000410000 */
[----:B------:R-:W-:-:S03]  /*1530*/  FFMA.FTZ R53, R53, UR19, R44 ;  /* 0x0000001335357c23 */ /* 0x000fc6000801002c */
[----:B------:R-:W3:Y:S01]  /*1540*/  MUFU.RCP R38, R38 ;  /* 0x0000002600267308 */ /* 0x000ee20000001000 */
[----:B0-----:R-:W-:-:S07]  /*1550*/  FADD.FTZ R40, R40, UR17 ;  /* 0x0000001128287e21 */ /* 0x001fce0008010000 */
[----:B------:R-:W0:Y:S01]  /*1560*/  MUFU.RCP R41, R41 ;  /* 0x0000002900297308 */ /* 0x000e220000001000 */
[----:B-1----:R-:W-:Y:S01]  /*1570*/  FMUL.FTZ R45, R45, R36 ;  /* 0x000000242d2d7220 */ /* 0x002fe20000410000 */
[----:B------:R-:W-:-:S03]  /*1580*/  FMUL.FTZ R36, R39, R42 ;  /* 0x0000002a27247220 */ /* 0x000fc60000410000 */
[----:B------:R-:W-:-:S03]  /*1590*/  FFMA.FTZ R45, R10, UR18, R45 ;  /* 0x000000120a2d7c23 */ /* 0x000fc6000801002d */
[----:B------:R-:W1:Y:S01]  /*15a0*/  MUFU.RCP R40, R40 ;  /* 0x0000002800287308 */ /* 0x000e620000001000 */
[----:B---3--:R-:W-:Y:S01]  /*15b0*/  FMUL.FTZ R38, R49, R38 ;  /* 0x0000002631267220 */ /* 0x008fe20000410000 */
[----:B------:R-:W-:Y:S01]  /*15c0*/  FMUL.FTZ R49, R53, R42 ;  /* 0x0000002a35317220 */ /* 0x000fe20000410000 */
[----:B0-----:R-:W-:-:S03]  /*15d0*/  FMUL.FTZ R41, R36, R41 ;  /* 0x0000002924297220 */ /* 0x001fc60000410000 */
[----:B-1----:R-:W-:Y:S01]  /*15e0*/  FMUL.FTZ R36, R49, R40 ;  /* 0x0000002831247220 */ /* 0x002fe20000410000 */
[----:B------:R-:W-:Y:S01]  /*15f0*/  FFMA.FTZ R49, R13, UR18, R38 ;  /* 0x000000120d317c23 */ /* 0x000fe20008010026 */
[----:B------:R-:W-:Y:S02]  /*1600*/  FFMA.FTZ R38, R16, UR18, R41 ;  /* 0x0000001210267c23 */ /* 0x000fe40008010029 */
[----:B------:R-:W-:Y:S01]  /*1610*/  FFMA.FTZ R40, R52, UR18, R36 ;  /* 0x0000001234287c23 */ /* 0x000fe20008010024 */
[----:B--2---:R-:W-:Y:S01]  /*1620*/  FMUL.FTZ R41, R45, R34 ;  /* 0x000000222d297220 */ /* 0x004fe20000410000 */
[C---:B------:R-:W-:Y:S01]  /*1630*/  FMUL.FTZ R36, R34.reuse, R49 ;  /* 0x0000003122247220 */ /* 0x040fe20000410000 */
[C---:B------:R-:W-:Y:S01]  /*1640*/  FMUL.FTZ R45, R34.reuse, R38 ;  /* 0x00000026222d7220 */ /* 0x040fe20000410000 */
[----:B------:R-:W-:Y:S01]  /*1650*/  FMUL.FTZ R49, R34, R40 ;  /* 0x0000002822317220 */ /* 0x000fe20000410000 */
[----:B------:R-:W-:Y:S06]  /*1660*/  BRA `(.L_x_124) ;  /* 0x0000000000e07947 */ /* 0x000fec0003800000 */
.L_x_123:
        /* <DEDUP_REMOVED lines=8> */
[C---:B------:R-:W-:Y:S01]  /*16f0*/  FMUL.FTZ R40, R8.reuse, R49 ;  /* 0x0000003108287220 */ /* 0x040fe20000410000 */
[C---:B------:R-:W-:Y:S01]  /*1700*/  FMUL.FTZ R37, R8.reuse, R48 ;  /* 0x0000003008257220 */ /* 0x040fe20000410000 */
[----:B------:R-:W-:Y:S01]  /*1710*/  FFMA.FTZ R47, R47, UR19, R36 ;  /* 0x000000132f2f7c23 */ /* 0x000fe20008010024 */
[----:B------:R-:W-:Y:S01]  /*1720*/  FMUL.FTZ R17, R17, R38 ;  /* 0x0000002611117220 */ /* 0x000fe20000410000 */
[----:B------:R-:W1:Y:S01]  /*1730*/  MUFU.RCP R36, R2 ;  /* 0x0000000200247308 */ /* 0x000e620000001000 */
[----:B0-----:R-:W-:Y:S01]  /*1740*/  FMUL.FTZ R35, R49, R40 ;  /* 0x0000002831237220 */ /* 0x001fe20000410000 */
[----:B------:R-:W-:Y:S01]  /*1750*/  FMUL.FTZ R40, R8, R45 ;  /* 0x0000002d08287220 */ /* 0x000fe20000410000 */
[----:B------:R-:W-:Y:S01]  /*1760*/  FMUL.FTZ R38, R48, R37 ;  /* 0x0000002530267220 */ /* 0x000fe20000410000 */
[----:B------:R-:W-:Y:S01]  /*1770*/  FFMA.FTZ R17, R50, UR20, R17 ;  /* 0x0000001432117c23 */ /* 0x000fe20008010011 */
[----:B------:R-:W-:Y:S01]  /*1780*/  FFMA.FTZ R35, R42, UR20, R35 ;  /* 0x000000142a237c23 */ /* 0x000fe20008010023 */
[----:B------:R-:W-:Y:S01]  /*1790*/  FMUL.FTZ R40, R45, R40 ;  /* 0x000000282d287220 */ /* 0x000fe20000410000 */
[----:B------:R-:W-:Y:S01]  /*17a0*/  FFMA.FTZ R43, R43, UR20, R38 ;  /* 0x000000142b2b7c23 */ /* 0x000fe20008010026 */
[----:B------:R-:W-:Y:S01]  /*17b0*/  MUFU.RCP R42, R0 ;  /* 0x00000000002a7308 */ /* 0x000fe20000001000 */
[----:B------:R-:W-:Y:S01]  /*17c0*/  FMUL.FTZ R49, R7, R49 ;  /* 0x0000003107317220 */ /* 0x000fe20000410000 */
[----:B------:R-:W-:Y:S01]  /*17d0*/  FFMA.FTZ R51, R51, UR20, R40 ;  /* 0x0000001433337c23 */ /* 0x000fe20008010028 */
[-C--:B-1----:R-:W-:Y:S01]  /*17e0*/  FMUL.FTZ R38, R17, R36.reuse ;  /* 0x0000002411267220 */ /* 0x082fe20000410000 */
[----:B------:R-:W-:-:S02]  /*17f0*/  FMUL.FTZ R39, R35, R36 ;  /* 0x0000002423277220 */ /* 0x000fc40000410000 */
[-C--:B------:R-:W-:Y:S01]  /*1800*/  FMUL.FTZ R40, R51, R36.reuse ;  /* 0x0000002433287220 */ /* 0x080fe20000410000 */
[----:B------:R-:W-:Y:S02]  /*1810*/  FMUL.FTZ R41, R43, R36 ;  /* 0x000000242b297220 */ /* 0x000fe40000410000 */
        /* <DEDUP_REMOVED lines=11> */
[-C--:B------:R-:W-:Y:S01]  /*18d0*/  FMUL.FTZ R45, R47, R42.reuse ;  /* 0x0000002a2f2d7220 */ /* 0x080fe20000410000 */
[----:B------:R-:W-:Y:S01]  /*18e0*/  FFMA.FTZ R39, R46, UR19, R49 ;  /* 0x000000132e277c23 */ /* 0x000fe20008010031 */
[----:B------:R-:W-:Y:S01]  /*18f0*/  FFMA.FTZ R53, R53, UR19, R44 ;  /* 0x0000001335357c23 */ /* 0x000fe2000801002c */
[----:B------:R-:W-:-:S03]  /*1900*/  FMUL.FTZ R49, R37, R42 ;  /* 0x0000002a25317220 */ /* 0x000fc60000410000 */
[----:B------:R-:W3:Y:S01]  /*1910*/  MUFU.RCP R38, R38 ;  /* 0x0000002600267308 */ /* 0x000ee20000001000 */
[----:B0-----:R-:W-:-:S07]  /*1920*/  FADD.FTZ R40, R40, UR17 ;  /* 0x0000001128287e21 */ /* 0x001fce0008010000 */
[----:B------:R-:W0:Y:S01]  /*1930*/  MUFU.RCP R41, R41 ;  /* 0x0000002900297308 */ /* 0x000e220000001000 */
[----:B-1----:R-:W-:Y:S01]  /*1940*/  FMUL.FTZ R45, R45, R36 ;  /* 0x000000242d2d7220 */ /* 0x002fe20000410000 */
[-C--:B------:R-:W-:Y:S01]  /*1950*/  FMUL.FTZ R36, R39, R42.reuse ;  /* 0x0000002a27247220 */ /* 0x080fe20000410000 */
[----:B------:R-:W-:-:S05]  /*1960*/  FMUL.FTZ R42, R53, R42 ;  /* 0x0000002a352a7220 */ /* 0x000fca0000410000 */
[----:B------:R-:W1:Y:S01]  /*1970*/  MUFU.RCP R40, R40 ;  /* 0x0000002800287308 */ /* 0x000e620000001000 */
[----:B---3--:R-:W-:Y:S01]  /*1980*/  FMUL.FTZ R49, R49, R38 ;  /* 0x0000002631317220 */ /* 0x008fe20000410000 */
[----:B0-----:R-:W-:Y:S01]  /*1990*/  FMUL.FTZ R38, R36, R41 ;  /* 0x0000002924267220 */ /* 0x001fe20000410000 */
[----:B-1----:R-:W-:Y:S01]  /*19a0*/  FMUL.FTZ R42, R42, R40 ;  /* 0x000000282a2a7220 */ /* 0x002fe20000410000 */
[C---:B--2---:R-:W-:Y:S01]  /*19b0*/  FMUL.FTZ R41, R34.reuse, R45 ;  /* 0x0000002d22297220 */ /* 0x044fe20000410000 */
[C---:B------:R-:W-:Y:S01]  /*19c0*/  FMUL.FTZ R36, R34.reuse, R49 ;  /* 0x0000003122247220 */ /* 0x040fe20000410000 */
[C---:B------:R-:W-:Y:S01]  /*19d0*/  FMUL.FTZ R45, R34.reuse, R38 ;  /* 0x00000026222d7220 */ /* 0x040fe20000410000 */
[----:B------:R-:W-:-:S07]  /*19e0*/  FMUL.FTZ R49, R34, R42 ;  /* 0x0000002a22317220 */ /* 0x000fce0000410000 */
.L_x_124:
[----:B------:R-:W-:Y:S01]  /*19f0*/  FADD.FTZ R41, -R41, R10 ;  /* 0x0000000a29297221 */ /* 0x000fe20000010100 */
[----:B------:R-:W-:Y:S01]  /*1a00*/  @P2 IADD3 R12, P4, R12, UR12, RZ ;  /* 0x0000000c0c0c2c10 */ /* 0x000fe2000ff9e0ff */
[----:B------:R-:W-:Y:S01]  /*1a10*/  FADD.FTZ R36, -R36, R13 ;  /* 0x0000000d24247221 */ /* 0x000fe20000010100 */
[----:B------:R-:W-:Y:S01]  /*1a20*/  FADD.FTZ R45, -R45, R16 ;  /* 0x000000102d2d7221 */ /* 0x000fe20000010100 */
[----:B------:R-:W-:Y:S01]  /*1a30*/  BSSY B0, `(.L_x_125) ;  /* 0x0000016000007945 */ /* 0x000fe20003800000 */
[----:B------:R0:W-:Y:S01]  /*1a40*/  @P0 STG.E desc[UR8][R22.64], R41 ;  /* 0x0000002916000986 */ /* 0x0001e2000c101908 */
[----:B------:R-:W-:Y:S01]  /*1a50*/  @P2 IADD3.X R13, R11, UR13, RZ, P4, !PT ;  /* 0x0000000d0b0d2c10 */ /* 0x000fe2000a7fe4ff */
[----:B------:R-:W-:Y:S02]  /*1a60*/  FADD.FTZ R49, -R49, R52 ;  /* 0x0000003431317221 */ /* 0x000fe40000010100 */
        /* <DEDUP_REMOVED lines=8> */
[----:B------:R-:W-:Y:S05]  /*1af0*/  @!P3 BRA `(.L_x_126) ;  /* 0x000000000024b947 */ /* 0x000fea0003800000 */
[C---:B------:R-:W-:Y:S02]  /*1b00*/  IADD3 R10, P2, R15.reuse, UR12, RZ ;  /* 0x0000000c0f0a7c10 */ /* 0x040fe4000ff5e0ff */
[C---:B0-----:R-:W-:Y:S02]  /*1b10*/  IADD3 R12, P1, R15.reuse, UR14, RZ ;  /* 0x0000000e0f0c7c10 */ /* 0x041fe4000ff3e0ff */
[----:B------:R-:W-:Y:S02]  /*1b20*/  IADD3 R16, P0, R15, UR6, RZ ;  /* 0x000000060f107c10 */ /* 0x000fe4000ff1e0ff */
[C---:B------:R-:W-:Y:S02]  /*1b30*/  IADD3.X R11, R14.reuse, UR13, RZ, P2, !PT ;  /* 0x0000000d0e0b7c10 */ /* 0x040fe400097fe4ff */
[C---:B------:R-:W-:Y:S02]  /*1b40*/  IADD3.X R13, R14.reuse, UR15, RZ, P1, !PT ;  /* 0x0000000f0e0d7c10 */ /* 0x040fe40008ffe4ff */
[----:B------:R-:W-:Y:S01]  /*1b50*/  IADD3.X R17, R14, UR7, RZ, P0, !PT ;  /* 0x000000070e117c10 */ /* 0x000fe200087fe4ff */
[----:B------:R1:W-:Y:S04]  /*1b60*/  STG.E desc[UR8][R10.64], R49 ;  /* 0x000000310a007986 */ /* 0x0003e8000c101908 */
[----:B------:R1:W-:Y:S04]  /*1b70*/  STG.E desc[UR8][R12.64], R53 ;  /* 0x000000350c007986 */ /* 0x0003e8000c101908 */
[----:B------:R1:W-:Y:S02]  /*1b80*/  STG.E desc[UR8][R16.64], R51 ;  /* 0x0000003310007986 */ /* 0x0003e4000c101908 */
.L_x_126:
[----:B------:R-:W-:Y:S05]  /*1b90*/  BSYNC B0 ;  /* 0x0000000000007941 */ /* 0x000fea0003800000 */
.L_x_125:
[----:B------:R-:W-:-:S06]  /*1ba0*/  ULEA UR4, UR5, UR4, 0x2 ;  /* 0x0000000405047291 */ /* 0x000fcc000f8e103f */
[----:B------:R-:W-:Y:S02]  /*1bb0*/  ISETP.LE.AND P0, PT, R9, UR4, PT ;  /* 0x0000000409007c0c */ /* 0x000fe4000bf03270 */
[----:B------:R-:W-:-:S13]  /*1bc0*/  ISETP.GT.AND P1, PT, R4, UR4, PT ;  /* 0x0000000404007c0c */ /* 0x000fda000bf24270 */
[----:B------:R-:W-:Y:S05]  /*1bd0*/  @!P0 BRA P1, `(.L_x_127) ;  /* 0xfffffff0001c8947 */ /* 0x000fea000083ffff */
[----:B------:R-:W-:Y:S05]  /*1be0*/  EXIT ;  /* 0x000000000000794d */ /* 0x000fea0003800000 */
        .type           $_Z25multi_tensor_apply_kernelI18TensorListMetadataILi4EE21AdamCapturableFunctorIffEJffPiifPf10adamMode_tfS5_EEvlPViT_T0_DpT1_$__internal_accurate_pow,@function
        .size           $_Z25multi_tensor_apply_kernelI18TensorListMetadataILi4EE21AdamCapturableFunctorIffEJffPiifPf10adamMode_tfS5_EEvlPViT_T0_DpT1_$__internal_accurate_pow,(.L_x_194 - $_Z25multi_tensor_apply_kernelI18TensorListMetadataILi4EE21AdamCapturableFunctorIffEJffPiifPf10adamMode_tfS5_EEvlPViT_T0_DpT1_$__internal_accurate_pow)
$_Z25multi_tensor_apply_kernelI18TensorListMetadataILi4EE21AdamCapturableFunctorIffEJffPiifPf10adamMode_tfS5_EEvlPViT_T0_DpT1_$__internal_accurate_pow:
        /* <DEDUP_REMOVED lines=43> */
[----:B------:R-:W-:Y:S01]  /*1ea0*/  VIADD R31, R11, 0x100000 ;  /* 0x001000000b1f7836 */ /* 0x000fe20000000000 */
[----:B------:R-:W-:Y:S02]  /*1eb0*/  MOV R30, R10 ;  /* 0x0000000a001e7202 */ /* 0x000fe40000000f00 */
        /* <DEDUP_REMOVED lines=38> */
[----:B------:R-:W-:Y:S02]  /*2120*/  DADD R12, R24, R12 ;  /* 0x00000000180c7229 */ /* 0x000fe4000000000c */
[----:B------:R-:W-:-:S04]  /*2130*/  SHF.L.U32 R7, R9, 0x1, RZ ;  /* 0x0000000109077819 */ /* 0x000fc800000006ff */
        /* <DEDUP_REMOVED lines=21> */
[----:B------:R-:W-:Y:S01]  /*2290*/  IMAD.MOV.U32 R14, RZ, RZ, 0x652b82fe ;  /* 0x652b82feff0e7424 */ /* 0x000fe200078e00ff */
[----:B------:R-:W-:Y:S01]  /*22a0*/  UMOV UR5, 0x3fe62e42 ;  /* 0x3fe62e4200057882 */ /* 0x000fe20000000000 */
[----:B------:R-:W-:-:S04]  /*22b0*/  IMAD.MOV.U32 R15, RZ, RZ, 0x3ff71547 ;  /* 0x3ff71547ff0f7424 */ /* 0x000fc800078e00ff */
        /* <DEDUP_REMOVED lines=63> */
.L_x_128:
[----:B------:R-:W-:Y:S01]  /*26b0*/  DSETP.NEU.AND P1, PT, |R16|, +INF , PT ;  /* 0x7ff000001000742a */ /* 0x000fe20003f2d200 */
[----:B------:R-:W-:Y:S01]  /*26c0*/  IMAD.MOV.U32 R7, RZ, RZ, 0x0 ;  /* 0x00000000ff077424 */ /* 0x000fe200078e00ff */
[----:B------:R-:W-:-:S12]  /*26d0*/  DADD R8, R10, R8 ;  /* 0x000000000a087229 */ /* 0x000fd80000000008 */
[----:B------:R-:W-:Y:S01]  /*26e0*/  @P1 DFMA R16, R8, R16, R16 ;  /* 0x000000100810122b */ /* 0x000fe20000000010 */
[----:B------:R-:W-:Y:S10]  /*26f0*/  RET.REL.NODEC R6 `(_Z25multi_tensor_apply_kernelI18TensorListMetadataILi4EE21AdamCapturableFunctorIffEJffPiifPf10adamMode_tfS5_EEvlPViT_T0_DpT1_) ;  /* 0xffffffd806407950 */ /* 0x000ff40003c3ffff */
.L_x_129:
        /* <DEDUP_REMOVED lines=16> */
.L_x_194:


//--------------------- .text._Z25multi_tensor_apply_kernelI18TensorListMetadataILi4EE21AdamCapturableFunctorIdfEJffPiifPf10adamMode_tfS5_EEvlPViT_T0_DpT1_ --------------------------
	.section	.text._Z25multi_tensor_apply_kernelI18TensorListMetadataILi4EE21AdamCapturableFunctorIdfEJffPiifPf10adamMode_tfS5_EEvlPViT_T0_DpT1_,"ax",@progbits
	.align	128
        .global         _Z25multi_tensor_apply_kernelI18TensorListMetadataILi4EE21AdamCapturableFunctorIdfEJffPiifPf10adamMode_tfS5_EEvlPViT_T0_DpT1_
        .type           _Z25multi_tensor_apply_kernelI18TensorListMetadataILi4EE21AdamCapturableFunctorIdfEJffPiifPf10adamMode_tfS5_EEvlPViT_T0_DpT1_,@function
        .size           _Z25multi_tensor_apply_kernelI18TensorListMetadataILi4EE21AdamCapturableFunctorIdfEJffPiifPf10adamMode_tfS5_EEvlPViT_T0_DpT1_,(.L_x_195 - _Z25multi_tensor_apply_kernelI18TensorListMetadataILi4EE21AdamCapturableFunctorIdfEJffPiifPf10adamMode_tfS5_EEvlPViT_T0_DpT1_)
        .other          _Z25multi_tensor_apply_kernelI18TensorListMetadataILi4EE21AdamCapturableFunctorIdfEJffPiifPf10adamMode_tfS5_EEvlPViT_T0_DpT1_,@"STO_CUDA_ENTRY STV_DEFAULT"
_Z25multi_tensor_apply_kernelI18TensorListMetadataILi4EE21AdamCapturableFunctorIdfEJffPiifPf10adamMode_tfS5_EEvlPViT_T0_DpT1_:
.text._Z25multi_tensor_apply_kernelI18TensorListMetadataILi4EE21AdamCapturableFunctorIdfEJffPiifPf10adamMode_tfS5_EEvlPViT_T0_DpT1_:
        /* <DEDUP_REMOVED lines=30> */
[----:B------:R-:W-:Y:S05]  /*01e0*/  CALL.REL.NOINC `($_Z25multi_tensor_apply_kernelI18TensorListMetadataILi4EE21AdamCapturableFunctorIdfEJffPiifPf10adamMode_tfS5_EEvlPViT_T0_DpT1_$__internal_accurate_pow) ;  /* 0x0000001c009c7944 */ /* 0x000fea0003c00000 */
        /* <DEDUP_REMOVED lines=22> */
.L_x_131:
[----:B------:R-:W-:Y:S01]  /*0350*/  ISETP.GE.AND P2, PT, R3, RZ, PT ;  /* 0x000000ff0300720c */ /* 0x000fe20003f46270 */
[----:B------:R-:W-:Y:S01]  /*0360*/  DSETP.NEU.AND P1, PT, |R2|, 0.5, !P0 ;  /* 0x3fe000000200742a */ /* 0x000fe2000472d200 */
[----:B------:R-:W-:-:S05]  /*0370*/  IMAD.MOV.U32 R4, RZ, RZ, RZ ;  /* 0x000000ffff047224 */ /* 0x000fca00078e00ff */
[----:B0-----:R-:W-:-:S06]  /*0380*/  SEL R5, R9, RZ, P1 ;  /* 0x000000ff09057207 */ /* 0x001fcc0000800000 */
[----:B------:R-:W-:-:S07]  /*0390*/  @!P2 LOP3.LUT R5, R5, 0x7ff00000, RZ, 0xfc, !PT ;  /* 0x7ff000000505a812 */ /* 0x000fce00078efcff */
.L_x_132:
        /* <DEDUP_REMOVED lines=17> */
.L_x_135:
        /* <DEDUP_REMOVED lines=10> */
.L_x_134:
[----:B------:R-:W-:-:S11]  /*0550*/  DADD R4, R2, R8 ;  /* 0x0000000002047229 */ /* 0x000fd60000000008 */
.L_x_133:
        /* <DEDUP_REMOVED lines=9> */
[----:B------:R-:W-:Y:S05]  /*05f0*/  CALL.REL.NOINC `($_Z25multi_tensor_apply_kernelI18TensorListMetadataILi4EE21AdamCapturableFunctorIdfEJffPiifPf10adamMode_tfS5_EEvlPViT_T0_DpT1_$__internal_accurate_pow) ;  /* 0x0000001800987944 */ /* 0x000fea0003c00000 */
        /* <DEDUP_REMOVED lines=19> */
.L_x_136:
[----:B------:R-:W-:Y:S01]  /*0730*/  ISETP.GE.AND P1, PT, R3, RZ, PT ;  /* 0x000000ff0300720c */ /* 0x000fe20003f26270 */
[----:B------:R-:W-:Y:S01]  /*0740*/  DSETP.NEU.AND P0, PT, |R2|, 0.5, !P0 ;  /* 0x3fe000000200742a */ /* 0x000fe2000470d200 */
[----:B------:R-:W-:-:S05]  /*0750*/  IMAD.MOV.U32 R6, RZ, RZ, RZ ;  /* 0x000000ffff067224 */ /* 0x000fca00078e00ff */
[----:B0-----:R-:W-:Y:S02]  /*0760*/  SEL R7, R11, RZ, P0 ;  /* 0x000000ff0b077207 */ /* 0x001fe40000000000 */
[----:B------:R-:W-:-:S04]  /*0770*/  SEL R18, RZ, 0x1, !P0 ;  /* 0x00000001ff127807 */ /* 0x000fc80004000000 */
[----:B------:R-:W-:-:S07]  /*0780*/  @!P1 LOP3.LUT R7, R7, 0x7ff00000, RZ, 0xfc, !PT ;  /* 0x7ff0000007079812 */ /* 0x000fce00078efcff */
.L_x_137:
        /* <DEDUP_REMOVED lines=17> */
.L_x_140:
        /* <DEDUP_REMOVED lines=11> */
.L_x_139:
[----:B------:R-:W-:-:S11]  /*0950*/  DADD R6, R2, R10 ;  /* 0x0000000002067229 */ /* 0x000fd6000000000a */
.L_x_138:
        /* <DEDUP_REMOVED lines=17> */
.L_x_130:
        /* <DEDUP_REMOVED lines=32> */
.L_x_147:
[----:B------:R-:W-:-:S05]  /*0c70*/  VIADD R10, R3, UR4 ;  /* 0x00000004030a7c36 */ /* 0x000fca0008000000 */
[C---:B------:R-:W-:Y:S02]  /*0c80*/  ISETP.GE.AND P2, PT, R10.reuse, UR22, PT ;  /* 0x000000160a007c0c */ /* 0x040fe4000bf46270 */
[C---:B------:R-:W-:Y:S02]  /*0c90*/  IADD3 R22, P0, R10.reuse, UR8, RZ ;  /* 0x000000080a167c10 */ /* 0x040fe4000ff1e0ff */
[C---:B------:R-:W-:Y:S02]  /*0ca0*/  ISETP.LT.AND P2, PT, R10.reuse, UR9, !P2 ;  /* 0x000000090a007c0c */ /* 0x040fe4000d741270 */
[----:B------:R-:W-:Y:S01]  /*0cb0*/  LEA.HI.X.SX32 R25, R10, UR18, 0x1, P0 ;  /* 0x000000120a197c11 */ /* 0x000fe200080f0eff */
[----:B------:R-:W-:-:S03]  /*0cc0*/  IMAD.SHL.U32 R24, R22, 0x8, RZ ;  /* 0x0000000816187824 */ /* 0x000fc600078e00ff */
[----:B------:R-:W-:-:S07]  /*0cd0*/  SHF.L.U64.HI R27, R22, 0x3, R25 ;  /* 0x00000003161b7819 */ /* 0x000fce0000010219 */
[----:B------:R-:W-:Y:S01]  /*0ce0*/  @P2 IADD3 R14, P0, R24, UR12, RZ ;  /* 0x0000000c180e2c10 */ /* 0x000fe2000ff1e0ff */
[----:B------:R-:W0:Y:S03]  /*0cf0*/  @P2 LDC.64 R16, c[0x0][0xe38] ;  /* 0x00038e00ff102b82 */ /* 0x000e260000000a00 */
[----:B------:R-:W-:-:S05]  /*0d00*/  @P2 IADD3.X R15, R27, UR13, RZ, P0, !PT ;  /* 0x0000000d1b0f2c10 */ /* 0x000fca00087fe4ff */
[----:B------:R-:W2:Y:S04]  /*0d10*/  @P2 LDG.E.64 R8, desc[UR10][R14.64] ;  /* 0x0000000a0e082981 */ /* 0x000ea8000c1e1b00 */
[----:B0-----:R-:W3:Y:S01]  /*0d20*/  @P2 LDG.E R16, desc[UR10][R16.64] ;  /* 0x0000000a10102981 */ /* 0x001ee2000c1e1900 */
[----:B------:R-:W-:Y:S01]  /*0d30*/  @P2 IMAD.MOV.U32 R6, RZ, RZ, -0x10000000 ;  /* 0xf0000000ff062424 */ /* 0x000fe200078e00ff */
[----:B------:R-:W-:Y:S01]  /*0d40*/  @P2 MOV R7, 0x380fffff ;  /* 0x380fffff00072802 */ /* 0x000fe20000000f00 */
[----:B------:R-:W-:Y:S01]  /*0d50*/  VIADD R10, R10, UR5 ;  /* 0x000000050a0a7c36 */ /* 0x000fe20008000000 */
[----:B------:R-:W-:Y:S01]  /*0d60*/  PLOP3.LUT P0, PT, PT, PT, PT, 0x80, 0x0 ;  /* 0x000000000000781c */ /* 0x000fe20003f0f070 */
[----:B------:R-:W-:-:S03]  /*0d70*/  IMAD.MOV.U32 R13, RZ, RZ, RZ ;  /* 0x000000ffff0d7224 */ /* 0x000fc600078e00ff */
[----:B------:R-:W-:-:S04]  /*0d80*/  ISETP.GE.AND P3, PT, R10, UR22, PT ;  /* 0x000000160a007c0c */ /* 0x000fc8000bf66270 */
[----:B------:R-:W-:-:S13]  /*0d90*/  ISETP.LT.AND P3, PT, R10, UR9, !P3 ;  /* 0x000000090a007c0c */ /* 0x000fda000df61270 */
[----:B------:R-:W0:Y:S01]  /*0da0*/  @P3 LDC.64 R20, c[0x0][0xe38] ;  /* 0x00038e00ff143b82 */ /* 0x000e220000000a00 */
[----:B--2---:R-:W-:Y:S01]  /*0db0*/  @P2 DSETP.GEU.AND P1, PT, |R8|, R6, PT ;  /* 0x000000060800222a */ /* 0x004fe20003f2e200 */
[----:B------:R-:W1:Y:S05]  /*0dc0*/  @P2 F2F.F32.F64 R11, R8 ;  /* 0x00000008000b2310 */ /* 0x000e6a0000301000 */
[----:B------:R-:W-:-:S13]  /*0dd0*/  @P2 PLOP3.LUT P0, PT, P1, PT, PT, 0x80, 0x0 ;  /* 0x000000000000281c */ /* 0x000fda0000f0f070 */
[----:B-1----:R-:W-:Y:S01]  /*0de0*/  @!P0 FMUL R11, R11, 1.175494350822287508e-38 ;  /* 0x008000000b0b8820 */ /* 0x002fe20000400000 */
[----:B------:R-:W-:-:S03]  /*0df0*/  IADD3 R12, P0, R10, UR8, RZ ;  /* 0x000000080a0c7c10 */ /* 0x000fc6000ff1e0ff */
[----:B---3--:R-:W-:Y:S01]  /*0e00*/  @P2 FMUL.FTZ R13, R11, R16 ;  /* 0x000000100b0d2220 */ /* 0x008fe20000410000 */
[----:B------:R-:W-:Y:S01]  /*0e10*/  LEA.HI.X.SX32 R23, R10, UR18, 0x1, P0 ;  /* 0x000000120a177c11 */ /* 0x000fe200080f0eff */
[C---:B------:R-:W-:Y:S02]  /*0e20*/  IMAD.SHL.U32 R30, R12.reuse, 0x8, RZ ;  /* 0x000000080c1e7824 */ /* 0x040fe400078e00ff */
[----:B------:R-:W-:Y:S01]  /*0e30*/  @P2 FMUL.FTZ R16, R13, 1 ;  /* 0x3f8000000d102820 */ /* 0x000fe20000410000 */
[----:B------:R-:W-:Y:S02]  /*0e40*/  SHF.L.U64.HI R26, R12, 0x3, R23 ;  /* 0x000000030c1a7819 */ /* 0x000fe40000010217 */
[----:B------:R-:W-:-:S03]  /*0e50*/  @P3 IADD3 R28, P0, R30, UR12, RZ ;  /* 0x0000000c1e1c3c10 */ /* 0x000fc6000ff1e0ff */
[----:B------:R-:W1:Y:S01]  /*0e60*/  @P2 F2F.F64.F32 R16, R16 ;  /* 0x0000001000102310 */ /* 0x000e620000201800 */
[----:B------:R-:W-:Y:S01]  /*0e70*/  @P3 IADD3.X R29, R26, UR13, RZ, P0, !PT ;  /* 0x0000000d1a1d3c10 */ /* 0x000fe200087fe4ff */
[----:B-1----:R1:W-:Y:S04]  /*0e80*/  @P2 STG.E.64 desc[UR10][R14.64], R16 ;  /* 0x000000100e002986 */ /* 0x0023e8000c101b0a */
[----:B------:R-:W2:Y:S04]  /*0e90*/  @P3 LDG.E.64 R18, desc[UR10][R28.64] ;  /* 0x0000000a1c123981 */ /* 0x000ea8000c1e1b00 */
[----:B0-----:R-:W3:Y:S01]  /*0ea0*/  @P3 LDG.E R20, desc[UR10][R20.64] ;  /* 0x0000000a14143981 */ /* 0x001ee2000c1e1900 */
[----:B------:R-:W-:Y:S01]  /*0eb0*/  @P3 MOV R8, 0xf0000000 ;  /* 0xf000000000083802 */ /* 0x000fe20000000f00 */
[----:B------:R-:W-:Y:S01]  /*0ec0*/  @P3 IMAD.MOV.U32 R9, RZ, RZ, 0x380fffff ;  /* 0x380fffffff093424 */ /* 0x000fe200078e00ff */
[----:B------:R-:W-:-:S02]  /*0ed0*/  PLOP3.LUT P0, PT, PT, PT, PT, 0x80, 0x0 ;  /* 0x000000000000781c */ /* 0x000fc40003f0f070 */
[----:B------:R-:W-:Y:S02]  /*0ee0*/  CS2R R50, SRZ ;  /* 0x0000000000327805 */ /* 0x000fe4000001ff00 */
[----:B------:R-:W-:Y:S02]  /*0ef0*/  CS2R R48, SRZ ;  /* 0x0000000000307805 */ /* 0x000fe4000001ff00 */
[----:B------:R-:W-:Y:S02]  /*0f00*/  CS2R R46, SRZ ;  /* 0x00000000002e7805 */ /* 0x000fe4000001ff00 */
[----:B------:R-:W-:Y:S01]  /*0f10*/  CS2R R44, SRZ ;  /* 0x00000000002c7805 */ /* 0x000fe2000001ff00 */
[----:B--2---:R-:W-:Y:S01]  /*0f20*/  @P3 DSETP.GEU.AND P1, PT, |R18|, R8, PT ;  /* 0x000000081200322a */ /* 0x004fe20003f2e200 */
[----:B------:R-:W0:Y:S05]  /*0f30*/  @P3 F2F.F32.F64 R11, R18 ;  /* 0x00000012000b3310 */ /* 0x000e2a0000301000 */
[----:B------:R-:W-:-:S13]  /*0f40*/  @P3 PLOP3.LUT P0, PT, P1, PT, PT, 0x80, 0x0 ;  /* 0x000000000000381c */ /* 0x000fda0000f0f070 */
[----:B0-----:R-:W-:Y:S01]  /*0f50*/  @!P0 FMUL R11, R11, 1.175494350822287508e-38 ;  /* 0x008000000b0b8820 */ /* 0x001fe20000400000 */
[----:B-1----:R-:W-:-:S03]  /*0f60*/  IADD3 R14, P0, R24, UR14, RZ ;  /* 0x0000000e180e7c10 */ /* 0x002fc6000ff1e0ff */
[----:B---3--:R-:W-:Y:S01]  /*0f70*/  @P3 FMUL.FTZ R50, R11, R20 ;  /* 0x000000140b323220 */ /* 0x008fe20000410000 */
[C---:B------:R-:W-:Y:S01]  /*0f80*/  IMAD.SHL.U32 R11, R22.reuse, 0x4, RZ ;  /* 0x00000004160b7824 */ /* 0x040fe200078e00ff */
[----:B------:R-:W-:Y:S02]  /*0f90*/  SHF.L.U64.HI R22, R22, 0x2, R25 ;  /* 0x0000000216167819 */ /* 0x000fe40000010219 */
[----:B------:R-:W-:Y:S01]  /*0fa0*/  @P3 FMUL.FTZ R32, R50, 1 ;  /* 0x3f80000032203820 */ /* 0x000fe20000410000 */
[----:B------:R-:W-:Y:S02]  /*0fb0*/  IADD3 R20, P5, R30, UR14, RZ ;  /* 0x0000000e1e147c10 */ /* 0x000fe4000ffbe0ff */
[C---:B------:R-:W-:Y:S02]  /*0fc0*/  IADD3 R16, P1, R11.reuse, UR16, RZ ;  /* 0x000000100b107c10 */ /* 0x040fe4000ff3e0ff */
[----:B------:R-:W-:Y:S01]  /*0fd0*/  IADD3 R18, P4, R11, UR6, RZ ;  /* 0x000000060b127c10 */ /* 0x000fe2000ff9e0ff */
[----:B------:R-:W0:Y:S01]  /*0fe0*/  @P3 F2F.F64.F32 R32, R32 ;  /* 0x0000002000203310 */ /* 0x000e220000201800 */
[----:B------:R-:W-:-:S02]  /*0ff0*/  IADD3.X R15, R27, UR15, RZ, P0, !PT ;  /* 0x0000000f1b0f7c10 */ /* 0x000fc400087fe4ff */
[C---:B------:R-:W-:Y:S02]  /*1000*/  IADD3.X R17, R22.reuse, UR17, RZ, P1, !PT ;  /* 0x0000001116117c10 */ /* 0x040fe40008ffe4ff */
[----:B------:R-:W-:Y:S02]  /*1010*/  IADD3.X R19, R22, UR7, RZ, P4, !PT ;  /* 0x0000000716137c10 */ /* 0x000fe4000a7fe4ff */
[----:B------:R-:W-:Y:S01]  /*1020*/  IADD3.X R21, R26, UR15, RZ, P5, !PT ;  /* 0x0000000f1a157c10 */ /* 0x000fe2000affe4ff */
[----:B------:R1:W5:Y:S04]  /*1030*/  @P2 LDG.E R48, desc[UR10][R16.64] ;  /* 0x0000000a10302981 */ /* 0x000368000c1e1900 */
[----:B------:R-:W2:Y:S04]  /*1040*/  @P2 LDG.E.64 R26, desc[UR10][R14.64] ;  /* 0x0000000a0e1a2981 */ /* 0x000ea8000c1e1b00 */
[----:B------:R1:W5:Y:S04]  /*1050*/  @P2 LDG.E R51, desc[UR10][R18.64] ;  /* 0x0000000a12332981 */ /* 0x000368000c1e1900 */
[----:B0-----:R0:W-:Y:S04]  /*1060*/  @P3 STG.E.64 desc[UR10][R28.64], R32 ;  /* 0x000000201c003986 */ /* 0x0011e8000c101b0a */
[----:B------:R-:W3:Y:S01]  /*1070*/  @P3 LDG.E.64 R30, desc[UR10][R20.64] ;  /* 0x0000000a141e3981 */ /* 0x000ee2000c1e1b00 */
[C---:B------:R-:W-:Y:S01]  /*1080*/  IMAD.SHL.U32 R24, R12.reuse, 0x4, RZ ;  /* 0x000000040c187824 */ /* 0x040fe200078e00ff */
[----:B------:R-:W-:-:S04]  /*1090*/  SHF.L.U64.HI R11, R12, 0x2, R23 ;  /* 0x000000020c0b7819 */ /* 0x000fc80000010217 */
[C---:B------:R-:W-:Y:S02]  /*10a0*/  IADD3 R22, P0, R24.reuse, UR16, RZ ;  /* 0x0000001018167c10 */ /* 0x040fe4000ff1e0ff */
[----:B------:R-:W-:Y:S02]  /*10b0*/  IADD3 R24, P1, R24, UR6, RZ ;  /* 0x0000000618187c10 */ /* 0x000fe4000ff3e0ff */
[C---:B------:R-:W-:Y:S02]  /*10c0*/  IADD3.X R23, R11.reuse, UR17, RZ, P0, !PT ;  /* 0x000000110b177c10 */ /* 0x040fe400087fe4ff */
[----:B------:R-:W-:-:S03]  /*10d0*/  IADD3.X R25, R11, UR7, RZ, P1, !PT ;  /* 0x000000070b197c10 */ /* 0x000fc60008ffe4ff */
[----:B------:R1:W5:Y:S04]  /*10e0*/  @P3 LDG.E R46, desc[UR10][R22.64] ;  /* 0x0000000a162e3981 */ /* 0x000368000c1e1900 */
[----:B------:R1:W5:Y:S01]  /*10f0*/  @P3 LDG.E R45, desc[UR10][R24.64] ;  /* 0x0000000a182d3981 */ /* 0x000362000c1e1900 */
[----:B------:R-:W-:Y:S01]  /*1100*/  PLOP3.LUT P0, PT, PT, PT, PT, 0x80, 0x0 ;  /* 0x000000000000781c */ /* 0x000fe20003f0f070 */
[----:B0-----:R-:W-:Y:S01]  /*1110*/  VIADD R33, R10, UR5 ;  /* 0x000000050a217c36 */ /* 0x001fe20008000000 */
[----:B------:R-:W-:Y:S01]  /*1120*/  BSSY B0, `(.L_x_141) ;  /* 0x000003e000007945 */ /* 0x000fe20003800000 */
[----:B------:R-:W-:Y:S02]  /*1130*/  HFMA2.MMA R52, -RZ, RZ, 0, 0 ;  /* 0x00000000ff347435 */ /* 0x000fe400000001ff */
[----:B--2---:R-:W-:Y:S01]  /*1140*/  @P2 DSETP.GEU.AND P1, PT, |R26|, R6, PT ;  /* 0x000000061a00222a */ /* 0x004fe20003f2e200 */
[----:B------:R-:W0:Y:S05]  /*1150*/  @P2 F2F.F32.F64 R11, R26 ;  /* 0x0000001a000b2310 */ /* 0x000e2a0000301000 */
[----:B------:R-:W-:Y:S01]  /*1160*/  @P2 PLOP3.LUT P0, PT, P1, PT, PT, 0x80, 0x0 ;  /* 0x000000000000281c */ /* 0x000fe20000f0f070 */
[----:B---3--:R-:W-:Y:S01]  /*1170*/  @P3 DSETP.GEU.AND P4, PT, |R30|, R8, PT ;  /* 0x000000081e00322a */ /* 0x008fe20003f8e200 */
[----:B------:R-:W-:Y:S01]  /*1180*/  PLOP3.LUT P1, PT, PT, PT, PT, 0x80, 0x0 ;  /* 0x000000000000781c */ /* 0x000fe20003f2f070 */
[----:B------:R-:W2:Y:S04]  /*1190*/  @P3 F2F.F32.F64 R8, R30 ;  /* 0x0000001e00083310 */ /* 0x000ea80000301000 */
[----:B------:R-:W-:-:S02]  /*11a0*/  @P3 PLOP3.LUT P1, PT, P4, PT, PT, 0x80, 0x0 ;  /* 0x000000000000381c */ /* 0x000fc4000272f070 */
[----:B------:R-:W-:-:S04]  /*11b0*/  MOV R6, UR5 ;  /* 0x0000000500067c02 */ /* 0x000fc80008000f00 */
[----:B0-----:R-:W-:Y:S01]  /*11c0*/  @!P0 FMUL R11, R11, 1.175494350822287508e-38 ;  /* 0x008000000b0b8820 */ /* 0x001fe20000400000 */
[----:B------:R-:W-:Y:S01]  /*11d0*/  IMAD.U32 R9, RZ, RZ, UR5 ;  /* 0x00000005ff097e24 */ /* 0x000fe2000f8e00ff */
[----:B------:R-:W-:Y:S02]  /*11e0*/  ISETP.GE.AND P0, PT, R33, UR22, PT ;  /* 0x0000001621007c0c */ /* 0x000fe4000bf06270 */
[----:B------:R-:W-:-:S03]  /*11f0*/  IADD3 R6, R6, UR4, R3 ;  /* 0x0000000406067c10 */ /* 0x000fc6000fffe003 */
[----:B--2---:R-:W-:Y:S01]  /*1200*/  @!P1 FMUL R8, R8, 1.175494350822287508e-38 ;  /* 0x0080000008089820 */ /* 0x004fe20000400000 */
[C---:B------:R-:W-:Y:S02]  /*1210*/  IADD3 R10, P1, R33.reuse, UR8, RZ ;  /* 0x00000008210a7c10 */ /* 0x040fe4000ff3e0ff */
[----:B------:R-:W-:Y:S02]  /*1220*/  ISETP.LT.AND P0, PT, R33, UR9, !P0 ;  /* 0x0000000921007c0c */ /* 0x000fe4000c701270 */
[----:B------:R-:W-:Y:S01]  /*1230*/  IADD3 R9, R9, UR5, R6 ;  /* 0x0000000509097c10 */ /* 0x000fe2000fffe006 */
[----:B------:R-:W-:Y:S01]  /*1240*/  IMAD.SHL.U32 R28, R10, 0x4, RZ ;  /* 0x000000040a1c7824 */ /* 0x000fe200078e00ff */
[----:B------:R-:W-:Y:S02]  /*1250*/  LEA.HI.X.SX32 R33, R33, UR18, 0x1, P1 ;  /* 0x0000001221217c11 */ /* 0x000fe400088f0eff */
[----:B------:R-:W-:Y:S02]  /*1260*/  CS2R R6, SRZ ;  /* 0x0000000000067805 */ /* 0x000fe4000001ff00 */
[----:B------:R-:W-:-:S02]  /*1270*/  @P2 MOV R6, R11 ;  /* 0x0000000b00062202 */ /* 0x000fc40000000f00 */
[----:B------:R-:W-:Y:S02]  /*1280*/  SHF.L.U64.HI R11, R10, 0x2, R33 ;  /* 0x000000020a0b7819 */ /* 0x000fe40000010221 */
[C---:B------:R-:W-:Y:S02]  /*1290*/  IADD3 R26, P6, R28.reuse, UR16, RZ ;  /* 0x000000101c1a7c10 */ /* 0x040fe4000ffde0ff */
[----:B------:R-:W-:Y:S02]  /*12a0*/  IADD3 R12, P5, R9, UR8, RZ ;  /* 0x00000008090c7c10 */ /* 0x000fe4000ffbe0ff */
[----:B------:R-:W-:Y:S02]  /*12b0*/  IADD3.X R27, R11, UR17, RZ, P6, !PT ;  /* 0x000000110b1b7c10 */ /* 0x000fe4000b7fe4ff */
[----:B------:R-:W-:Y:S01]  /*12c0*/  IADD3 R28, P6, R28, UR6, RZ ;  /* 0x000000061c1c7c10 */ /* 0x000fe2000ffde0ff */
[----:B------:R-:W-:Y:S01]  /*12d0*/  IMAD.SHL.U32 R31, R12, 0x4, RZ ;  /* 0x000000040c1f7824 */ /* 0x000fe200078e00ff */
[----:B------:R-:W-:-:S02]  /*12e0*/  ISETP.GE.AND P1, PT, R9, UR22, PT ;  /* 0x0000001609007c0c */ /* 0x000fc4000bf26270 */
[----:B------:R-:W-:Y:S02]  /*12f0*/  IADD3.X R29, R11, UR7, RZ, P6, !PT ;  /* 0x000000070b1d7c10 */ /* 0x000fe4000b7fe4ff */
[C---:B------:R-:W-:Y:S01]  /*1300*/  LEA.HI.X.SX32 R11, R9.reuse, UR18, 0x1, P5 ;  /* 0x00000012090b7c11 */ /* 0x040fe2000a8f0eff */
[----:B------:R-:W-:Y:S01]  /*1310*/  @P3 IMAD.MOV.U32 R7, RZ, RZ, R8 ;  /* 0x000000ffff073224 */ /* 0x000fe200078e0008 */
[----:B------:R-:W-:Y:S01]  /*1320*/  ISETP.LT.AND P1, PT, R9, UR9, !P1 ;  /* 0x0000000909007c0c */ /* 0x000fe2000cf21270 */
[----:B------:R-:W-:Y:S01]  /*1330*/  IMAD.MOV.U32 R8, RZ, RZ, RZ ;  /* 0x000000ffff087224 */ /* 0x000fe200078e00ff */
[----:B------:R-:W-:Y:S02]  /*1340*/  SHF.L.U64.HI R9, R10, 0x3, R33 ;  /* 0x000000030a097819 */ /* 0x000fe40000010221 */
[----:B------:R-:W-:Y:S02]  /*1350*/  ISETP.NE.AND P4, PT, RZ, UR19, PT ;  /* 0x00000013ff007c0c */ /* 0x000fe4000bf85270 */
[----:B------:R-:W-:-:S02]  /*1360*/  IADD3 R30, P6, R31, UR16, RZ ;  /* 0x000000101f1e7c10 */ /* 0x000fc4000ffde0ff */
[----:B------:R-:W-:Y:S02]  /*1370*/  SHF.L.U32 R10, R10, 0x3, RZ ;  /* 0x000000030a0a7819 */ /* 0x000fe400000006ff */
[----:B------:R-:W-:Y:S01]  /*1380*/  SHF.L.U64.HI R40, R12, 0x2, R11 ;  /* 0x000000020c287819 */ /* 0x000fe2000001020b */
[----:B-1----:R-:W-:Y:S08]  /*1390*/  @!P0 BRA `(.L_x_142) ;  /* 0x0000000000588947 */ /* 0x002ff00003800000 */
[----:B------:R-:W-:Y:S01]  /*13a0*/  IADD3 R36, P5, R10, UR12, RZ ;  /* 0x0000000c0a247c10 */ /* 0x000fe2000ffbe0ff */
[----:B------:R-:W0:Y:S03]  /*13b0*/  LDC.64 R38, c[0x0][0xe38] ;  /* 0x00038e00ff267b82 */ /* 0x000e260000000a00 */
[----:B------:R-:W-:-:S05]  /*13c0*/  IADD3.X R37, R9, UR13, RZ, P5, !PT ;  /* 0x0000000d09257c10 */ /* 0x000fca000affe4ff */
[----:B------:R-:W2:Y:S04]  /*13d0*/  LDG.E.64 R42, desc[UR10][R36.64] ;  /* 0x0000000a242a7981 */ /* 0x000ea8000c1e1b00 */
[----:B0-----:R-:W3:Y:S01]  /*13e0*/  LDG.E R38, desc[UR10][R38.64] ;  /* 0x0000000a26267981 */ /* 0x001ee2000c1e1900 */
[----:B------:R-:W-:Y:S01]  /*13f0*/  UMOV UR24, 0xf0000000 ;  /* 0xf000000000187882 */ /* 0x000fe20000000000 */
[----:B------:R-:W-:Y:S01]  /*1400*/  UMOV UR25, 0x380fffff ;  /* 0x380fffff00197882 */ /* 0x000fe20000000000 */
[----:B--2---:R-:W0:Y:S01]  /*1410*/  F2F.F32.F64 R49, R42 ;  /* 0x0000002a00317310 */ /* 0x004e220000301000 */
[----:B------:R-:W-:-:S14]  /*1420*/  DSETP.GEU.AND P5, PT, |R42|, UR24, PT ;  /* 0x000000182a007e2a */ /* 0x000fdc000bfae200 */
[----:B0-----:R-:W-:Y:S01]  /*1430*/  @!P5 FMUL R49, R49, 1.175494350822287508e-38 ;  /* 0x008000003131d820 */ /* 0x001fe20000400000 */
[----:B------:R-:W-:-:S03]  /*1440*/  IADD3 R32, P5, R10, UR14, RZ ;  /* 0x0000000e0a207c10 */ /* 0x000fc6000ffbe0ff */
[----:B---3--:R-:W-:Y:S01]  /*1450*/  FMUL.FTZ R49, R49, R38 ;  /* 0x0000002631317220 */ /* 0x008fe20000410000 */
[----:B------:R-:W-:-:S03]  /*1460*/  IADD3.X R33, R9, UR15, RZ, P5, !PT ;  /* 0x0000000f09217c10 */ /* 0x000fc6000affe4ff */
[----:B------:R-:W-:-:S06]  /*1470*/  FMUL.FTZ R34, R49, 1 ;  /* 0x3f80000031227820 */ /* 0x000fcc0000410000 */
[----:B------:R-:W0:Y:S02]  /*1480*/  F2F.F64.F32 R34, R34 ;  /* 0x0000002200227310 */ /* 0x000e240000201800 */
[----:B0-----:R0:W-:Y:S04]  /*1490*/  STG.E.64 desc[UR10][R36.64], R34 ;  /* 0x0000002224007986 */ /* 0x0011e8000c101b0a */
[----:B------:R-:W2:Y:S04]  /*14a0*/  LDG.E.64 R32, desc[UR10][R32.64] ;  /* 0x0000000a20207981 */ /* 0x000ea8000c1e1b00 */
[----:B------:R0:W5:Y:S04]  /*14b0*/  LDG.E R47, desc[UR10][R26.64] ;  /* 0x0000000a1a2f7981 */ /* 0x000168000c1e1900 */
[----:B------:R0:W5:Y:S01]  /*14c0*/  LDG.E R44, desc[UR10][R28.64] ;  /* 0x0000000a1c2c7981 */ /* 0x000162000c1e1900 */
[----:B--2---:R-:W1:Y:S01]  /*14d0*/  F2F.F32.F64 R8, R32 ;  /* 0x0000002000087310 */ /* 0x004e620000301000 */
[----:B------:R-:W-:-:S14]  /*14e0*/  DSETP.GEU.AND P5, PT, |R32|, UR24, PT ;  /* 0x0000001820007e2a */ /* 0x000fdc000bfae200 */
[----:B01----:R-:W-:-:S07]  /*14f0*/  @!P5 FMUL R8, R8, 1.175494350822287508e-38 ;  /* 0x008000000808d820 */ /* 0x003fce0000400000 */
.L_x_142:
[----:B------:R-:W-:Y:S05]  /*1500*/  BSYNC B0 ;  /* 0x0000000000007941 */ /* 0x000fea0003800000 */
.L_x_141:
[----:B------:R-:W-:Y:S01]  /*1510*/  IADD3 R32, P5, R31, UR6, RZ ;  /* 0x000000061f207c10 */ /* 0x000fe2000ffbe0ff */
[----:B------:R-:W-:Y:S01]  /*1520*/  BSSY B0, `(.L_x_143) ;  /* 0x000001e000007945 */ /* 0x000fe20003800000 */
[----:B------:R-:W-:Y:S02]  /*1530*/  SHF.L.U64.HI R11, R12, 0x3, R11 ;  /* 0x000000030c0b7819 */ /* 0x000fe4000001020b */
[----:B------:R-:W-:Y:S02]  /*1540*/  CS2R R36, SRZ ;  /* 0x0000000000247805 */ /* 0x000fe4000001ff00 */
[C---:B------:R-:W-:Y:S01]  /*1550*/  IADD3.X R31, R40.reuse, UR17, RZ, P6, !PT ;  /* 0x00000011281f7c10 */ /* 0x040fe2000b7fe4ff */
[----:B------:R-:W-:Y:S01]  /*1560*/  IMAD.MOV.U32 R53, RZ, RZ, RZ ;  /* 0x000000ffff357224 */ /* 0x000fe200078e00ff */
[----:B------:R-:W-:Y:S01]  /*1570*/  IADD3.X R33, R40, UR7, RZ, P5, !PT ;  /* 0x0000000728217c10 */ /* 0x000fe2000affe4ff */
[----:B------:R-:W-:Y:S01]  /*1580*/  IMAD.SHL.U32 R12, R12, 0x8, RZ ;  /* 0x000000080c0c7824 */ /* 0x000fe200078e00ff */
[----:B------:R-:W-:Y:S06]  /*1590*/  @!P1 BRA `(.L_x_144) ;  /* 0x0000000000589947 */ /* 0x000fec0003800000 */
        /* <DEDUP_REMOVED lines=22> */
.L_x_144:
[----:B------:R-:W-:Y:S05]  /*1700*/  BSYNC B0 ;  /* 0x0000000000007941 */ /* 0x000fea0003800000 */
.L_x_143:
[----:B------:R-:W-:Y:S05]  /*1710*/  @!P4 BRA `(.L_x_145) ;  /* 0x0000000000e4c947 */ /* 0x000fea0003800000 */
[----:B------:R-:W0:Y:S02]  /*1720*/  LDC.64 R34, c[0x0][0xe28] ;  /* 0x00038a00ff227b82 */ /* 0x000e240000000a00 */
[----:B0-----:R0:W2:Y:S01]  /*1730*/  LDG.E R34, desc[UR10][R34.64] ;  /* 0x0000000a22227981 */ /* 0x0010a2000c1e1900 */
[C---:B------:R-:W-:Y:S01]  /*1740*/  FMUL.FTZ R38, R5.reuse, R13 ;  /* 0x0000000d05267220 */ /* 0x040fe20000410000 */
[C---:B------:R-:W-:Y:S01]  /*1750*/  FMUL.FTZ R39, R5.reuse, R50 ;  /* 0x0000003205277220 */ /* 0x040fe20000410000 */
[C---:B------:R-:W-:Y:S01]  /*1760*/  FMUL.FTZ R42, R5.reuse, R49 ;  /* 0x00000031052a7220 */ /* 0x040fe20000410000 */
[----:B------:R-:W-:Y:S01]  /*1770*/  FMUL.FTZ R41, R5, R52 ;  /* 0x0000003405297220 */ /* 0x000fe20000410000 */
[-C--:B------:R-:W-:Y:S01]  /*1780*/  FMUL.FTZ R40, R38, R13.reuse ;  /* 0x0000000d26287220 */ /* 0x080fe20000410000 */
[CC--:B------:R-:W-:Y:S01]  /*1790*/  FMUL.FTZ R43, R4.reuse, R50.reuse ;  /* 0x00000032042b7220 */ /* 0x0c0fe20000410000 */
[----:B------:R-:W1:Y:S01]  /*17a0*/  MUFU.RCP R38, R2 ;  /* 0x0000000200267308 */ /* 0x000e620000001000 */
[----:B------:R-:W-:Y:S01]  /*17b0*/  FMUL.FTZ R13, R4, R13 ;  /* 0x0000000d040d7220 */ /* 0x000fe20000410000 */
[----:B-----5:R-:W-:Y:S01]  /*17c0*/  FFMA.FTZ R51, R51, UR26, R40 ;  /* 0x0000001a33337c23 */ /* 0x020fe20008010028 */
[----:B------:R-:W-:Y:S01]  /*17d0*/  FMUL.FTZ R40, R39, R50 ;  /* 0x0000003227287220 */ /* 0x000fe20000410000 */
[-C--:B------:R-:W-:Y:S01]  /*17e0*/  FMUL.FTZ R39, R42, R49.reuse ;  /* 0x000000312a277220 */ /* 0x080fe20000410000 */
[----:B------:R-:W-:Y:S01]  /*17f0*/  FFMA.FTZ R43, R46, UR23, R43 ;  /* 0x000000172e2b7c23 */ /* 0x000fe2000801002b */
[----:B------:R-:W-:Y:S01]  /*1800*/  FMUL.FTZ R46, R4, R49 ;  /* 0x00000031042e7220 */ /* 0x000fe20000410000 */
[----:B------:R-:W-:Y:S01]  /*1810*/  FFMA.FTZ R45, R45, UR26, R40 ;  /* 0x0000001a2d2d7c23 */ /* 0x000fe20008010028 */
[-C--:B------:R-:W-:Y:S01]  /*1820*/  FMUL.FTZ R40, R41, R52.reuse ;  /* 0x0000003429287220 */ /* 0x080fe20000410000 */
[----:B------:R-:W-:Y:S01]  /*1830*/  FFMA.FTZ R39, R44, UR26, R39 ;  /* 0x0000001a2c277c23 */ /* 0x000fe20008010027 */
[----:B------:R-:W-:Y:S01]  /*1840*/  FMUL.FTZ R49, R4, R52 ;  /* 0x0000003404317220 */ /* 0x000fe20000410000 */
[----:B------:R-:W-:Y:S01]  /*1850*/  FFMA.FTZ R13, R48, UR23, R13 ;  /* 0x00000017300d7c23 */ /* 0x000fe2000801000d */
[----:B------:R-:W-:Y:S01]  /*1860*/  FFMA.FTZ R53, R53, UR26, R40 ;  /* 0x0000001a35357c23 */ /* 0x000fe20008010028 */
[----:B------:R-:W-:Y:S01]  /*1870*/  FFMA.FTZ R47, R47, UR23, R46 ;  /* 0x000000172f2f7c23 */ /* 0x000fe2000801002e */
[----:B------:R-:W-:Y:S01]  /*1880*/  FFMA.FTZ R49, R36, UR23, R49 ;  /* 0x0000001724317c23 */ /* 0x000fe20008010031 */
[-C--:B-1----:R-:W-:Y:S01]  /*1890*/  FMUL.FTZ R42, R45, R38.reuse ;  /* 0x000000262d2a7220 */ /* 0x082fe20000410000 */
[-C--:B0-----:R-:W-:Y:S01]  /*18a0*/  FMUL.FTZ R35, R51, R38.reuse ;  /* 0x0000002633237220 */ /* 0x081fe20000410000 */
[-C--:B------:R-:W-:Y:S01]  /*18b0*/  FMUL.FTZ R41, R39, R38.reuse ;  /* 0x0000002627297220 */ /* 0x080fe20000410000 */
[----:B------:R-:W-:-:S03]  /*18c0*/  FMUL.FTZ R40, R53, R38 ;  /* 0x0000002635287220 */ /* 0x000fc60000410000 */
[----:B------:R-:W0:Y:S08]  /*18d0*/  MUFU.SQRT R42, R42 ;  /* 0x0000002a002a7308 */ /* 0x000e300000002000 */
[----:B------:R-:W1:Y:S08]  /*18e0*/  MUFU.SQRT R35, R35 ;  /* 0x0000002300237308 */ /* 0x000e700000002000 */
[----:B------:R-:W3:Y:S01]  /*18f0*/  MUFU.SQRT R41, R41 ;  /* 0x0000002900297308 */ /* 0x000ee20000002000 */
[----:B0-----:R-:W-:-:S07]  /*1900*/  FADD.FTZ R38, R42, UR20 ;  /* 0x000000142a267e21 */ /* 0x001fce0008010000 */
[----:B------:R-:W0:Y:S01]  /*1910*/  MUFU.SQRT R40, R40 ;  /* 0x0000002800287308 */ /* 0x000e220000002000 */
[----:B-1----:R-:W-:-:S07]  /*1920*/  FADD.FTZ R44, R35, UR20 ;  /* 0x00000014232c7e21 */ /* 0x002fce0008010000 */
[----:B------:R-:W1:Y:S01]  /*1930*/  MUFU.RCP R42, R0 ;  /* 0x00000000002a7308 */ /* 0x000e620000001000 */
[----:B---3--:R-:W-:-:S07]  /*1940*/  FADD.FTZ R41, R41, UR20 ;  /* 0x0000001429297e21 */ /* 0x008fce0008010000 */
[----:B------:R0:W3:Y:S08]  /*1950*/  MUFU.RCP R35, R44 ;  /* 0x0000002c00237308 */ /* 0x0000f00000001000 */
[----:B------:R-:W4:Y:S01]  /*1960*/  MUFU.RCP R38, R38 ;  /* 0x0000002600267308 */ /* 0x000f220000001000 */
[----:B0-----:R-:W-:Y:S01]  /*1970*/  FADD.FTZ R44, R40, UR20 ;  /* 0x00000014282c7e21 */ /* 0x001fe20008010000 */
[----:B-1----:R-:W-:-:S06]  /*1980*/  FMUL.FTZ R40, R13, R42 ;  /* 0x0000002a0d287220 */ /* 0x002fcc0000410000 */
[----:B------:R-:W0:Y:S01]  /*1990*/  MUFU.RCP R41, R41 ;  /* 0x0000002900297308 */ /* 0x000e220000001000 */
[----:B---3--:R-:W-:Y:S01]  /*19a0*/  FMUL.FTZ R35, R40, R35 ;  /* 0x0000002328237220 */ /* 0x008fe20000410000 */
[----:B------:R-:W-:-:S03]  /*19b0*/  FMUL.FTZ R40, R43, R42 ;  /* 0x0000002a2b287220 */ /* 0x000fc60000410000 */
[----:B------:R-:W-:-:S03]  /*19c0*/  FFMA.FTZ R35, R6, UR21, R35 ;  /* 0x0000001506237c23 */ /* 0x000fc60008010023 */
[----:B------:R-:W1:Y:S01]  /*19d0*/  MUFU.RCP R36, R44 ;  /* 0x0000002c00247308 */ /* 0x000e620000001000 */
[----:B----4-:R-:W-:Y:S01]  /*19e0*/  FMUL.FTZ R38, R40, R38 ;  /* 0x0000002628267220 */ /* 0x010fe20000410000 */
[-C--:B------:R-:W-:Y:S01]  /*19f0*/  FMUL.FTZ R40, R47, R42.reuse ;  /* 0x0000002a2f287220 */ /* 0x080fe20000410000 */
[----:B------:R-:W-:-:S03]  /*1a00*/  FMUL.FTZ R42, R49, R42 ;  /* 0x0000002a312a7220 */ /* 0x000fc60000410000 */
[----:B0-----:R-:W-:Y:S01]  /*1a10*/  FMUL.FTZ R40, R40, R41 ;  /* 0x0000002928287220 */ /* 0x001fe20000410000 */
[----:B------:R-:W-:-:S03]  /*1a20*/  FFMA.FTZ R41, R7, UR21, R38 ;  /* 0x0000001507297c23 */ /* 0x000fc60008010026 */
[----:B------:R-:W-:Y:S01]  /*1a30*/  FFMA.FTZ R40, R8, UR21, R40 ;  /* 0x0000001508287c23 */ /* 0x000fe20008010028 */
[----:B-1----:R-:W-:-:S04]  /*1a40*/  FMUL.FTZ R36, R42, R36 ;  /* 0x000000242a247220 */ /* 0x002fc80000410000 */
[----:B------:R-:W-:Y:S01]  /*1a50*/  FFMA.FTZ R36, R37, UR21, R36 ;  /* 0x0000001525247c23 */ /* 0x000fe20008010024 */
[----:B--2---:R-:W-:Y:S01]  /*1a60*/  FMUL.FTZ R38, R35, R34 ;  /* 0x0000002223267220 */ /* 0x004fe20000410000 */
[C---:B------:R-:W-:Y:S01]  /*1a70*/  FMUL.FTZ R42, R34.reuse, R41 ;  /* 0x00000029222a7220 */ /* 0x040fe20000410000 */
[C---:B------:R-:W-:Y:S01]  /*1a80*/  FMUL.FTZ R35, R34.reuse, R40 ;  /* 0x0000002822237220 */ /* 0x040fe20000410000 */
[----:B------:R-:W-:Y:S01]  /*1a90*/  FMUL.FTZ R36, R34, R36 ;  /* 0x0000002422247220 */ /* 0x000fe20000410000 */
[----:B------:R-:W-:Y:S06]  /*1aa0*/  BRA `(.L_x_146) ;  /* 0x0000000000e07947 */ /* 0x000fec0003800000 */
.L_x_145:
[----:B------:R-:W0:Y:S02]  /*1ab0*/  LDC.64 R34, c[0x0][0xe28] ;  /* 0x00038a00ff227b82 */ /* 0x000e240000000a00 */
[----:B0-----:R0:W2:Y:S01]  /*1ac0*/  LDG.E R34, desc[UR10][R34.64] ;  /* 0x0000000a22227981 */ /* 0x0010a2000c1e1900 */
[----:B------:R-:W-:Y:S01]  /*1ad0*/  FFMA.FTZ R38, R6, UR21, R13 ;  /* 0x0000001506267c23 */ /* 0x000fe2000801000d */
[----:B------:R-:W-:Y:S01]  /*1ae0*/  FFMA.FTZ R50, R7, UR21, R50 ;  /* 0x0000001507327c23 */ /* 0x000fe20008010032 */
[----:B------:R-:W-:Y:S01]  /*1af0*/  FFMA.FTZ R49, R8, UR21, R49 ;  /* 0x0000001508317c23 */ /* 0x000fe20008010031 */
[----:B------:R-:W-:Y:S01]  /*1b00*/  FFMA.FTZ R52, R37, UR21, R52 ;  /* 0x0000001525347c23 */ /* 0x000fe20008010034 */
[CC--:B------:R-:W-:Y:S01]  /*1b10*/  FMUL.FTZ R39, R5.reuse, R38.reuse ;  /* 0x0000002605277220 */ /* 0x0c0fe20000410000 */
[----:B------:R-:W-:Y:S01]  /*1b20*/  FMUL.FTZ R13, R4, R38 ;  /* 0x00000026040d7220 */ /* 0x000fe20000410000 */
[C---:B------:R-:W-:Y:S01]  /*1b30*/  FMUL.FTZ R42, R5.reuse, R49 ;  /* 0x00000031052a7220 */ /* 0x040fe20000410000 */
[C---:B------:R-:W-:Y:S01]  /*1b40*/  FMUL.FTZ R41, R5.reuse, R52 ;  /* 0x0000003405297220 */ /* 0x040fe20000410000 */
[----:B------:R-:W-:Y:S01]  /*1b50*/  FMUL.FTZ R40, R38, R39 ;  /* 0x0000002726287220 */ /* 0x000fe20000410000 */
[-C--:B------:R-:W-:Y:S01]  /*1b60*/  FMUL.FTZ R39, R5, R50.reuse ;  /* 0x0000003205277220 */ /* 0x080fe20000410000 */
[----:B------:R-:W1:Y:S01]  /*1b70*/  MUFU.RCP R38, R2 ;  /* 0x0000000200267308 */ /* 0x000e620000001000 */
[----:B------:R-:W-:Y:S01]  /*1b80*/  FMUL.FTZ R43, R4, R50 ;  /* 0x00000032042b7220 */ /* 0x000fe20000410000 */
[----:B-----5:R-:W-:Y:S01]  /*1b90*/  FFMA.FTZ R51, R51, UR26, R40 ;  /* 0x0000001a33337c23 */ /* 0x020fe20008010028 */
[----:B------:R-:W-:Y:S01]  /*1ba0*/  FMUL.FTZ R40, R50, R39 ;  /* 0x0000002732287220 */ /* 0x000fe20000410000 */
[----:B------:R-:W-:Y:S01]  /*1bb0*/  FMUL.FTZ R39, R49, R42 ;  /* 0x0000002a31277220 */ /* 0x000fe20000410000 */
[----:B------:R-:W-:Y:S01]  /*1bc0*/  FFMA.FTZ R43, R46, UR23, R43 ;  /* 0x000000172e2b7c23 */ /* 0x000fe2000801002b */
[----:B------:R-:W-:Y:S01]  /*1bd0*/  FMUL.FTZ R46, R4, R49 ;  /* 0x00000031042e7220 */ /* 0x000fe20000410000 */
[----:B------:R-:W-:Y:S01]  /*1be0*/  FFMA.FTZ R45, R45, UR26, R40 ;  /* 0x0000001a2d2d7c23 */ /* 0x000fe20008010028 */
[----:B------:R-:W-:Y:S01]  /*1bf0*/  FMUL.FTZ R40, R52, R41 ;  /* 0x0000002934287220 */ /* 0x000fe20000410000 */
        /* <DEDUP_REMOVED lines=24> */
[----:B------:R-:W-:-:S06]  /*1d80*/  FMUL.FTZ R40, R43, R42 ;  /* 0x0000002a2b287220 */ /* 0x000fcc0000410000 */
[----:B------:R-:W1:Y:S01]  /*1d90*/  MUFU.RCP R36, R44 ;  /* 0x0000002c00247308 */ /* 0x000e620000001000 */
[----:B----4-:R-:W-:Y:S01]  /*1da0*/  FMUL.FTZ R40, R40, R38 ;  /* 0x0000002628287220 */ /* 0x010fe20000410000 */
        /* <DEDUP_REMOVED lines=8> */
.L_x_146:
[----:B------:R-:W-:Y:S01]  /*1e30*/  FADD.FTZ R6, -R38, R6 ;  /* 0x0000000626067221 */ /* 0x000fe20000010100 */
[----:B------:R-:W-:Y:S01]  /*1e40*/  FADD.FTZ R34, -R42, R7 ;  /* 0x000000072a227221 */ /* 0x000fe20000010100 */
[----:B------:R-:W-:Y:S01]  /*1e50*/  FADD.FTZ R38, -R35, R8 ;  /* 0x0000000823267221 */ /* 0x000fe20000010100 */
[----:B------:R-:W-:Y:S01]  /*1e60*/  FADD.FTZ R40, -R36, R37 ;  /* 0x0000002524287221 */ /* 0x000fe20000010100 */
[----:B------:R-:W-:Y:S01]  /*1e70*/  @P2 FMUL.FTZ R6, R6, 1 ;  /* 0x3f80000006062820 */ /* 0x000fe20000410000 */
[----:B------:R-:W-:Y:S01]  /*1e80*/  @P3 FMUL.FTZ R34, R34, 1 ;  /* 0x3f80000022223820 */ /* 0x000fe20000410000 */
[----:B------:R-:W-:Y:S01]  /*1e90*/  @P0 FMUL.FTZ R38, R38, 1 ;  /* 0x3f80000026260820 */ /* 0x000fe20000410000 */
[----:B------:R-:W-:Y:S01]  /*1ea0*/  @P1 FMUL.FTZ R40, R40, 1 ;  /* 0x3f80000028281820 */ /* 0x000fe20000410000 */
[----:B------:R-:W-:Y:S01]  /*1eb0*/  @P0 IADD3 R8, P4, R10, UR14, RZ ;  /* 0x0000000e0a080c10 */ /* 0x000fe2000ff9e0ff */
[----:B------:R-:W-:Y:S01]  /*1ec0*/  ULEA UR4, UR5, UR4, 0x2 ;  /* 0x0000000405047291 */ /* 0x000fe2000f8e103f */
[----:B------:R-:W0:Y:S02]  /*1ed0*/  @P2 F2F.F64.F32 R6, R6 ;  /* 0x0000000600062310 */ /* 0x000e240000201800 */
[----:B------:R-:W-:Y:S01]  /*1ee0*/  @P0 IADD3.X R9, R9, UR15, RZ, P4, !PT ;  /* 0x0000000f09090c10 */ /* 0x000fe2000a7fe4ff */
[----:B------:R-:W-:-:S05]  /*1ef0*/  UISETP.GE.AND UP0, UPT, UR4, UR22, UPT ;  /* 0x000000160400728c */ /* 0x000fca000bf06270 */
[----:B------:R-:W1:Y:S01]  /*1f00*/  @P3 F2F.F64.F32 R34, R34 ;  /* 0x0000002200223310 */ /* 0x000e620000201800 */
[----:B0-----:R0:W-:Y:S07]  /*1f10*/  @P2 STG.E.64 desc[UR10][R14.64], R6 ;  /* 0x000000060e002986 */ /* 0x0011ee000c101b0a */
[----:B------:R-:W2:Y:S01]  /*1f20*/  @P0 F2F.F64.F32 R36, R38 ;  /* 0x0000002600240310 */ /* 0x000ea20000201800 */
[----:B------:R3:W-:Y:S04]  /*1f30*/  @P2 STG.E desc[UR10][R16.64], R13 ;  /* 0x0000000d10002986 */ /* 0x0007e8000c10190a */
[----:B------:R3:W-:Y:S03]  /*1f40*/  @P2 STG.E desc[UR10][R18.64], R51 ;  /* 0x0000003312002986 */ /* 0x0007e6000c10190a */
[----:B------:R-:W4:Y:S01]  /*1f50*/  @P1 F2F.F64.F32 R40, R40 ;  /* 0x0000002800281310 */ /* 0x000f220000201800 */
[----:B------:R-:W-:Y:S01]  /*1f60*/  @P1 IADD3 R10, P2, R12, UR14, RZ ;  /* 0x0000000e0c0a1c10 */ /* 0x000fe2000ff5e0ff */
[----:B-1----:R3:W-:Y:S03]  /*1f70*/  @P3 STG.E.64 desc[UR10][R20.64], R34 ;  /* 0x0000002214003986 */ /* 0x0027e6000c101b0a */
[----:B------:R-:W-:Y:S01]  /*1f80*/  @P1 IADD3.X R11, R11, UR15, RZ, P2, !PT ;  /* 0x0000000f0b0b1c10 */ /* 0x000fe200097fe4ff */
[----:B------:R3:W-:Y:S01]  /*1f90*/  @P3 STG.E desc[UR10][R22.64], R43 ;  /* 0x0000002b16003986 */ /* 0x0007e2000c10190a */
[----:B0-----:R-:W-:-:S03]  /*1fa0*/  MOV R6, UR4 ;  /* 0x0000000400067c02 */ /* 0x001fc60008000f00 */
[----:B------:R3:W-:Y:S04]  /*1fb0*/  @P3 STG.E desc[UR10][R24.64], R45 ;  /* 0x0000002d18003986 */ /* 0x0007e8000c10190a */
[----:B--2---:R3:W-:Y:S04]  /*1fc0*/  @P0 STG.E.64 desc[UR10][R8.64], R36 ;  /* 0x0000002408000986 */ /* 0x0047e8000c101b0a */
[----:B------:R3:W-:Y:S04]  /*1fd0*/  @P0 STG.E desc[UR10][R26.64], R47 ;  /* 0x0000002f1a000986 */ /* 0x0007e8000c10190a */
[----:B------:R3:W-:Y:S01]  /*1fe0*/  @P0 STG.E desc[UR10][R28.64], R39 ;  /* 0x000000271c000986 */ /* 0x0007e2000c10190a */
[----:B------:R-:W-:-:S03]  /*1ff0*/  PLOP3.LUT P0, PT, PT, PT, UP0, 0x80, 0x0 ;  /* 0x000000000000781c */ /* 0x000fc60003f0f008 */
[----:B----4-:R3:W-:Y:S04]  /*2000*/  @P1 STG.E.64 desc[UR10][R10.64], R40 ;  /* 0x000000280a001986 */ /* 0x0107e8000c101b0a */
[----:B------:R3:W-:Y:S04]  /*2010*/  @P1 STG.E desc[UR10][R30.64], R49 ;  /* 0x000000311e001986 */ /* 0x0007e8000c10190a */
[----:B------:R3:W-:Y:S01]  /*2020*/  @P1 STG.E desc[UR10][R32.64], R53 ;  /* 0x0000003520001986 */ /* 0x0007e2000c10190a */
[----:B------:R-:W-:-:S13]  /*2030*/  ISETP.LT.AND P1, PT, R6, UR9, PT ;  /* 0x0000000906007c0c */ /* 0x000fda000bf21270 */
[----:B---3--:R-:W-:Y:S05]  /*2040*/  @!P0 BRA P1, `(.L_x_147) ;  /* 0xffffffec00088947 */ /* 0x008fea000083ffff */
[----:B------:R-:W-:Y:S05]  /*2050*/  EXIT ;  /* 0x000000000000794d */ /* 0x000fea0003800000 */
        .type           $_Z25multi_tensor_apply_kernelI18TensorListMetadataILi4EE21AdamCapturableFunctorIdfEJffPiifPf10adamMode_tfS5_EEvlPViT_T0_DpT1_$__internal_accurate_pow,@function
        .size           $_Z25multi_tensor_apply_kernelI18TensorListMetadataILi4EE21AdamCapturableFunctorIdfEJffPiifPf10adamMode_tfS5_EEvlPViT_T0_DpT1_$__internal_accurate_pow,(.L_x_195 - $_Z25multi_tensor_apply_kernelI18TensorListMetadataILi4EE21AdamCapturableFunctorIdfEJffPiifPf10adamMode_tfS5_EEvlPViT_T0_DpT1_$__internal_accurate_pow)
$_Z25multi_tensor_apply_kernelI18TensorListMetadataILi4EE21AdamCapturableFunctorIdfEJffPiifPf10adamMode_tfS5_EEvlPViT_T0_DpT1_$__internal_accurate_pow:
        /* <DEDUP_REMOVED lines=80> */
[C---:B------:R-:W-:Y:S01]  /*2560*/  IADD3 R14, R9.reuse, -0x3ff, RZ ;  /* 0xfffffc01090e7810 */ /* 0x040fe20007ffe0ff */
[----:B------:R-:W-:Y:S01]  /*2570*/  @P2 VIADD R14, R9, 0xfffffc02 ;  /* 0xfffffc02090e2836 */ /* 0x000fe20000000000 */
[----:B------:R-:W-:-:S05]  /*2580*/  MOV R9, R7 ;  /* 0x0000000700097202 */ /* 0x000fca0000000f00 */
        /* <DEDUP_REMOVED lines=89> */
.L_x_148:
[----:B------:R-:W-:Y:S01]  /*2b20*/  DSETP.NEU.AND P1, PT, |R16|, +INF , PT ;  /* 0x7ff000001000742a */ /* 0x000fe20003f2d200 */
[----:B------:R-:W-:Y:S01]  /*2b30*/  IMAD.MOV.U32 R7, RZ, RZ, 0x0 ;  /* 0x00000000ff077424 */ /* 0x000fe200078e00ff */
[----:B------:R-:W-:-:S12]  /*2b40*/  DADD R8, R10, R8 ;  /* 0x000000000a087229 */ /* 0x000fd80000000008 */
[----:B------:R-:W-:Y:S01]  /*2b50*/  @P1 DFMA R16, R8, R16, R16 ;  /* 0x000000100810122b */ /* 0x000fe20000000010 */
[----:B------:R-:W-:Y:S10]  /*2b60*/  RET.REL.NODEC R6 `(_Z25multi_tensor_apply_kernelI18TensorListMetadataILi4EE21AdamCapturableFunctorIdfEJffPiifPf10adamMode_tfS5_EEvlPViT_T0_DpT1_) ;  /* 0xffffffd406247950 */ /* 0x000ff40003c3ffff */
.L_x_149:
        /* <DEDUP_REMOVED lines=9> */
.L_x_195:


//--------------------- .text._Z25multi_tensor_apply_kernelI18TensorListMetadataILi4EE11AdamFunctorIN3c108BFloat16EfiEJffffff10adamMode_tfEEvlPViT_T0_DpT1_ --------------------------
	.section	.text._Z25multi_tensor_apply_kernelI18TensorListMetadataILi4EE11AdamFunctorIN3c108BFloat16EfiEJffffff10adamMode_tfEEvlPViT_T0_DpT1_,"ax",@progbits
	.align	128
        .global         _Z25multi_tensor_apply_kernelI18TensorListMetadataILi4EE11AdamFunctorIN3c108BFloat16EfiEJffffff10adamMode_tfEEvlPViT_T0_DpT1_
        .type           _Z25multi_tensor_apply_kernelI18TensorListMetadataILi4EE11AdamFunctorIN3c108BFloat16EfiEJffffff10adamMode_tfEEvlPViT_T0_DpT1_,@function
        .size           _Z25multi_tensor_apply_kernelI18TensorListMetadataILi4EE11AdamFunctorIN3c108BFloat16EfiEJffffff10adamMode_tfEEvlPViT_T0_DpT1_,(.L_x_204 - _Z25multi_tensor_apply_kernelI18TensorListMetadataILi4EE11AdamFunctorIN3c108BFloat16EfiEJffffff10adamMode_tfEEvlPViT_T0_DpT1_)
        .other          _Z25multi_tensor_apply_kernelI18TensorListMetadataILi4EE11AdamFunctorIN3c108BFloat16EfiEJffffff10adamMode_tfEEvlPViT_T0_DpT1_,@"STO_CUDA_ENTRY STV_DEFAULT"
_Z25multi_tensor_apply_kernelI18TensorListMetadataILi4EE11AdamFunctorIN3c108BFloat16EfiEJffffff10adamMode_tfEEvlPViT_T0_DpT1_:
.text._Z25multi_tensor_apply_kernelI18TensorListMetadataILi4EE11AdamFunctorIN3c108BFloat16EfiEJffffff10adamMode_tfEEvlPViT_T0_DpT1_:
[----:B------:R-:W-:Y:S08]  /*0000*/  LDC R1, c[0x0][0x28] ;  /* 0x00000a00ff017b82 */ /* 0x000ff00000000800 */
        /* <DEDUP_REMOVED lines=24> */
[----:B------:R-:W-:Y:S01]  /*0190*/  ULDC.64 UR18, c[0x0][0x208] ;  /* 0x0000820000127ab9 */ /* 0x000fe20000000a00 */
[----:B------:R-:W-:Y:S01]  /*01a0*/  ULDC UR27, c[0x0][0xe0c] ;  /* 0x00038300001b7ab9 */ /* 0x000fe20000000800 */
[----:B------:R-:W-:Y:S01]  /*01b0*/  ULDC UR26, c[0x0][0x210] ;  /* 0x00008400001a7ab9 */ /* 0x000fe20000000800 */
[----:B------:R-:W-:Y:S01]  /*01c0*/  ULDC UR24, c[0x0][0xe28] ;  /* 0x00038a0000187ab9 */ /* 0x000fe20000000800 */
[----:B------:R-:W-:Y:S01]  /*01d0*/  ULDC UR21, c[0x0][0xe24] ;  /* 0x0003890000157ab9 */ /* 0x000fe20000000800 */
[----:B------:R-:W-:Y:S01]  /*01e0*/  ULDC UR25, c[0x0][0xe20] ;  /* 0x0003880000197ab9 */ /* 0x000fe20000000800 */
[----:B------:R-:W-:Y:S01]  /*01f0*/  ULDC.64 UR28, c[0x0][0xe10] ;  /* 0x00038400001c7ab9 */ /* 0x000fe20000000a00 */
[----:B------:R-:W-:Y:S01]  /*0200*/  ULDC.64 UR22, c[0x0][0xe18] ;  /* 0x0003860000167ab9 */ /* 0x000fe20000000a00 */
[----:B0-----:R-:W-:-:S05]  /*0210*/  FADD.FTZ R0, -R0, 1 ;  /* 0x3f80000000007421 */ /* 0x001fca0000010100 */
[----:B------:R-:W-:Y:S01]  /*0220*/  R2UR UR16, R0 ;  /* 0x00000000001072ca */ /* 0x000fe200000e0000 */
[----:B--2---:R-:W-:-:S05]  /*0230*/  FADD.FTZ R2, -R2, 1 ;  /* 0x3f80000002027421 */ /* 0x004fca0000010100 */
[----:B-1----:R-:W-:-:S15]  /*0240*/  R2UR UR17, R2 ;  /* 0x00000000021172ca */ /* 0x002fde00000e0000 */
.L_x_152:
[----:B------:R-:W-:-:S04]  /*0250*/  IADD3 R0, R42, UR4, RZ ;  /* 0x000000042a007c10 */ /* 0x000fc8000fffe0ff */
[C---:B------:R-:W-:Y:S02]  /*0260*/  ISETP.GE.AND P0, PT, R0.reuse, UR26, PT ;  /* 0x0000001a00007c0c */ /* 0x040fe4000bf06270 */
[C---:B0-----:R-:W-:Y:S02]  /*0270*/  IADD3 R22, P1, R0.reuse, UR8, RZ ;  /* 0x0000000800167c10 */ /* 0x041fe4000ff3e0ff */
[C---:B------:R-:W-:Y:S02]  /*0280*/  ISETP.LT.AND P0, PT, R0.reuse, UR9, !P0 ;  /* 0x0000000900007c0c */ /* 0x040fe4000c701270 */
[C---:B------:R-:W-:Y:S01]  /*0290*/  LEA.HI.X.SX32 R21, R0.reuse, UR20, 0x1, P1 ;  /* 0x0000001400157c11 */ /* 0x040fe200088f0eff */
[----:B------:R-:W-:Y:S01]  /*02a0*/  VIADD R0, R0, UR5 ;  /* 0x0000000500007c36 */ /* 0x000fe20008000000 */
[C---:B------:R-:W-:Y:S02]  /*02b0*/  SHF.L.U32 R23, R22.reuse, 0x1, RZ ;  /* 0x0000000116177819 */ /* 0x040fe400000006ff */
[----:B------:R-:W-:-:S02]  /*02c0*/  SHF.L.U64.HI R16, R22, 0x1, R21 ;  /* 0x0000000116107819 */ /* 0x000fc40000010215 */
[C---:B------:R-:W-:Y:S02]  /*02d0*/  IADD3 R10, R0.reuse, UR5, RZ ;  /* 0x00000005000a7c10 */ /* 0x040fe4000fffe0ff */
[----:B------:R-:W-:Y:S02]  /*02e0*/  ISETP.GE.AND P1, PT, R0, UR26, PT ;  /* 0x0000001a00007c0c */ /* 0x000fe4000bf26270 */
[----:B------:R-:W-:Y:S02]  /*02f0*/  IADD3 R17, R10, UR5, RZ ;  /* 0x000000050a117c10 */ /* 0x000fe4000fffe0ff */
[----:B------:R-:W-:Y:S02]  /*0300*/  @P0 IADD3 R2, P2, R23, UR10, RZ ;  /* 0x0000000a17020c10 */ /* 0x000fe4000ff5e0ff */
[----:B------:R-:W-:Y:S02]  /*0310*/  ISETP.LT.AND P1, PT, R0, UR9, !P1 ;  /* 0x0000000900007c0c */ /* 0x000fe4000cf21270 */
[----:B------:R-:W-:-:S02]  /*0320*/  @P0 IADD3.X R3, R16, UR11, RZ, P2, !PT ;  /* 0x0000000b10030c10 */ /* 0x000fc400097fe4ff */
[----:B------:R-:W-:Y:S02]  /*0330*/  ISETP.GE.AND P2, PT, R10, UR26, PT ;  /* 0x0000001a0a007c0c */ /* 0x000fe4000bf46270 */
[----:B------:R-:W-:Y:S01]  /*0340*/  IADD3 R4, P4, R0, UR8, RZ ;  /* 0x0000000800047c10 */ /* 0x000fe2000ff9e0ff */
[----:B------:R0:W2:Y:S01]  /*0350*/  @P0 LDG.E.U16 R29, desc[UR18][R2.64] ;  /* 0x00000012021d0981 */ /* 0x0000a2000c1e1500 */
[----:B------:R-:W-:Y:S02]  /*0360*/  ISETP.LT.AND P2, PT, R10, UR9, !P2 ;  /* 0x000000090a007c0c */ /* 0x000fe4000d741270 */
[C---:B------:R-:W-:Y:S01]  /*0370*/  ISETP.GE.AND P3, PT, R17.reuse, UR26, PT ;  /* 0x0000001a11007c0c */ /* 0x040fe2000bf66270 */
[----:B------:R-:W-:Y:S01]  /*0380*/  IMAD.SHL.U32 R8, R4, 0x2, RZ ;  /* 0x0000000204087824 */ /* 0x000fe200078e00ff */
[----:B------:R-:W-:Y:S02]  /*0390*/  IADD3 R5, P5, R10, UR8, RZ ;  /* 0x000000080a057c10 */ /* 0x000fe4000ffbe0ff */
[----:B------:R-:W-:-:S02]  /*03a0*/  ISETP.LT.AND P3, PT, R17, UR9, !P3 ;  /* 0x0000000911007c0c */ /* 0x000fc4000df61270 */
[----:B------:R-:W-:Y:S02]  /*03b0*/  LEA.HI.X.SX32 R11, R0, UR20, 0x1, P4 ;  /* 0x00000014000b7c11 */ /* 0x000fe4000a0f0eff */
[----:B------:R-:W-:Y:S02]  /*03c0*/  LEA.HI.X.SX32 R10, R10, UR20, 0x1, P5 ;  /* 0x000000140a0a7c11 */ /* 0x000fe4000a8f0eff */
[----:B------:R-:W-:Y:S02]  /*03d0*/  IADD3 R20, P5, R17, UR8, RZ ;  /* 0x0000000811147c10 */ /* 0x000fe4000ffbe0ff */
[----:B------:R-:W-:Y:S02]  /*03e0*/  SHF.L.U32 R14, R5, 0x1, RZ ;  /* 0x00000001050e7819 */ /* 0x000fe400000006ff */
[----:B------:R-:W-:Y:S02]  /*03f0*/  SHF.L.U64.HI R9, R4, 0x1, R11 ;  /* 0x0000000104097819 */ /* 0x000fe4000001020b */
[----:B0-----:R-:W-:-:S02]  /*0400*/  @P1 IADD3 R2, P4, R8, UR10, RZ ;  /* 0x0000000a08021c10 */ /* 0x001fc4000ff9e0ff */
[----:B------:R-:W-:Y:S02]  /*0410*/  LEA.HI.X.SX32 R17, R17, UR20, 0x1, P5 ;  /* 0x0000001411117c11 */ /* 0x000fe4000a8f0eff */
[----:B------:R-:W-:Y:S02]  /*0420*/  SHF.L.U64.HI R15, R5, 0x1, R10 ;  /* 0x00000001050f7819 */ /* 0x000fe4000001020a */
[----:B------:R-:W-:Y:S02]  /*0430*/  @P2 IADD3 R18, P5, R14, UR10, RZ ;  /* 0x0000000a0e122c10 */ /* 0x000fe4000ffbe0ff */
[----:B------:R-:W-:Y:S02]  /*0440*/  SHF.L.U32 R0, R20, 0x1, RZ ;  /* 0x0000000114007819 */ /* 0x000fe400000006ff */
[----:B------:R-:W-:Y:S02]  /*0450*/  @P1 IADD3.X R3, R9, UR11, RZ, P4, !PT ;  /* 0x0000000b09031c10 */ /* 0x000fe4000a7fe4ff */
[----:B------:R-:W-:-:S02]  /*0460*/  @P2 IADD3.X R19, R15, UR11, RZ, P5, !PT ;  /* 0x0000000b0f132c10 */ /* 0x000fc4000affe4ff */
[----:B------:R-:W-:Y:S01]  /*0470*/  SHF.L.U64.HI R43, R20, 0x1, R17 ;  /* 0x00000001142b7819 */ /* 0x000fe20000010211 */
[----:B------:R0:W3:Y:S01]  /*0480*/  @P1 LDG.E.U16 R30, desc[UR18][R2.64] ;  /* 0x00000012021e1981 */ /* 0x0000e2000c1e1500 */
[C---:B------:R-:W-:Y:S02]  /*0490*/  @P3 IADD3 R12, P6, R0.reuse, UR10, RZ ;  /* 0x0000000a000c3c10 */ /* 0x040fe4000ffde0ff */
[----:B------:R-:W-:Y:S01]  /*04a0*/  @P3 IADD3 R6, P4, R0, UR12, RZ ;  /* 0x0000000c00063c10 */ /* 0x000fe2000ff9e0ff */
[----:B------:R-:W4:Y:S01]  /*04b0*/  @P2 LDG.E.U16 R33, desc[UR18][R18.64] ;  /* 0x0000001212212981 */ /* 0x000f22000c1e1500 */
[C---:B------:R-:W-:Y:S02]  /*04c0*/  @P3 IADD3.X R13, R43.reuse, UR11, RZ, P6, !PT ;  /* 0x0000000b2b0d3c10 */ /* 0x040fe4000b7fe4ff */
[----:B------:R-:W-:Y:S01]  /*04d0*/  @P3 IADD3.X R7, R43, UR13, RZ, P4, !PT ;  /* 0x0000000d2b073c10 */ /* 0x000fe2000a7fe4ff */
[----:B0-----:R-:W-:Y:S01]  /*04e0*/  IMAD.SHL.U32 R3, R22, 0x4, RZ ;  /* 0x0000000416037824 */ /* 0x001fe200078e00ff */
[----:B------:R-:W-:Y:S01]  /*04f0*/  IADD3 R2, P4, R23, UR12, RZ ;  /* 0x0000000c17027c10 */ /* 0x000fe2000ff9e0ff */
[----:B------:R0:W4:Y:S04]  /*0500*/  @P3 LDG.E.U16 R24, desc[UR18][R12.64] ;  /* 0x000000120c183981 */ /* 0x000128000c1e1500 */
[----:B------:R1:W4:Y:S01]  /*0510*/  @P3 LDG.E.U16 R25, desc[UR18][R6.64] ;  /* 0x0000001206193981 */ /* 0x000322000c1e1500 */
[----:B0-----:R-:W-:-:S02]  /*0520*/  SHF.L.U64.HI R13, R4, 0x2, R11 ;  /* 0x00000002040d7819 */ /* 0x001fc4000001020b */
[----:B------:R-:W-:Y:S02]  /*0530*/  SHF.L.U32 R12, R4, 0x2, RZ ;  /* 0x00000002040c7819 */ /* 0x000fe400000006ff */
[C---:B------:R-:W-:Y:S02]  /*0540*/  IADD3 R4, P5, R3.reuse, UR14, RZ ;  /* 0x0000000e03047c10 */ /* 0x040fe4000ffbe0ff */
[----:B-1----:R-:W-:Y:S02]  /*0550*/  IADD3 R6, P6, R3, UR6, RZ ;  /* 0x0000000603067c10 */ /* 0x002fe4000ffde0ff */
[----:B------:R-:W-:Y:S02]  /*0560*/  IADD3.X R3, R16, UR13, RZ, P4, !PT ;  /* 0x0000000d10037c10 */ /* 0x000fe4000a7fe4ff */
[----:B------:R-:W-:-:S03]  /*0570*/  IADD3 R8, P4, R8, UR12, RZ ;  /* 0x0000000c08087c10 */ /* 0x000fc6000ff9e0ff */
[----:B------:R-:W4:Y:S01]  /*0580*/  @P0 LDG.E.U16 R26, desc[UR18][R2.64] ;  /* 0x00000012021a0981 */ /* 0x000f22000c1e1500 */
[----:B------:R-:W-:Y:S02]  /*0590*/  IADD3.X R9, R9, UR13, RZ, P4, !PT ;  /* 0x0000000d09097c10 */ /* 0x000fe4000a7fe4ff */
[----:B------:R-:W-:-:S03]  /*05a0*/  IADD3 R14, P4, R14, UR12, RZ ;  /* 0x0000000c0e0e7c10 */ /* 0x000fc6000ff9e0ff */
[----:B------:R-:W4:Y:S01]  /*05b0*/  @P1 LDG.E.U16 R37, desc[UR18][R8.64] ;  /* 0x0000001208251981 */ /* 0x000f22000c1e1500 */
[----:B------:R-:W-:-:S05]  /*05c0*/  IADD3.X R15, R15, UR13, RZ, P4, !PT ;  /* 0x0000000d0f0f7c10 */ /* 0x000fca000a7fe4ff */
[----:B------:R-:W4:Y:S01]  /*05d0*/  @P2 LDG.E.U16 R40, desc[UR18][R14.64] ;  /* 0x000000120e282981 */ /* 0x000f22000c1e1500 */
[----:B------:R-:W-:Y:S02]  /*05e0*/  CS2R R38, SRZ ;  /* 0x0000000000267805 */ /* 0x000fe4000001ff00 */
[----:B------:R-:W-:Y:S02]  /*05f0*/  SHF.L.U64.HI R21, R22, 0x2, R21 ;  /* 0x0000000216157819 */ /* 0x000fe40000010215 */
[C---:B------:R-:W-:Y:S02]  /*0600*/  SHF.L.U64.HI R19, R5.reuse, 0x2, R10 ;  /* 0x0000000205137819 */ /* 0x040fe4000001020a */
[----:B------:R-:W-:Y:S02]  /*0610*/  SHF.L.U32 R18, R5, 0x2, RZ ;  /* 0x0000000205127819 */ /* 0x000fe400000006ff */
[----:B------:R-:W-:Y:S02]  /*0620*/  IADD3.X R5, R21, UR15, RZ, P5, !PT ;  /* 0x0000000f15057c10 */ /* 0x000fe4000affe4ff */
[----:B------:R-:W-:Y:S01]  /*0630*/  IADD3 R10, P5, R12, UR14, RZ ;  /* 0x0000000e0c0a7c10 */ /* 0x000fe2000ffbe0ff */
[C---:B------:R-:W-:Y:S01]  /*0640*/  IMAD.SHL.U32 R22, R20.reuse, 0x4, RZ ;  /* 0x0000000414167824 */ /* 0x040fe200078e00ff */
[----:B------:R-:W-:Y:S01]  /*0650*/  SHF.L.U64.HI R23, R20, 0x2, R17 ;  /* 0x0000000214177819 */ /* 0x000fe20000010211 */
[----:B------:R-:W-:Y:S01]  /*0660*/  HFMA2.MMA R27, -RZ, RZ, 0, 0 ;  /* 0x00000000ff1b7435 */ /* 0x000fe200000001ff */
[----:B------:R-:W-:Y:S01]  /*0670*/  IADD3.X R11, R13, UR15, RZ, P5, !PT ;  /* 0x0000000f0d0b7c10 */ /* 0x000fe2000affe4ff */
[----:B------:R-:W-:Y:S01]  /*0680*/  HFMA2.MMA R32, -RZ, RZ, 0, 0 ;  /* 0x00000000ff207435 */ /* 0x000fe200000001ff */
[C---:B------:R-:W-:Y:S01]  /*0690*/  IADD3 R16, P5, R18.reuse, UR14, RZ ;  /* 0x0000000e12107c10 */ /* 0x040fe2000ffbe0ff */
[----:B------:R-:W-:Y:S01]  /*06a0*/  IMAD.MOV.U32 R36, RZ, RZ, RZ ;  /* 0x000000ffff247224 */ /* 0x000fe200078e00ff */
[----:B------:R-:W-:-:S02]  /*06b0*/  IADD3 R18, P4, R18, UR6, RZ ;  /* 0x0000000612127c10 */ /* 0x000fc4000ff9e0ff */
[----:B------:R-:W-:Y:S02]  /*06c0*/  CS2R R34, SRZ ;  /* 0x0000000000227805 */ /* 0x000fe4000001ff00 */
[C---:B------:R-:W-:Y:S01]  /*06d0*/  IADD3.X R17, R19.reuse, UR15, RZ, P5, !PT ;  /* 0x0000000f13117c10 */ /* 0x040fe2000affe4ff */
[----:B------:R0:W5:Y:S01]  /*06e0*/  @P0 LDG.E R39, desc[UR18][R4.64] ;  /* 0x0000001204270981 */ /* 0x000162000c1e1900 */
[----:B------:R-:W-:Y:S02]  /*06f0*/  IADD3.X R19, R19, UR7, RZ, P4, !PT ;  /* 0x0000000713137c10 */ /* 0x000fe4000a7fe4ff */
[----:B------:R-:W-:Y:S01]  /*0700*/  IADD3 R20, P4, R22, UR14, RZ ;  /* 0x0000000e16147c10 */ /* 0x000fe2000ff9e0ff */
[----:B------:R0:W5:Y:S01]  /*0710*/  @P1 LDG.E R27, desc[UR18][R10.64] ;  /* 0x000000120a1b1981 */ /* 0x000162000c1e1900 */
[----:B------:R-:W-:Y:S02]  /*0720*/  IADD3.X R7, R21, UR7, RZ, P6, !PT ;  /* 0x0000000715077c10 */ /* 0x000fe4000b7fe4ff */
[----:B------:R-:W-:Y:S01]  /*0730*/  IADD3.X R21, R23, UR15, RZ, P4, !PT ;  /* 0x0000000f17157c10 */ /* 0x000fe2000a7fe4ff */
[----:B------:R0:W5:Y:S01]  /*0740*/  @P2 LDG.E R34, desc[UR18][R18.64] ;  /* 0x0000001212222981 */ /* 0x000162000c1e1900 */
[----:B------:R-:W-:-:S02]  /*0750*/  ISETP.NE.AND P4, PT, RZ, UR21, PT ;  /* 0x00000015ff007c0c */ /* 0x000fc4000bf85270 */
[----:B------:R-:W-:Y:S01]  /*0760*/  IADD3 R12, P6, R12, UR6, RZ ;  /* 0x000000060c0c7c10 */ /* 0x000fe2000ffde0ff */
[----:B------:R0:W5:Y:S01]  /*0770*/  @P0 LDG.E R36, desc[UR18][R6.64] ;  /* 0x0000001206240981 */ /* 0x000162000c1e1900 */
[----:B------:R-:W-:Y:S02]  /*0780*/  IADD3 R22, P5, R22, UR6, RZ ;  /* 0x0000000616167c10 */ /* 0x000fe4000ffbe0ff */
[----:B------:R-:W-:Y:S01]  /*0790*/  MOV R31, RZ ;  /* 0x000000ff001f7202 */ /* 0x000fe20000000f00 */
[----:B------:R0:W5:Y:S01]  /*07a0*/  @P3 LDG.E R32, desc[UR18][R20.64] ;  /* 0x0000001214203981 */ /* 0x000162000c1e1900 */
[----:B------:R-:W-:Y:S02]  /*07b0*/  MOV R28, RZ ;  /* 0x000000ff001c7202 */ /* 0x000fe40000000f00 */
[----:B------:R-:W-:Y:S02]  /*07c0*/  IADD3.X R13, R13, UR7, RZ, P6, !PT ;  /* 0x000000070d0d7c10 */ /* 0x000fe4000b7fe4ff */
[----:B------:R-:W-:Y:S01]  /*07d0*/  IADD3.X R23, R23, UR7, RZ, P5, !PT ;  /* 0x0000000717177c10 */ /* 0x000fe2000affe4ff */
[----:B------:R0:W5:Y:S04]  /*07e0*/  @P2 LDG.E R31, desc[UR18][R16.64] ;  /* 0x00000012101f2981 */ /* 0x000168000c1e1900 */
[----:B------:R0:W5:Y:S04]  /*07f0*/  @P1 LDG.E R35, desc[UR18][R12.64] ;  /* 0x000000120c231981 */ /* 0x000168000c1e1900 */
[----:B------:R0:W5:Y:S01]  /*0800*/  @P3 LDG.E R28, desc[UR18][R22.64] ;  /* 0x00000012161c3981 */ /* 0x000162000c1e1900 */
[----:B--2---:R-:W-:Y:S01]  /*0810*/  @P0 IMAD.U32 R38, R29, 0x10000, RZ ;  /* 0x000100001d260824 */ /* 0x004fe200078e00ff */
[----:B------:R-:W-:-:S06]  /*0820*/  HFMA2.MMA R29, -RZ, RZ, 0, 0 ;  /* 0x00000000ff1d7435 */ /* 0x000fcc00000001ff */
[----:B---3--:R-:W-:Y:S02]  /*0830*/  @P1 SHF.L.U32 R29, R30, 0x10, RZ ;  /* 0x000000101e1d1819 */ /* 0x008fe400000006ff */
[----:B------:R-:W-:Y:S01]  /*0840*/  MOV R30, RZ ;  /* 0x000000ff001e7202 */ /* 0x000fe20000000f00 */
[----:B----4-:R-:W-:Y:S01]  /*0850*/  @P2 IMAD.U32 R30, R33, 0x10000, RZ ;  /* 0x00010000211e2824 */ /* 0x010fe200078e00ff */
[----:B------:R-:W-:-:S06]  /*0860*/  HFMA2.MMA R33, -RZ, RZ, 0, 0 ;  /* 0x00000000ff217435 */ /* 0x000fcc00000001ff */
[----:B------:R-:W-:Y:S02]  /*0870*/  @P3 SHF.L.U32 R33, R24, 0x10, RZ ;  /* 0x0000001018213819 */ /* 0x000fe400000006ff */
[----:B------:R-:W-:Y:S01]  /*0880*/  MOV R24, RZ ;  /* 0x000000ff00187202 */ /* 0x000fe20000000f00 */
[----:B------:R-:W-:Y:S01]  /*0890*/  @P3 IMAD.U32 R24, R25, 0x10000, RZ ;  /* 0x0001000019183824 */ /* 0x000fe200078e00ff */
[----:B------:R-:W-:-:S06]  /*08a0*/  HFMA2.MMA R25, -RZ, RZ, 0, 0 ;  /* 0x00000000ff197435 */ /* 0x000fcc00000001ff */
[----:B------:R-:W-:Y:S02]  /*08b0*/  @P0 SHF.L.U32 R25, R26, 0x10, RZ ;  /* 0x000000101a190819 */ /* 0x000fe400000006ff */
[----:B------:R-:W-:Y:S01]  /*08c0*/  MOV R26, RZ ;  /* 0x000000ff001a7202 */ /* 0x000fe20000000f00 */
[----:B------:R-:W-:Y:S01]  /*08d0*/  @P1 IMAD.U32 R26, R37, 0x10000, RZ ;  /* 0x00010000251a1824 */ /* 0x000fe200078e00ff */
[----:B------:R-:W-:-:S06]  /*08e0*/  HFMA2.MMA R37, -RZ, RZ, 0, 0 ;  /* 0x00000000ff257435 */ /* 0x000fcc00000001ff */
[----:B------:R-:W-:Y:S01]  /*08f0*/  @P2 SHF.L.U32 R37, R40, 0x10, RZ ;  /* 0x0000001028252819 */ /* 0x000fe200000006ff */
[----:B0-----:R-:W-:Y:S06]  /*0900*/  @!P4 BRA `(.L_x_150) ;  /* 0x0000000000ccc947 */ /* 0x001fec0003800000 */
[C---:B------:R-:W-:Y:S01]  /*0910*/  FMUL.FTZ R41, R38.reuse, UR17 ;  /* 0x0000001126297c20 */ /* 0x040fe20008410000 */
[----:B------:R-:W-:Y:S01]  /*0920*/  FMUL.FTZ R40, R38, UR16 ;  /* 0x0000001026287c20 */ /* 0x000fe20008410000 */
[----:B------:R-:W-:Y:S02]  /*0930*/  FMUL.FTZ R45, R33, UR16 ;  /* 0x00000010212d7c20 */ /* 0x000fe40008410000 */
[----:B------:R-:W-:Y:S01]  /*0940*/  FMUL.FTZ R41, R41, R38 ;  /* 0x0000002629297220 */ /* 0x000fe20000410000 */
[----:B-----5:R-:W-:Y:S01]  /*0950*/  FFMA.FTZ R39, R39, UR27, R40 ;  /* 0x0000001b27277c23 */ /* 0x020fe20008010028 */
[----:B------:R-:W0:Y:S01]  /*0960*/  MUFU.RCP R38, UR22 ;  /* 0x0000001600267d08 */ /* 0x000e220008001000 */
[----:B------:R-:W-:Y:S01]  /*0970*/  FFMA.FTZ R45, R32, UR27, R45 ;  /* 0x0000001b202d7c23 */ /* 0x000fe2000801002d */
[----:B------:R-:W-:Y:S01]  /*0980*/  FFMA.FTZ R41, R36, UR28, R41 ;  /* 0x0000001c24297c23 */ /* 0x000fe20008010029 */
[----:B------:R-:W-:-:S04]  /*0990*/  FMUL.FTZ R36, R29, UR17 ;  /* 0x000000111d247c20 */ /* 0x000fc80008410000 */
[----:B------:R-:W-:Y:S01]  /*09a0*/  FMUL.FTZ R40, R36, R29 ;  /* 0x0000001d24287220 */ /* 0x000fe20000410000 */
[----:B------:R-:W-:Y:S01]  /*09b0*/  FMUL.FTZ R36, R29, UR16 ;  /* 0x000000101d247c20 */ /* 0x000fe20008410000 */
[C---:B------:R-:W-:Y:S02]  /*09c0*/  FMUL.FTZ R29, R30.reuse, UR17 ;  /* 0x000000111e1d7c20 */ /* 0x040fe40008410000 */
[----:B------:R-:W-:Y:S01]  /*09d0*/  FFMA.FTZ R35, R35, UR28, R40 ;  /* 0x0000001c23237c23 */ /* 0x000fe20008010028 */
[----:B------:R-:W-:Y:S01]  /*09e0*/  FFMA.FTZ R27, R27, UR27, R36 ;  /* 0x0000001b1b1b7c23 */ /* 0x000fe20008010024 */
[----:B------:R-:W-:Y:S01]  /*09f0*/  FMUL.FTZ R36, R30, UR16 ;  /* 0x000000101e247c20 */ /* 0x000fe20008410000 */
[----:B------:R-:W-:Y:S01]  /*0a00*/  FMUL.FTZ R29, R29, R30 ;  /* 0x0000001e1d1d7220 */ /* 0x000fe20000410000 */
[----:B------:R-:W-:Y:S01]  /*0a10*/  FMUL.FTZ R30, R33, UR17 ;  /* 0x00000011211e7c20 */ /* 0x000fe20008410000 */
[-C--:B0-----:R-:W-:Y:S01]  /*0a20*/  FMUL.FTZ R40, R41, R38.reuse ;  /* 0x0000002629287220 */ /* 0x081fe20000410000 */
[----:B------:R-:W-:Y:S01]  /*0a30*/  FFMA.FTZ R31, R31, UR27, R36 ;  /* 0x0000001b1f1f7c23 */ /* 0x000fe20008010024 */
[----:B------:R-:W-:Y:S01]  /*0a40*/  FMUL.FTZ R36, R35, R38 ;  /* 0x0000002623247220 */ /* 0x000fe20000410000 */
[----:B------:R-:W-:Y:S01]  /*0a50*/  FMUL.FTZ R33, R30, R33 ;  /* 0x000000211e217220 */ /* 0x000fe20000410000 */
[----:B------:R-:W-:Y:S01]  /*0a60*/  FFMA.FTZ R29, R34, UR28, R29 ;  /* 0x0000001c221d7c23 */ /* 0x000fe2000801001d */
[----:B------:R-:W0:Y:S02]  /*0a70*/  MUFU.RCP R30, UR29 ;  /* 0x0000001d001e7d08 */ /* 0x000e240008001000 */
[----:B------:R-:W-:-:S06]  /*0a80*/  FFMA.FTZ R33, R28, UR28, R33 ;  /* 0x0000001c1c217c23 */ /* 0x000fcc0008010021 */
[----:B------:R-:W1:Y:S08]  /*0a90*/  MUFU.SQRT R40, R40 ;  /* 0x0000002800287308 */ /* 0x000e700000002000 */
[----:B------:R-:W2:Y:S01]  /*0aa0*/  MUFU.SQRT R36, R36 ;  /* 0x0000002400247308 */ /* 0x000ea20000002000 */
[----:B0-----:R-:W-:Y:S01]  /*0ab0*/  FMUL.FTZ R28, R39, R30 ;  /* 0x0000001e271c7220 */ /* 0x001fe20000410000 */
[----:B-1----:R-:W-:-:S06]  /*0ac0*/  FADD.FTZ R44, R40, UR23 ;  /* 0x00000017282c7e21 */ /* 0x002fcc0008010000 */
[----:B------:R-:W0:Y:S01]  /*0ad0*/  MUFU.RCP R34, R44 ;  /* 0x0000002c00227308 */ /* 0x000e220000001000 */
[----:B--2---:R-:W-:Y:S01]  /*0ae0*/  FADD.FTZ R40, R36, UR23 ;  /* 0x0000001724287e21 */ /* 0x004fe20008010000 */
[----:B------:R-:W-:-:S06]  /*0af0*/  FMUL.FTZ R36, R31, R30 ;  /* 0x0000001e1f247220 */ /* 0x000fcc0000410000 */
[----:B------:R-:W1:Y:S01]  /*0b00*/  MUFU.RCP R32, R40 ;  /* 0x0000002800207308 */ /* 0x000e620000001000 */
[----:B0-----:R-:W-:Y:S01]  /*0b10*/  FMUL.FTZ R34, R28, R34 ;  /* 0x000000221c227220 */ /* 0x001fe20000410000 */
[-C--:B------:R-:W-:Y:S01]  /*0b20*/  FMUL.FTZ R28, R27, R30.reuse ;  /* 0x0000001e1b1c7220 */ /* 0x080fe20000410000 */
[----:B------:R-:W-:-:S03]  /*0b30*/  FMUL.FTZ R30, R45, R30 ;  /* 0x0000001e2d1e7220 */ /* 0x000fc60000410000 */
[----:B-1----:R-:W-:Y:S01]  /*0b40*/  FMUL.FTZ R32, R28, R32 ;  /* 0x000000201c207220 */ /* 0x002fe20000410000 */
[-C--:B------:R-:W-:Y:S01]  /*0b50*/  FMUL.FTZ R28, R29, R38.reuse ;  /* 0x000000261d1c7220 */ /* 0x080fe20000410000 */
[----:B------:R-:W-:Y:S02]  /*0b60*/  FMUL.FTZ R38, R33, R38 ;  /* 0x0000002621267220 */ /* 0x000fe40000410000 */
[----:B------:R-:W-:-:S03]  /*0b70*/  FFMA.FTZ R32, R26, UR24, R32 ;  /* 0x000000181a207c23 */ /* 0x000fc60008010020 */
[----:B------:R-:W0:Y:S08]  /*0b80*/  MUFU.SQRT R28, R28 ;  /* 0x0000001c001c7308 */ /* 0x000e300000002000 */
[----:B------:R-:W1:Y:S01]  /*0b90*/  MUFU.SQRT R38, R38 ;  /* 0x0000002600267308 */ /* 0x000e620000002000 */
[----:B0-----:R-:W-:Y:S01]  /*0ba0*/  FADD.FTZ R44, R28, UR23 ;  /* 0x000000171c2c7e21 */ /* 0x001fe20008010000 */
[----:B------:R-:W-:-:S06]  /*0bb0*/  FFMA.FTZ R28, R25, UR24, R34 ;  /* 0x00000018191c7c23 */ /* 0x000fcc0008010022 */
[----:B------:R-:W0:Y:S01]  /*0bc0*/  MUFU.RCP R44, R44 ;  /* 0x0000002c002c7308 */ /* 0x000e220000001000 */
[----:B-1----:R-:W-:-:S07]  /*0bd0*/  FADD.FTZ R40, R38, UR23 ;  /* 0x0000001726287e21 */ /* 0x002fce0008010000 */
[----:B------:R-:W1:Y:S01]  /*0be0*/  MUFU.RCP R40, R40 ;  /* 0x0000002800287308 */ /* 0x000e620000001000 */
[----:B0-----:R-:W-:-:S04]  /*0bf0*/  FMUL.FTZ R36, R36, R44 ;  /* 0x0000002c24247220 */ /* 0x001fc80000410000 */
[----:B------:R-:W-:Y:S01]  /*0c00*/  FFMA.FTZ R36, R37, UR24, R36 ;  /* 0x0000001825247c23 */ /* 0x000fe20008010024 */
[----:B-1----:R-:W-:-:S04]  /*0c10*/  FMUL.FTZ R30, R30, R40 ;  /* 0x000000281e1e7220 */ /* 0x002fc80000410000 */
[----:B------:R-:W-:Y:S01]  /*0c20*/  FFMA.FTZ R30, R24, UR24, R30 ;  /* 0x00000018181e7c23 */ /* 0x000fe2000801001e */
[----:B------:R-:W-:Y:S06]  /*0c30*/  BRA `(.L_x_151) ;  /* 0x0000000000c87947 */ /* 0x000fec0003800000 */
.L_x_150:
[----:B------:R-:W-:Y:S01]  /*0c40*/  FFMA.FTZ R38, R25, UR24, R38 ;  /* 0x0000001819267c23 */ /* 0x000fe20008010026 */
[----:B------:R-:W-:Y:S01]  /*0c50*/  FFMA.FTZ R29, R26, UR24, R29 ;  /* 0x000000181a1d7c23 */ /* 0x000fe2000801001d */
[----:B------:R-:W-:Y:S02]  /*0c60*/  FFMA.FTZ R33, R24, UR24, R33 ;  /* 0x0000001818217c23 */ /* 0x000fe40008010021 */
[C---:B------:R-:W-:Y:S01]  /*0c70*/  FMUL.FTZ R41, R38.reuse, UR17 ;  /* 0x0000001126297c20 */ /* 0x040fe20008410000 */
[----:B------:R-:W-:-:S03]  /*0c80*/  FMUL.FTZ R40, R38, UR16 ;  /* 0x0000001026287c20 */ /* 0x000fc60008410000 */
[----:B------:R-:W-:Y:S01]  /*0c90*/  FMUL.FTZ R41, R38, R41 ;  /* 0x0000002926297220 */ /* 0x000fe20000410000 */
[----:B------:R-:W-:Y:S01]  /*0ca0*/  FMUL.FTZ R38, R29, UR16 ;  /* 0x000000101d267c20 */ /* 0x000fe20008410000 */
[----:B-----5:R-:W-:Y:S02]  /*0cb0*/  FFMA.FTZ R39, R39, UR27, R40 ;  /* 0x0000001b27277c23 */ /* 0x020fe40008010028 */
[----:B------:R-:W-:Y:S01]  /*0cc0*/  FFMA.FTZ R41, R36, UR28, R41 ;  /* 0x0000001c24297c23 */ /* 0x000fe20008010029 */
[----:B------:R-:W-:Y:S01]  /*0cd0*/  FFMA.FTZ R27, R27, UR27, R38 ;  /* 0x0000001b1b1b7c23 */ /* 0x000fe20008010026 */
[----:B------:R-:W-:-:S04]  /*0ce0*/  FMUL.FTZ R38, R29, UR17 ;  /* 0x000000111d267c20 */ /* 0x000fc80008410000 */
[----:B------:R-:W-:Y:S01]  /*0cf0*/  FMUL.FTZ R40, R29, R38 ;  /* 0x000000261d287220 */ /* 0x000fe20000410000 */
[----:B------:R-:W-:Y:S01]  /*0d00*/  FFMA.FTZ R29, R37, UR24, R30 ;  /* 0x00000018251d7c23 */ /* 0x000fe2000801001e */
[----:B------:R-:W0:Y:S02]  /*0d10*/  MUFU.RCP R38, UR22 ;  /* 0x0000001600267d08 */ /* 0x000e240008001000 */
[----:B------:R-:W-:Y:S01]  /*0d20*/  FFMA.FTZ R35, R35, UR28, R40 ;  /* 0x0000001c23237c23 */ /* 0x000fe20008010028 */
[----:B------:R-:W-:-:S04]  /*0d30*/  FMUL.FTZ R36, R29, UR17 ;  /* 0x000000111d247c20 */ /* 0x000fc80008410000 */
[C---:B------:R-:W-:Y:S01]  /*0d40*/  FMUL.FTZ R45, R29.reuse, R36 ;  /* 0x000000241d2d7220 */ /* 0x040fe20000410000 */
[----:B------:R-:W-:-:S03]  /*0d50*/  FMUL.FTZ R36, R29, UR16 ;  /* 0x000000101d247c20 */ /* 0x000fc60008410000 */
[----:B------:R-:W-:Y:S01]  /*0d60*/  FFMA.FTZ R29, R34, UR28, R45 ;  /* 0x0000001c221d7c23 */ /* 0x000fe2000801002d */
[----:B------:R-:W-:Y:S01]  /*0d70*/  FMUL.FTZ R45, R33, UR16 ;  /* 0x00000010212d7c20 */ /* 0x000fe20008410000 */
[----:B------:R-:W-:-:S03]  /*0d80*/  FFMA.FTZ R31, R31, UR27, R36 ;  /* 0x0000001b1f1f7c23 */ /* 0x000fc60008010024 */
[----:B------:R-:W-:Y:S01]  /*0d90*/  FFMA.FTZ R45, R32, UR27, R45 ;  /* 0x0000001b202d7c23 */ /* 0x000fe2000801002d */
[-C--:B0-----:R-:W-:Y:S01]  /*0da0*/  FMUL.FTZ R30, R41, R38.reuse ;  /* 0x00000026291e7220 */ /* 0x081fe20000410000 */
[----:B------:R-:W-:-:S05]  /*0db0*/  FMUL.FTZ R36, R35, R38 ;  /* 0x0000002623247220 */ /* 0x000fca0000410000 */
[----:B------:R-:W0:Y:S08]  /*0dc0*/  MUFU.SQRT R30, R30 ;  /* 0x0000001e001e7308 */ /* 0x000e300000002000 */
[----:B------:R-:W1:Y:S01]  /*0dd0*/  MUFU.SQRT R36, R36 ;  /* 0x0000002400247308 */ /* 0x000e620000002000 */
[----:B0-----:R-:W-:Y:S01]  /*0de0*/  FADD.FTZ R34, R30, UR23 ;  /* 0x000000171e227e21 */ /* 0x001fe20008010000 */
[----:B------:R-:W-:-:S04]  /*0df0*/  FMUL.FTZ R30, R33, UR17 ;  /* 0x00000011211e7c20 */ /* 0x000fc80008410000 */
[----:B------:R-:W-:Y:S02]  /*0e00*/  FMUL.FTZ R33, R33, R30 ;  /* 0x0000001e21217220 */ /* 0x000fe40000410000 */
[----:B------:R-:W-:Y:S01]  /*0e10*/  MUFU.RCP R34, R34 ;  /* 0x0000002200227308 */ /* 0x000fe20000001000 */
[----:B-1----:R-:W-:Y:S01]  /*0e20*/  FADD.FTZ R40, R36, UR23 ;  /* 0x0000001724287e21 */ /* 0x002fe20008010000 */
[----:B------:R-:W-:-:S06]  /*0e30*/  FFMA.FTZ R33, R28, UR28, R33 ;  /* 0x0000001c1c217c23 */ /* 0x000fcc0008010021 */
[----:B------:R-:W0:Y:S08]  /*0e40*/  MUFU.RCP R30, UR29 ;  /* 0x0000001d001e7d08 */ /* 0x000e300008001000 */
[----:B------:R-:W1:Y:S01]  /*0e50*/  MUFU.RCP R32, R40 ;  /* 0x0000002800207308 */ /* 0x000e620000001000 */
[-C--:B0-----:R-:W-:Y:S01]  /*0e60*/  FMUL.FTZ R28, R39, R30.reuse ;  /* 0x0000001e271c7220 */ /* 0x081fe20000410000 */
[----:B------:R-:W-:-:S03]  /*0e70*/  FMUL.FTZ R36, R27, R30 ;  /* 0x0000001e1b247220 */ /* 0x000fc60000410000 */
[----:B------:R-:W-:Y:S01]  /*0e80*/  FMUL.FTZ R28, R28, R34 ;  /* 0x000000221c1c7220 */ /* 0x000fe20000410000 */
[-C--:B------:R-:W-:Y:S01]  /*0e90*/  FMUL.FTZ R34, R29, R38.reuse ;  /* 0x000000261d227220 */ /* 0x080fe20000410000 */
[----:B------:R-:W-:Y:S01]  /*0ea0*/  FMUL.FTZ R38, R33, R38 ;  /* 0x0000002621267220 */ /* 0x000fe20000410000 */
[----:B-1----:R-:W-:Y:S01]  /*0eb0*/  FMUL.FTZ R32, R36, R32 ;  /* 0x0000002024207220 */ /* 0x002fe20000410000 */
[-C--:B------:R-:W-:Y:S01]  /*0ec0*/  FMUL.FTZ R36, R31, R30.reuse ;  /* 0x0000001e1f247220 */ /* 0x080fe20000410000 */
[----:B------:R-:W-:Y:S02]  /*0ed0*/  FMUL.FTZ R30, R45, R30 ;  /* 0x0000001e2d1e7220 */ /* 0x000fe40000410000 */
[----:B------:R-:W0:Y:S08]  /*0ee0*/  MUFU.SQRT R34, R34 ;  /* 0x0000002200227308 */ /* 0x000e300000002000 */
[----:B------:R-:W1:Y:S01]  /*0ef0*/  MUFU.SQRT R38, R38 ;  /* 0x0000002600267308 */ /* 0x000e620000002000 */
[----:B0-----:R-:W-:-:S07]  /*0f00*/  FADD.FTZ R44, R34, UR23 ;  /* 0x00000017222c7e21 */ /* 0x001fce0008010000 */
[----:B------:R-:W0:Y:S01]  /*0f10*/  MUFU.RCP R44, R44 ;  /* 0x0000002c002c7308 */ /* 0x000e220000001000 */
[----:B-1----:R-:W-:-:S07]  /*0f20*/  FADD.FTZ R40, R38, UR23 ;  /* 0x0000001726287e21 */ /* 0x002fce0008010000 */
[----:B------:R-:W1:Y:S01]  /*0f30*/  MUFU.RCP R40, R40 ;  /* 0x0000002800287308 */ /* 0x000e620000001000 */
[----:B0-----:R-:W-:Y:S01]  /*0f40*/  FMUL.FTZ R36, R36, R44 ;  /* 0x0000002c24247220 */ /* 0x001fe20000410000 */
[----:B-1----:R-:W-:-:S07]  /*0f50*/  FMUL.FTZ R30, R30, R40 ;  /* 0x000000281e1e7220 */ /* 0x002fce0000410000 */
.L_x_151:
[----:B------:R-:W-:Y:S01]  /*0f60*/  FFMA.FTZ R25, -R28, UR25, R25 ;  /* 0x000000191c197c23 */ /* 0x000fe20008010119 */
[----:B------:R-:W-:Y:S01]  /*0f70*/  FFMA.FTZ R32, -R32, UR25, R26 ;  /* 0x0000001920207c23 */ /* 0x000fe2000801011a */
[----:B------:R-:W-:Y:S01]  /*0f80*/  ULEA UR4, UR5, UR4, 0x2 ;  /* 0x0000000405047291 */ /* 0x000fe2000f8e103f */
[----:B------:R-:W-:Y:S01]  /*0f90*/  FFMA.FTZ R30, -R30, UR25, R24 ;  /* 0x000000191e1e7c23 */ /* 0x000fe20008010118 */
[----:B------:R-:W-:Y:S01]  /*0fa0*/  FFMA.FTZ R36, -R36, UR25, R37 ;  /* 0x0000001924247c23 */ /* 0x000fe20008010125 */
[----:B------:R-:W-:Y:S01]  /*0fb0*/  @P0 F2FP.BF16.F32.PACK_AB R25, RZ, R25 ;  /* 0x00000019ff19023e */ /* 0x000fe200000010ff */
[----:B------:R-:W-:-:S03]  /*0fc0*/  UISETP.GE.AND UP0, UPT, UR4, UR26, UPT ;  /* 0x0000001a0400728c */ /* 0x000fc6000bf06270 */
[----:B------:R-:W-:Y:S02]  /*0fd0*/  PRMT R26, R25, 0x7610, R26 ;  /* 0x00007610191a7816 */ /* 0x000fe4000000001a */
[----:B------:R-:W-:-:S03]  /*0fe0*/  @P1 F2FP.BF16.F32.PACK_AB R25, RZ, R32 ;  /* 0x00000020ff19123e */ /* 0x000fc600000010ff */
[----:B------:R0:W-:Y:S04]  /*0ff0*/  @P0 STG.E.U16 desc[UR18][R2.64], R26 ;  /* 0x0000001a02000986 */ /* 0x0001e8000c101512 */
[----:B------:R1:W-:Y:S04]  /*1000*/  @P0 STG.E desc[UR18][R4.64], R39 ;  /* 0x0000002704000986 */ /* 0x0003e8000c101912 */
[----:B------:R-:W-:Y:S01]  /*1010*/  @P0 STG.E desc[UR18][R6.64], R41 ;  /* 0x0000002906000986 */ /* 0x000fe2000c101912 */
[----:B------:R-:W-:Y:S02]  /*1020*/  @P3 IADD3 R24, P0, R0, UR12, RZ ;  /* 0x0000000c00183c10 */ /* 0x000fe4000ff1e0ff */
[----:B------:R-:W-:Y:S01]  /*1030*/  MOV R0, UR4 ;  /* 0x0000000400007c02 */ /* 0x000fe20008000f00 */
[----:B------:R2:W-:Y:S01]  /*1040*/  @P1 STG.E.U16 desc[UR18][R8.64], R25 ;  /* 0x0000001908001986 */ /* 0x0005e2000c101512 */
[----:B0-----:R-:W-:-:S03]  /*1050*/  @P2 F2FP.BF16.F32.PACK_AB R3, RZ, R36 ;  /* 0x00000024ff03223e */ /* 0x001fc600000010ff */
[----:B------:R0:W-:Y:S01]  /*1060*/  @P1 STG.E desc[UR18][R10.64], R27 ;  /* 0x0000001b0a001986 */ /* 0x0001e2000c101912 */
[----:B-1----:R-:W-:-:S03]  /*1070*/  @P3 F2FP.BF16.F32.PACK_AB R5, RZ, R30 ;  /* 0x0000001eff05323e */ /* 0x002fc600000010ff */
[----:B------:R0:W-:Y:S01]  /*1080*/  @P1 STG.E desc[UR18][R12.64], R35 ;  /* 0x000000230c001986 */ /* 0x0001e2000c101912 */
[----:B------:R-:W-:Y:S02]  /*1090*/  ISETP.LT.AND P1, PT, R0, UR9, PT ;  /* 0x0000000900007c0c */ /* 0x000fe4000bf21270 */
[----:B--2---:R-:W-:Y:S01]  /*10a0*/  @P3 IADD3.X R25, R43, UR13, RZ, P0, !PT ;  /* 0x0000000d2b193c10 */ /* 0x004fe200087fe4ff */
[----:B------:R0:W-:Y:S01]  /*10b0*/  @P2 STG.E.U16 desc[UR18][R14.64], R3 ;  /* 0x000000030e002986 */ /* 0x0001e2000c101512 */
[----:B------:R-:W-:-:S03]  /*10c0*/  PLOP3.LUT P0, PT, PT, PT, UP0, 0x80, 0x0 ;  /* 0x000000000000781c */ /* 0x000fc60003f0f008 */
[----:B------:R0:W-:Y:S04]  /*10d0*/  @P2 STG.E desc[UR18][R16.64], R31 ;  /* 0x0000001f10002986 */ /* 0x0001e8000c101912 */
[----:B------:R0:W-:Y:S04]  /*10e0*/  @P2 STG.E desc[UR18][R18.64], R29 ;  /* 0x0000001d12002986 */ /* 0x0001e8000c101912 */
[----:B------:R0:W-:Y:S04]  /*10f0*/  @P3 STG.E.U16 desc[UR18][R24.64], R5 ;  /* 0x0000000518003986 */ /* 0x0001e8000c101512 */
[----:B------:R0:W-:Y:S04]  /*1100*/  @P3 STG.E desc[UR18][R20.64], R45 ;  /* 0x0000002d14003986 */ /* 0x0001e8000c101912 */
[----:B------:R0:W-:Y:S01]  /*1110*/  @P3 STG.E desc[UR18][R22.64], R33 ;  /* 0x0000002116003986 */ /* 0x0001e2000c101912 */
[----:B------:R-:W-:Y:S05]  /*1120*/  @!P0 BRA P1, `(.L_x_152) ;  /* 0xfffffff000488947 */ /* 0x000fea000083ffff */
[----:B------:R-:W-:Y:S05]  /*1130*/  EXIT ;  /* 0x000000000000794d */ /* 0x000fea0003800000 */
.L_x_153:
        /* <DEDUP_REMOVED lines=12> */
.L_x_204:


//--------------------- .text._Z25multi_tensor_apply_kernelI18TensorListMetadataILi4EE11AdamFunctorIN3c104HalfEfiEJffffff10adamMode_tfEEvlPViT_T0_DpT1_ --------------------------
	.section	.text._Z25multi_tensor_apply_kernelI18TensorListMetadataILi4EE11AdamFunctorIN3c104HalfEfiEJffffff10adamMode_tfEEvlPViT_T0_DpT1_,"ax",@progbits
	.align	128
        .global         _Z25multi_tensor_apply_kernelI18TensorListMetadataILi4EE11AdamFunctorIN3c104HalfEfiEJffffff10adamMode_tfEEvlPViT_T0_DpT1_
        .type           _Z25multi_tensor_apply_kernelI18TensorListMetadataILi4EE11AdamFunctorIN3c104HalfEfiEJffffff10adamMode_tfEEvlPViT_T0_DpT1_,@function
        .size           _Z25multi_tensor_apply_kernelI18TensorListMetadataILi4EE11AdamFunctorIN3c104HalfEfiEJffffff10adamMode_tfEEvlPViT_T0_DpT1_,(.L_x_205 - _Z25multi_tensor_apply_kernelI18TensorListMetadataILi4EE11AdamFunctorIN3c104HalfEfiEJffffff10adamMode_tfEEvlPViT_T0_DpT1_)
        .other          _Z25multi_tensor_apply_kernelI18TensorListMetadataILi4EE11AdamFunctorIN3c104HalfEfiEJffffff10adamMode_tfEEvlPViT_T0_DpT1_,@"STO_CUDA_ENTRY STV_DEFAULT"
_Z25multi_tensor_apply_kernelI18TensorListMetadataILi4EE11AdamFunctorIN3c104HalfEfiEJffffff10adamMode_tfEEvlPViT_T0_DpT1_:
.text._Z25multi_tensor_apply_kernelI18TensorListMetadataILi4EE11AdamFunctorIN3c104HalfEfiEJffffff10adamMode_tfEEvlPViT_T0_DpT1_:
        /* <DEDUP_REMOVED lines=37> */
.L_x_156:
[----:B------:R-:W-:-:S04]  /*0250*/  IADD3 R0, R42, UR4, RZ ;  /* 0x000000042a007c10 */ /* 0x000fc8000fffe0ff */
[C---:B------:R-:W-:Y:S02]  /*0260*/  ISETP.GE.AND P0, PT, R0.reuse, UR26, PT ;  /* 0x0000001a00007c0c */ /* 0x040fe4000bf06270 */
[C---:B--2---:R-:W-:Y:S02]  /*0270*/  IADD3 R11, R0.reuse, UR5, RZ ;  /* 0x00000005000b7c10 */ /* 0x044fe4000fffe0ff */
[C---:B------:R-:W-:Y:S02]  /*0280*/  ISETP.LT.AND P0, PT, R0.reuse, UR9, !P0 ;  /* 0x0000000900007c0c */ /* 0x040fe4000c701270 */
[C---:B------:R-:W-:Y:S02]  /*0290*/  IADD3 R21, P1, R0.reuse, UR8, RZ ;  /* 0x0000000800157c10 */ /* 0x040fe4000ff3e0ff */
[----:B------:R-:W-:Y:S02]  /*02a0*/  IADD3 R10, R11, UR5, RZ ;  /* 0x000000050b0a7c10 */ /* 0x000fe4000fffe0ff */
[----:B------:R-:W-:-:S02]  /*02b0*/  LEA.HI.X.SX32 R20, R0, UR20, 0x1, P1 ;  /* 0x0000001400147c11 */ /* 0x000fc400088f0eff */
[----:B------:R-:W-:Y:S02]  /*02c0*/  SHF.L.U32 R22, R21, 0x1, RZ ;  /* 0x0000000115167819 */ /* 0x000fe400000006ff */
[----:B------:R-:W-:Y:S02]  /*02d0*/  ISETP.GE.AND P1, PT, R11, UR26, PT ;  /* 0x0000001a0b007c0c */ /* 0x000fe4000bf26270 */
[----:B------:R-:W-:Y:S02]  /*02e0*/  IADD3 R0, R10, UR5, RZ ;  /* 0x000000050a007c10 */ /* 0x000fe4000fffe0ff */
[----:B------:R-:W-:Y:S02]  /*02f0*/  SHF.L.U64.HI R16, R21, 0x1, R20 ;  /* 0x0000000115107819 */ /* 0x000fe40000010214 */
[----:B------:R-:W-:Y:S02]  /*0300*/  @P0 IADD3 R2, P2, R22, UR10, RZ ;  /* 0x0000000a16020c10 */ /* 0x000fe4000ff5e0ff */
[----:B------:R-:W-:-:S02]  /*0310*/  ISETP.LT.AND P1, PT, R11, UR9, !P1 ;  /* 0x000000090b007c0c */ /* 0x000fc4000cf21270 */
[----:B------:R-:W-:Y:S02]  /*0320*/  ISETP.GE.AND P3, PT, R0, UR26, PT ;  /* 0x0000001a00007c0c */ /* 0x000fe4000bf66270 */
[----:B------:R-:W-:Y:S02]  /*0330*/  @P0 IADD3.X R3, R16, UR11, RZ, P2, !PT ;  /* 0x0000000b10030c10 */ /* 0x000fe400097fe4ff */
[C---:B------:R-:W-:Y:S02]  /*0340*/  ISETP.GE.AND P2, PT, R10.reuse, UR26, PT ;  /* 0x0000001a0a007c0c */ /* 0x040fe4000bf46270 */
[----:B------:R-:W-:Y:S01]  /*0350*/  IADD3 R5, P5, R10, UR8, RZ ;  /* 0x000000080a057c10 */ /* 0x000fe2000ffbe0ff */
[----:B------:R0:W2:Y:S01]  /*0360*/  @P0 LDG.E.U16 R29, desc[UR18][R2.64] ;  /* 0x00000012021d0981 */ /* 0x0000a2000c1e1500 */
[----:B------:R-:W-:Y:S02]  /*0370*/  ISETP.LT.AND P3, PT, R0, UR9, !P3 ;  /* 0x0000000900007c0c */ /* 0x000fe4000df61270 */
[----:B------:R-:W-:-:S02]  /*0380*/  IADD3 R4, P4, R11, UR8, RZ ;  /* 0x000000080b047c10 */ /* 0x000fc4000ff9e0ff */
[C---:B------:R-:W-:Y:S02]  /*0390*/  ISETP.LT.AND P2, PT, R10.reuse, UR9, !P2 ;  /* 0x000000090a007c0c */ /* 0x040fe4000d741270 */
[----:B------:R-:W-:Y:S02]  /*03a0*/  LEA.HI.X.SX32 R10, R10, UR20, 0x1, P5 ;  /* 0x000000140a0a7c11 */ /* 0x000fe4000a8f0eff */
[----:B------:R-:W-:Y:S02]  /*03b0*/  LEA.HI.X.SX32 R11, R11, UR20, 0x1, P4 ;  /* 0x000000140b0b7c11 */ /* 0x000fe4000a0f0eff */
[----:B------:R-:W-:Y:S02]  /*03c0*/  SHF.L.U32 R8, R4, 0x1, RZ ;  /* 0x0000000104087819 */ /* 0x000fe400000006ff */
[----:B------:R-:W-:Y:S02]  /*03d0*/  IADD3 R17, P5, R0, UR8, RZ ;  /* 0x0000000800117c10 */ /* 0x000fe4000ffbe0ff */
[----:B------:R-:W-:-:S02]  /*03e0*/  SHF.L.U64.HI R9, R4, 0x1, R11 ;  /* 0x0000000104097819 */ /* 0x000fc4000001020b */
[----:B0-----:R-:W-:Y:S02]  /*03f0*/  @P1 IADD3 R2, P4, R8, UR10, RZ ;  /* 0x0000000a08021c10 */ /* 0x001fe4000ff9e0ff */
[----:B------:R-:W-:Y:S02]  /*0400*/  LEA.HI.X.SX32 R0, R0, UR20, 0x1, P5 ;  /* 0x0000001400007c11 */ /* 0x000fe4000a8f0eff */
[----:B------:R-:W-:Y:S02]  /*0410*/  SHF.L.U32 R34, R17, 0x1, RZ ;  /* 0x0000000111227819 */ /* 0x000fe400000006ff */
[----:B------:R-:W-:Y:S02]  /*0420*/  @P1 IADD3.X R3, R9, UR11, RZ, P4, !PT ;  /* 0x0000000b09031c10 */ /* 0x000fe4000a7fe4ff */
[----:B------:R-:W-:Y:S02]  /*0430*/  SHF.L.U64.HI R41, R17, 0x1, R0 ;  /* 0x0000000111297819 */ /* 0x000fe40000010200 */
[C---:B------:R-:W-:Y:S01]  /*0440*/  @P3 IADD3 R12, P6, R34.reuse, UR10, RZ ;  /* 0x0000000a220c3c10 */ /* 0x040fe2000ffde0ff */
[----:B------:R0:W3:Y:S01]  /*0450*/  @P1 LDG.E.U16 R27, desc[UR18][R2.64] ;  /* 0x00000012021b1981 */ /* 0x0000e2000c1e1500 */
[----:B------:R-:W-:-:S02]  /*0460*/  @P3 IADD3 R6, P4, R34, UR12, RZ ;  /* 0x0000000c22063c10 */ /* 0x000fc4000ff9e0ff */
[----:B------:R-:W-:Y:S02]  /*0470*/  SHF.L.U32 R14, R5, 0x1, RZ ;  /* 0x00000001050e7819 */ /* 0x000fe400000006ff */
[C---:B------:R-:W-:Y:S02]  /*0480*/  @P3 IADD3.X R13, R41.reuse, UR11, RZ, P6, !PT ;  /* 0x0000000b290d3c10 */ /* 0x040fe4000b7fe4ff */
[----:B------:R-:W-:Y:S02]  /*0490*/  @P3 IADD3.X R7, R41, UR13, RZ, P4, !PT ;  /* 0x0000000d29073c10 */ /* 0x000fe4000a7fe4ff */
[----:B------:R-:W-:Y:S01]  /*04a0*/  SHF.L.U64.HI R15, R5, 0x1, R10 ;  /* 0x00000001050f7819 */ /* 0x000fe2000001020a */
[----:B------:R1:W4:Y:S01]  /*04b0*/  @P3 LDG.E.U16 R25, desc[UR18][R12.64] ;  /* 0x000000120c193981 */ /* 0x000322000c1e1500 */
[----:B------:R-:W-:Y:S02]  /*04c0*/  @P2 IADD3 R18, P5, R14, UR10, RZ ;  /* 0x0000000a0e122c10 */ /* 0x000fe4000ffbe0ff */
[----:B0-----:R-:W-:Y:S01]  /*04d0*/  SHF.L.U32 R3, R21, 0x2, RZ ;  /* 0x0000000215037819 */ /* 0x001fe200000006ff */
[----:B------:R0:W4:Y:S01]  /*04e0*/  @P3 LDG.E.U16 R24, desc[UR18][R6.64] ;  /* 0x0000001206183981 */ /* 0x000122000c1e1500 */
[----:B------:R-:W-:-:S02]  /*04f0*/  IADD3 R2, P4, R22, UR12, RZ ;  /* 0x0000000c16027c10 */ /* 0x000fc4000ff9e0ff */
[----:B------:R-:W-:Y:S02]  /*0500*/  @P2 IADD3.X R19, R15, UR11, RZ, P5, !PT ;  /* 0x0000000b0f132c10 */ /* 0x000fe4000affe4ff */
[C---:B-1----:R-:W-:Y:S02]  /*0510*/  SHF.L.U64.HI R13, R4.reuse, 0x2, R11 ;  /* 0x00000002040d7819 */ /* 0x042fe4000001020b */
[----:B------:R-:W-:Y:S01]  /*0520*/  SHF.L.U32 R12, R4, 0x2, RZ ;  /* 0x00000002040c7819 */ /* 0x000fe200000006ff */
[----:B------:R1:W4:Y:S01]  /*0530*/  @P2 LDG.E.U16 R26, desc[UR18][R18.64] ;  /* 0x00000012121a2981 */ /* 0x000322000c1e1500 */
[C---:B------:R-:W-:Y:S02]  /*0540*/  IADD3 R4, P5, R3.reuse, UR14, RZ ;  /* 0x0000000e03047c10 */ /* 0x040fe4000ffbe0ff */
[----:B0-----:R-:W-:Y:S02]  /*0550*/  IADD3 R6, P6, R3, UR6, RZ ;  /* 0x0000000603067c10 */ /* 0x001fe4000ffde0ff */
[----:B------:R-:W-:-:S02]  /*0560*/  IADD3.X R3, R16, UR13, RZ, P4, !PT ;  /* 0x0000000d10037c10 */ /* 0x000fc4000a7fe4ff */
[----:B------:R-:W-:Y:S02]  /*0570*/  IADD3 R8, P4, R8, UR12, RZ ;  /* 0x0000000c08087c10 */ /* 0x000fe4000ff9e0ff */
[----:B------:R-:W-:Y:S01]  /*0580*/  SHF.L.U64.HI R23, R17, 0x2, R0 ;  /* 0x0000000211177819 */ /* 0x000fe20000010200 */
[----:B------:R-:W4:Y:S01]  /*0590*/  @P0 LDG.E.U16 R43, desc[UR18][R2.64] ;  /* 0x00000012022b0981 */ /* 0x000f22000c1e1500 */
[----:B------:R-:W-:Y:S02]  /*05a0*/  IADD3.X R9, R9, UR13, RZ, P4, !PT ;  /* 0x0000000d09097c10 */ /* 0x000fe4000a7fe4ff */
[----:B------:R-:W-:-:S03]  /*05b0*/  IADD3 R14, P4, R14, UR12, RZ ;  /* 0x0000000c0e0e7c10 */ /* 0x000fc6000ff9e0ff */
[----:B------:R-:W4:Y:S01]  /*05c0*/  @P1 LDG.E.U16 R0, desc[UR18][R8.64] ;  /* 0x0000001208001981 */ /* 0x000f22000c1e1500 */
[----:B------:R-:W-:-:S05]  /*05d0*/  IADD3.X R15, R15, UR13, RZ, P4, !PT ;  /* 0x0000000d0f0f7c10 */ /* 0x000fca000a7fe4ff */
[----:B------:R-:W4:Y:S01]  /*05e0*/  @P2 LDG.E.U16 R40, desc[UR18][R14.64] ;  /* 0x000000120e282981 */ /* 0x000f22000c1e1500 */
[----:B------:R-:W-:Y:S02]  /*05f0*/  SHF.L.U64.HI R20, R21, 0x2, R20 ;  /* 0x0000000215147819 */ /* 0x000fe40000010214 */
[C---:B-1----:R-:W-:Y:S02]  /*0600*/  SHF.L.U64.HI R19, R5.reuse, 0x2, R10 ;  /* 0x0000000205137819 */ /* 0x042fe4000001020a */
[----:B------:R-:W-:Y:S02]  /*0610*/  SHF.L.U32 R18, R5, 0x2, RZ ;  /* 0x0000000205127819 */ /* 0x000fe400000006ff */
[----:B------:R-:W-:Y:S02]  /*0620*/  IADD3.X R5, R20, UR15, RZ, P5, !PT ;  /* 0x0000000f14057c10 */ /* 0x000fe4000affe4ff */
[----:B------:R-:W-:-:S04]  /*0630*/  IADD3 R10, P5, R12, UR14, RZ ;  /* 0x0000000e0c0a7c10 */ /* 0x000fc8000ffbe0ff */
[----:B------:R-:W-:Y:S02]  /*0640*/  IADD3.X R11, R13, UR15, RZ, P5, !PT ;  /* 0x0000000f0d0b7c10 */ /* 0x000fe4000affe4ff */
[C---:B------:R-:W-:Y:S02]  /*0650*/  IADD3 R16, P5, R18.reuse, UR14, RZ ;  /* 0x0000000e12107c10 */ /* 0x040fe4000ffbe0ff */
[----:B------:R-:W-:Y:S02]  /*0660*/  IADD3 R18, P4, R18, UR6, RZ ;  /* 0x0000000612127c10 */ /* 0x000fe4000ff9e0ff */
[----:B------:R-:W-:Y:S02]  /*0670*/  SHF.L.U32 R22, R17, 0x2, RZ ;  /* 0x0000000211167819 */ /* 0x000fe400000006ff */
[----:B------:R-:W-:Y:S02]  /*0680*/  IADD3.X R17, R19, UR15, RZ, P5, !PT ;  /* 0x0000000f13117c10 */ /* 0x000fe4000affe4ff */
[----:B------:R-:W-:-:S02]  /*0690*/  IADD3.X R7, R20, UR7, RZ, P6, !PT ;  /* 0x0000000714077c10 */ /* 0x000fc4000b7fe4ff */
[----:B------:R-:W-:Y:S02]  /*06a0*/  IADD3.X R19, R19, UR7, RZ, P4, !PT ;  /* 0x0000000713137c10 */ /* 0x000fe4000a7fe4ff */
[----:B------:R-:W-:Y:S01]  /*06b0*/  IADD3 R20, P4, R22, UR14, RZ ;  /* 0x0000000e16147c10 */ /* 0x000fe2000ff9e0ff */
[----:B------:R-:W-:-:S03]  /*06c0*/  HFMA2.MMA R35, -RZ, RZ, 0, 0 ;  /* 0x00000000ff237435 */ /* 0x000fc600000001ff */
[----:B------:R-:W-:Y:S02]  /*06d0*/  IADD3.X R21, R23, UR15, RZ, P4, !PT ;  /* 0x0000000f17157c10 */ /* 0x000fe4000a7fe4ff */
[----:B------:R-:W-:Y:S02]  /*06e0*/  ISETP.NE.AND P4, PT, RZ, UR21, PT ;  /* 0x00000015ff007c0c */ /* 0x000fe4000bf85270 */
[----:B------:R-:W-:Y:S02]  /*06f0*/  CS2R R38, SRZ ;  /* 0x0000000000267805 */ /* 0x000fe4000001ff00 */
[----:B------:R-:W-:Y:S02]  /*0700*/  IADD3 R12, P6, R12, UR6, RZ ;  /* 0x000000060c0c7c10 */ /* 0x000fe4000ffde0ff */
[----:B------:R-:W-:Y:S02]  /*0710*/  IADD3 R22, P5, R22, UR6, RZ ;  /* 0x0000000616167c10 */ /* 0x000fe4000ffbe0ff */
[----:B------:R-:W-:-:S02]  /*0720*/  CS2R R36, SRZ ;  /* 0x0000000000247805 */ /* 0x000fc4000001ff00 */
[----:B------:R-:W-:Y:S02]  /*0730*/  CS2R R32, SRZ ;  /* 0x0000000000207805 */ /* 0x000fe4000001ff00 */
[----:B------:R-:W-:Y:S02]  /*0740*/  CS2R R30, SRZ ;  /* 0x00000000001e7805 */ /* 0x000fe4000001ff00 */
[----:B------:R-:W-:Y:S01]  /*0750*/  MOV R28, RZ ;  /* 0x000000ff001c7202 */ /* 0x000fe20000000f00 */
[----:B------:R0:W5:Y:S01]  /*0760*/  @P0 LDG.E R35, desc[UR18][R6.64] ;  /* 0x0000001206230981 */ /* 0x000162000c1e1900 */
[----:B------:R-:W-:Y:S02]  /*0770*/  IADD3.X R13, R13, UR7, RZ, P6, !PT ;  /* 0x000000070d0d7c10 */ /* 0x000fe4000b7fe4ff */
[----:B------:R-:W-:Y:S01]  /*0780*/  IADD3.X R23, R23, UR7, RZ, P5, !PT ;  /* 0x0000000717177c10 */ /* 0x000fe2000affe4ff */
[----:B------:R0:W5:Y:S04]  /*0790*/  @P0 LDG.E R37, desc[UR18][R4.64] ;  /* 0x0000001204250981 */ /* 0x000168000c1e1900 */
[----:B------:R0:W5:Y:S04]  /*07a0*/  @P1 LDG.E R36, desc[UR18][R10.64] ;  /* 0x000000120a241981 */ /* 0x000168000c1e1900 */
[----:B------:R0:W5:Y:S04]  /*07b0*/  @P1 LDG.E R33, desc[UR18][R12.64] ;  /* 0x000000120c211981 */ /* 0x000168000c1e1900 */
[----:B------:R0:W5:Y:S04]  /*07c0*/  @P2 LDG.E R32, desc[UR18][R16.64] ;  /* 0x0000001210202981 */ /* 0x000168000c1e1900 */
[----:B------:R0:W5:Y:S04]  /*07d0*/  @P2 LDG.E R31, desc[UR18][R18.64] ;  /* 0x00000012121f2981 */ /* 0x000168000c1e1900 */
[----:B------:R0:W5:Y:S04]  /*07e0*/  @P3 LDG.E R30, desc[UR18][R20.64] ;  /* 0x00000012141e3981 */ /* 0x000168000c1e1900 */
[----:B------:R0:W5:Y:S01]  /*07f0*/  @P3 LDG.E R28, desc[UR18][R22.64] ;  /* 0x00000012161c3981 */ /* 0x000162000c1e1900 */
[----:B--2---:R-:W-:Y:S01]  /*0800*/  @P0 HADD2.F32 R38, -RZ, R29.H0_H0 ;  /* 0x2000001dff260230 */ /* 0x004fe20000004100 */
[----:B------:R-:W-:Y:S01]  /*0810*/  HFMA2.MMA R29, -RZ, RZ, 0, 0 ;  /* 0x00000000ff1d7435 */ /* 0x000fe200000001ff */
[----:B---3--:R-:W-:-:S04]  /*0820*/  @P1 HADD2.F32 R39, -RZ, R27.H0_H0 ;  /* 0x2000001bff271230 */ /* 0x008fc80000004100 */
[----:B----4-:R-:W-:Y:S01]  /*0830*/  @P2 HADD2.F32 R29, -RZ, R26.H0_H0 ;  /* 0x2000001aff1d2230 */ /* 0x010fe20000004100 */
[----:B------:R-:W-:Y:S01]  /*0840*/  CS2R R26, SRZ ;  /* 0x00000000001a7805 */ /* 0x000fe2000001ff00 */
[----:B------:R-:W-:Y:S02]  /*0850*/  @P3 HADD2.F32 R27, -RZ, R25.H0_H0 ;  /* 0x20000019ff1b3230 */ /* 0x000fe40000004100 */
[----:B------:R-:W-:Y:S01]  /*0860*/  @P3 HADD2.F32 R26, -RZ, R24.H0_H0 ;  /* 0x20000018ff1a3230 */ /* 0x000fe20000004100 */
[----:B------:R-:W-:Y:S01]  /*0870*/  CS2R R24, SRZ ;  /* 0x0000000000187805 */ /* 0x000fe2000001ff00 */
[----:B------:R-:W-:Y:S02]  /*0880*/  @P0 HADD2.F32 R25, -RZ, R43.H0_H0 ;  /* 0x2000002bff190230 */ /* 0x000fe40000004100 */
[----:B------:R-:W-:Y:S01]  /*0890*/  @P1 HADD2.F32 R24, -RZ, R0.H0_H0 ;  /* 0x20000000ff181230 */ /* 0x000fe20000004100 */
[----:B------:R-:W-:Y:S01]  /*08a0*/  MOV R0, RZ ;  /* 0x000000ff00007202 */ /* 0x000fe20000000f00 */
[----:B------:R-:W-:Y:S01]  /*08b0*/  @P2 HADD2.F32 R0, -RZ, R40.H0_H0 ;  /* 0x20000028ff002230 */ /* 0x000fe20000004100 */
[----:B0-----:R-:W-:Y:S06]  /*08c0*/  @!P4 BRA `(.L_x_154) ;  /* 0x0000000000ccc947 */ /* 0x001fec0003800000 */
[C---:B------:R-:W-:Y:S01]  /*08d0*/  FMUL.FTZ R40, R38.reuse, UR16 ;  /* 0x0000001026287c20 */ /* 0x040fe20008410000 */
[----:B------:R-:W-:-:S03]  /*08e0*/  FMUL.FTZ R43, R38, UR17 ;  /* 0x00000011262b7c20 */ /* 0x000fc60008410000 */
[----:B-----5:R-:W-:Y:S01]  /*08f0*/  FFMA.FTZ R37, R37, UR27, R40 ;  /* 0x0000001b25257c23 */ /* 0x020fe20008010028 */
[----:B------:R-:W-:Y:S01]  /*0900*/  FMUL.FTZ R40, R43, R38 ;  /* 0x000000262b287220 */ /* 0x000fe20000410000 */
[----:B------:R-:W-:Y:S01]  /*0910*/  FMUL.FTZ R43, R29, UR16 ;  /* 0x000000101d2b7c20 */ /* 0x000fe20008410000 */
[----:B------:R-:W0:Y:S02]  /*0920*/  MUFU.RCP R38, UR22 ;  /* 0x0000001600267d08 */ /* 0x000e240008001000 */
[----:B------:R-:W-:Y:S01]  /*0930*/  FFMA.FTZ R35, R35, UR28, R40 ;  /* 0x0000001c23237c23 */ /* 0x000fe20008010028 */
[----:B------:R-:W-:Y:S01]  /*0940*/  FMUL.FTZ R40, R39, UR17 ;  /* 0x0000001127287c20 */ /* 0x000fe20008410000 */
[----:B------:R-:W-:Y:S01]  /*0950*/  FFMA.FTZ R43, R32, UR27, R43 ;  /* 0x0000001b202b7c23 */ /* 0x000fe2000801002b */
[----:B------:R-:W-:Y:S02]  /*0960*/  FMUL.FTZ R32, R29, UR17 ;  /* 0x000000111d207c20 */ /* 0x000fe40008410000 */
[----:B------:R-:W-:Y:S01]  /*0970*/  FMUL.FTZ R40, R40, R39 ;  /* 0x0000002728287220 */ /* 0x000fe20000410000 */
[----:B------:R-:W-:Y:S01]  /*0980*/  FMUL.FTZ R39, R39, UR16 ;  /* 0x0000001027277c20 */ /* 0x000fe20008410000 */
[----:B------:R-:W-:Y:S01]  /*0990*/  FMUL.FTZ R32, R32, R29 ;  /* 0x0000001d20207220 */ /* 0x000fe20000410000 */
[----:B------:R-:W-:Y:S01]  /*09a0*/  FMUL.FTZ R29, R27, UR16 ;  /* 0x000000101b1d7c20 */ /* 0x000fe20008410000 */
[----:B------:R-:W-:Y:S01]  /*09b0*/  FFMA.FTZ R33, R33, UR28, R40 ;  /* 0x0000001c21217c23 */ /* 0x000fe20008010028 */
[----:B------:R-:W-:Y:S01]  /*09c0*/  FFMA.FTZ R39, R36, UR27, R39 ;  /* 0x0000001b24277c23 */ /* 0x000fe20008010027 */
[----:B------:R-:W-:Y:S01]  /*09d0*/  FFMA.FTZ R31, R31, UR28, R32 ;  /* 0x0000001c1f1f7c23 */ /* 0x000fe20008010020 */
[----:B------:R-:W-:Y:S01]  /*09e0*/  FFMA.FTZ R29, R30, UR27, R29 ;  /* 0x0000001b1e1d7c23 */ /* 0x000fe2000801001d */
[----:B------:R-:W-:Y:S01]  /*09f0*/  FMUL.FTZ R30, R27, UR17 ;  /* 0x000000111b1e7c20 */ /* 0x000fe20008410000 */
[-C--:B0-----:R-:W-:Y:S01]  /*0a00*/  FMUL.FTZ R40, R35, R38.reuse ;  /* 0x0000002623287220 */ /* 0x081fe20000410000 */
[----:B------:R-:W-:-:S02]  /*0a10*/  FMUL.FTZ R36, R33, R38 ;  /* 0x0000002621247220 */ /* 0x000fc40000410000 */
[----:B------:R-:W-:Y:S02]  /*0a20*/  FMUL.FTZ R27, R30, R27 ;  /* 0x0000001b1e1b7220 */ /* 0x000fe40000410000 */
        /* <DEDUP_REMOVED lines=29> */
.L_x_154:
[----:B------:R-:W-:Y:S01]  /*0c00*/  FFMA.FTZ R40, R25, UR24, R38 ;  /* 0x0000001819287c23 */ /* 0x000fe20008010026 */
[----:B------:R-:W-:-:S03]  /*0c10*/  FFMA.FTZ R27, R26, UR24, R27 ;  /* 0x000000181a1b7c23 */ /* 0x000fc6000801001b */
[----:B------:R-:W-:Y:S01]  /*0c20*/  FMUL.FTZ R38, R40, UR16 ;  /* 0x0000001028267c20 */ /* 0x000fe20008410000 */
[----:B------:R-:W-:-:S03]  /*0c30*/  FMUL.FTZ R45, R27, UR16 ;  /* 0x000000101b2d7c20 */ /* 0x000fc60008410000 */
[----:B-----5:R-:W-:Y:S01]  /*0c40*/  FFMA.FTZ R37, R37, UR27, R38 ;  /* 0x0000001b25257c23 */ /* 0x020fe20008010026 */
[----:B------:R-:W-:Y:S01]  /*0c50*/  FFMA.FTZ R38, R24, UR24, R39 ;  /* 0x0000001818267c23 */ /* 0x000fe20008010027 */
[----:B------:R-:W-:-:S03]  /*0c60*/  FMUL.FTZ R39, R40, UR17 ;  /* 0x0000001128277c20 */ /* 0x000fc60008410000 */
[----:B------:R-:W-:Y:S01]  /*0c70*/  FMUL.FTZ R43, R38, UR17 ;  /* 0x00000011262b7c20 */ /* 0x000fe20008410000 */
[----:B------:R-:W-:Y:S01]  /*0c80*/  FMUL.FTZ R40, R40, R39 ;  /* 0x0000002728287220 */ /* 0x000fe20000410000 */
[C---:B------:R-:W-:Y:S02]  /*0c90*/  FMUL.FTZ R39, R38.reuse, UR16 ;  /* 0x0000001026277c20 */ /* 0x040fe40008410000 */
[----:B------:R-:W-:Y:S01]  /*0ca0*/  FMUL.FTZ R38, R38, R43 ;  /* 0x0000002b26267220 */ /* 0x000fe20000410000 */
[----:B------:R-:W-:Y:S01]  /*0cb0*/  FFMA.FTZ R35, R35, UR28, R40 ;  /* 0x0000001c23237c23 */ /* 0x000fe20008010028 */
[----:B------:R-:W-:Y:S02]  /*0cc0*/  FFMA.FTZ R39, R36, UR27, R39 ;  /* 0x0000001b24277c23 */ /* 0x000fe40008010027 */
[----:B------:R-:W0:Y:S01]  /*0cd0*/  MUFU.RCP R36, UR22 ;  /* 0x0000001600247d08 */ /* 0x000e220008001000 */
[----:B------:R-:W-:Y:S01]  /*0ce0*/  FFMA.FTZ R33, R33, UR28, R38 ;  /* 0x0000001c21217c23 */ /* 0x000fe20008010026 */
[----:B------:R-:W-:-:S04]  /*0cf0*/  FFMA.FTZ R38, R0, UR24, R29 ;  /* 0x0000001800267c23 */ /* 0x000fc8000801001d */
[----:B------:R-:W-:-:S04]  /*0d00*/  FMUL.FTZ R43, R38, UR17 ;  /* 0x00000011262b7c20 */ /* 0x000fc80008410000 */
[C---:B------:R-:W-:Y:S01]  /*0d10*/  FMUL.FTZ R40, R38.reuse, R43 ;  /* 0x0000002b26287220 */ /* 0x040fe20000410000 */
[----:B------:R-:W-:-:S03]  /*0d20*/  FMUL.FTZ R43, R38, UR16 ;  /* 0x00000010262b7c20 */ /* 0x000fc60008410000 */
[----:B------:R-:W-:Y:S01]  /*0d30*/  FFMA.FTZ R31, R31, UR28, R40 ;  /* 0x0000001c1f1f7c23 */ /* 0x000fe20008010028 */
[----:B------:R-:W-:Y:S01]  /*0d40*/  FFMA.FTZ R43, R32, UR27, R43 ;  /* 0x0000001b202b7c23 */ /* 0x000fe2000801002b */
[-C--:B0-----:R-:W-:Y:S01]  /*0d50*/  FMUL.FTZ R29, R35, R36.reuse ;  /* 0x00000024231d7220 */ /* 0x081fe20000410000 */
[----:B------:R-:W-:-:S05]  /*0d60*/  FMUL.FTZ R38, R33, R36 ;  /* 0x0000002421267220 */ /* 0x000fca0000410000 */
[----:B------:R-:W0:Y:S08]  /*0d70*/  MUFU.SQRT R29, R29 ;  /* 0x0000001d001d7308 */ /* 0x000e300000002000 */
[----:B------:R-:W1:Y:S01]  /*0d80*/  MUFU.SQRT R38, R38 ;  /* 0x0000002600267308 */ /* 0x000e620000002000 */
[----:B0-----:R-:W-:Y:S01]  /*0d90*/  FADD.FTZ R32, R29, UR23 ;  /* 0x000000171d207e21 */ /* 0x001fe20008010000 */
[----:B------:R-:W-:Y:S01]  /*0da0*/  FFMA.FTZ R29, R30, UR27, R45 ;  /* 0x0000001b1e1d7c23 */ /* 0x000fe2000801002d */
[----:B------:R-:W-:-:S04]  /*0db0*/  FMUL.FTZ R30, R27, UR17 ;  /* 0x000000111b1e7c20 */ /* 0x000fc80008410000 */
[----:B------:R-:W-:Y:S01]  /*0dc0*/  FMUL.FTZ R27, R27, R30 ;  /* 0x0000001e1b1b7220 */ /* 0x000fe20000410000 */
[----:B------:R-:W-:Y:S01]  /*0dd0*/  MUFU.RCP R32, R32 ;  /* 0x0000002000207308 */ /* 0x000fe20000001000 */
[----:B-1----:R-:W-:Y:S02]  /*0de0*/  FADD.FTZ R40, R38, UR23 ;  /* 0x0000001726287e21 */ /* 0x002fe40008010000 */
[----:B------:R-:W-:-:S05]  /*0df0*/  FFMA.FTZ R27, R28, UR28, R27 ;  /* 0x0000001c1c1b7c23 */ /* 0x000fca000801001b */
[----:B------:R-:W0:Y:S08]  /*0e00*/  MUFU.RCP R30, UR29 ;  /* 0x0000001d001e7d08 */ /* 0x000e300008001000 */
[----:B------:R-:W1:Y:S01]  /*0e10*/  MUFU.RCP R45, R40 ;  /* 0x00000028002d7308 */ /* 0x000e620000001000 */
[-C--:B0-----:R-:W-:Y:S01]  /*0e20*/  FMUL.FTZ R38, R39, R30.reuse ;  /* 0x0000001e27267220 */ /* 0x081fe20000410000 */
[----:B------:R-:W-:-:S04]  /*0e30*/  FMUL.FTZ R28, R37, R30 ;  /* 0x0000001e251c7220 */ /* 0x000fc80000410000 */
[----:B------:R-:W-:Y:S01]  /*0e40*/  FMUL.FTZ R28, R28, R32 ;  /* 0x000000201c1c7220 */ /* 0x000fe20000410000 */
[-C--:B------:R-:W-:Y:S01]  /*0e50*/  FMUL.FTZ R32, R43, R30.reuse ;  /* 0x0000001e2b207220 */ /* 0x080fe20000410000 */
[----:B------:R-:W-:Y:S01]  /*0e60*/  FMUL.FTZ R30, R29, R30 ;  /* 0x0000001e1d1e7220 */ /* 0x000fe20000410000 */
[----:B-1----:R-:W-:Y:S01]  /*0e70*/  FMUL.FTZ R45, R38, R45 ;  /* 0x0000002d262d7220 */ /* 0x002fe20000410000 */
[-C--:B------:R-:W-:Y:S01]  /*0e80*/  FMUL.FTZ R38, R31, R36.reuse ;  /* 0x000000241f267220 */ /* 0x080fe20000410000 */
[----:B------:R-:W-:-:S05]  /*0e90*/  FMUL.FTZ R36, R27, R36 ;  /* 0x000000241b247220 */ /* 0x000fca0000410000 */
        /* <DEDUP_REMOVED lines=8> */
.L_x_155:
[--C-:B------:R-:W-:Y:S01]  /*0f20*/  FFMA.FTZ R28, -R28, UR25, R25.reuse ;  /* 0x000000191c1c7c23 */ /* 0x100fe20008010119 */
[----:B------:R-:W-:Y:S01]  /*0f30*/  FFMA.FTZ R45, -R45, UR25, R24 ;  /* 0x000000192d2d7c23 */ /* 0x000fe20008010118 */
[----:B------:R-:W-:Y:S01]  /*0f40*/  FFMA.FTZ R0, -R32, UR25, R0 ;  /* 0x0000001920007c23 */ /* 0x000fe20008010100 */
[----:B------:R-:W-:Y:S01]  /*0f50*/  ULEA UR4, UR5, UR4, 0x2 ;  /* 0x0000000405047291 */ /* 0x000fe2000f8e103f */
[----:B------:R-:W-:Y:S01]  /*0f60*/  FFMA.FTZ R30, -R30, UR25, R26 ;  /* 0x000000191e1e7c23 */ /* 0x000fe2000801011a */
[----:B------:R-:W-:Y:S02]  /*0f70*/  @P0 F2FP.F16.F32.PACK_AB R24, RZ, R28 ;  /* 0x0000001cff18023e */ /* 0x000fe400000000ff */
[----:B------:R-:W-:Y:S01]  /*0f80*/  @P2 F2FP.F16.F32.PACK_AB R0, RZ, R0 ;  /* 0x00000000ff00223e */ /* 0x000fe200000000ff */
[----:B------:R-:W-:Y:S01]  /*0f90*/  UISETP.GE.AND UP0, UPT, UR4, UR26, UPT ;  /* 0x0000001a0400728c */ /* 0x000fe2000bf06270 */
[----:B------:R-:W-:Y:S02]  /*0fa0*/  PRMT R25, R24, 0x7610, R25 ;  /* 0x0000761018197816 */ /* 0x000fe40000000019 */
[----:B------:R-:W-:-:S03]  /*0fb0*/  @P1 F2FP.F16.F32.PACK_AB R24, RZ, R45 ;  /* 0x0000002dff18123e */ /* 0x000fc600000000ff */
[----:B------:R0:W-:Y:S01]  /*0fc0*/  @P0 STG.E.U16 desc[UR18][R2.64], R25 ;  /* 0x0000001902000986 */ /* 0x0001e2000c101512 */
[----:B------:R-:W-:-:S03]  /*0fd0*/  PRMT R26, R24, 0x7610, R26 ;  /* 0x00007610181a7816 */ /* 0x000fc6000000001a */
[----:B------:R-:W-:Y:S04]  /*0fe0*/  @P0 STG.E desc[UR18][R4.64], R37 ;  /* 0x0000002504000986 */ /* 0x000fe8000c101912 */
[----:B------:R1:W-:Y:S01]  /*0ff0*/  @P0 STG.E desc[UR18][R6.64], R35 ;  /* 0x0000002306000986 */ /* 0x0003e2000c101912 */
[----:B------:R-:W-:-:S03]  /*1000*/  @P3 IADD3 R24, P0, R34, UR12, RZ ;  /* 0x0000000c22183c10 */ /* 0x000fc6000ff1e0ff */
[----:B------:R2:W-:Y:S01]  /*1010*/  @P1 STG.E.U16 desc[UR18][R8.64], R26 ;  /* 0x0000001a08001986 */ /* 0x0005e2000c101512 */
[----:B0-----:R-:W-:Y:S02]  /*1020*/  @P3 IADD3.X R25, R41, UR13, RZ, P0, !PT ;  /* 0x0000000d29193c10 */ /* 0x001fe400087fe4ff */
[----:B------:R-:W-:Y:S01]  /*1030*/  PLOP3.LUT P0, PT, PT, PT, UP0, 0x80, 0x0 ;  /* 0x000000000000781c */ /* 0x000fe20003f0f008 */
[----:B------:R2:W-:Y:S01]  /*1040*/  @P1 STG.E desc[UR18][R10.64], R39 ;  /* 0x000000270a001986 */ /* 0x0005e2000c101912 */
[----:B------:R-:W-:Y:S02]  /*1050*/  @P3 F2FP.F16.F32.PACK_AB R3, RZ, R30 ;  /* 0x0000001eff03323e */ /* 0x000fe400000000ff */
[----:B-1----:R-:W-:Y:S01]  /*1060*/  PRMT R7, R0, 0x7610, R7 ;  /* 0x0000761000077816 */ /* 0x002fe20000000007 */
[----:B------:R2:W-:Y:S01]  /*1070*/  @P1 STG.E desc[UR18][R12.64], R33 ;  /* 0x000000210c001986 */ /* 0x0005e2000c101912 */
[----:B------:R-:W-:-:S03]  /*1080*/  MOV R0, UR4 ;  /* 0x0000000400007c02 */ /* 0x000fc60008000f00 */
[----:B------:R2:W-:Y:S01]  /*1090*/  @P2 STG.E.U16 desc[UR18][R14.64], R7 ;  /* 0x000000070e002986 */ /* 0x0005e2000c101512 */
[----:B------:R-:W-:-:S03]  /*10a0*/  ISETP.LT.AND P1, PT, R0, UR9, PT ;  /* 0x0000000900007c0c */ /* 0x000fc6000bf21270 */
[----:B------:R2:W-:Y:S04]  /*10b0*/  @P2 STG.E desc[UR18][R16.64], R43 ;  /* 0x0000002b10002986 */ /* 0x0005e8000c101912 */
[----:B------:R2:W-:Y:S04]  /*10c0*/  @P2 STG.E desc[UR18][R18.64], R31 ;  /* 0x0000001f12002986 */ /* 0x0005e8000c101912 */
[----:B------:R2:W-:Y:S04]  /*10d0*/  @P3 STG.E.U16 desc[UR18][R24.64], R3 ;  /* 0x0000000318003986 */ /* 0x0005e8000c101512 */
[----:B------:R2:W-:Y:S04]  /*10e0*/  @P3 STG.E desc[UR18][R20.64], R29 ;  /* 0x0000001d14003986 */ /* 0x0005e8000c101912 */
[----:B------:R2:W-:Y:S01]  /*10f0*/  @P3 STG.E desc[UR18][R22.64], R27 ;  /* 0x0000001b16003986 */ /* 0x0005e2000c101912 */
[----:B------:R-:W-:Y:S05]  /*1100*/  @!P0 BRA P1, `(.L_x_156) ;  /* 0xfffffff000508947 */ /* 0x000fea000083ffff */
[----:B------:R-:W-:Y:S05]  /*1110*/  EXIT ;  /* 0x000000000000794d */ /* 0x000fea0003800000 */
.L_x_157:
        /* <DEDUP_REMOVED lines=14> */
.L_x_205:


//--------------------- .text._Z25multi_tensor_apply_kernelI18TensorListMetadataILi4EE11AdamFunctorIffiEJffffff10adamMode_tfEEvlPViT_T0_DpT1_ --------------------------
	.section	.text._Z25multi_tensor_apply_kernelI18TensorListMetadataILi4EE11AdamFunctorIffiEJffffff10adamMode_tfEEvlPViT_T0_DpT1_,"ax",@progbits
	.align	128
        .global         _Z25multi_tensor_apply_kernelI18TensorListMetadataILi4EE11AdamFunctorIffiEJffffff10adamMode_tfEEvlPViT_T0_DpT1_
        .type           _Z25multi_tensor_apply_kernelI18TensorListMetadataILi4EE11AdamFunctorIffiEJffffff10adamMode_tfEEvlPViT_T0_DpT1_,@function
        .size           _Z25multi_tensor_apply_kernelI18TensorListMetadataILi4EE11AdamFunctorIffiEJffffff10adamMode_tfEEvlPViT_T0_DpT1_,(.L_x_206 - _Z25multi_tensor_apply_kernelI18TensorListMetadataILi4EE11AdamFunctorIffiEJffffff10adamMode_tfEEvlPViT_T0_DpT1_)
        .other          _Z25multi_tensor_apply_kernelI18TensorListMetadataILi4EE11AdamFunctorIffiEJffffff10adamMode_tfEEvlPViT_T0_DpT1_,@"STO_CUDA_ENTRY STV_DEFAULT"
_Z25multi_tensor_apply_kernelI18TensorListMetadataILi4EE11AdamFunctorIffiEJffffff10adamMode_tfEEvlPViT_T0_DpT1_:
.text._Z25multi_tensor_apply_kernelI18TensorListMetadataILi4EE11AdamFunctorIffiEJffffff10adamMode_tfEEvlPViT_T0_DpT1_:
        /* <DEDUP_REMOVED lines=37> */
.L_x_162:
[----:B01----:R-:W-:Y:S01]  /*0250*/  IADD3 R3, R38, UR4, RZ ;  /* 0x0000000426037c10 */ /* 0x003fe2000fffe0ff */
[----:B------:R-:W-:-:S03]  /*0260*/  HFMA2.MMA R37, -RZ, RZ, 0, 0 ;  /* 0x00000000ff257435 */ /* 0x000fc600000001ff */
[C---:B------:R-:W-:Y:S02]  /*0270*/  ISETP.GE.AND P0, PT, R3.reuse, UR26, PT ;  /* 0x0000001a03007c0c */ /* 0x040fe4000bf06270 */
[C---:B------:R-:W-:Y:S02]  /*0280*/  IADD3 R5, P1, R3.reuse, UR8, RZ ;  /* 0x0000000803057c10 */ /* 0x040fe4000ff3e0ff */
[C---:B------:R-:W-:Y:S02]  /*0290*/  ISETP.LT.AND P0, PT, R3.reuse, UR9, !P0 ;  /* 0x0000000903007c0c */ /* 0x040fe4000c701270 */
[----:B------:R-:W-:Y:S02]  /*02a0*/  LEA.HI.X.SX32 R0, R3, UR20, 0x1, P1 ;  /* 0x0000001403007c11 */ /* 0x000fe400088f0eff */
[----:B------:R-:W-:Y:S02]  /*02b0*/  SHF.L.U32 R14, R5, 0x2, RZ ;  /* 0x00000002050e7819 */ /* 0x000fe400000006ff */
[----:B------:R-:W-:-:S02]  /*02c0*/  IADD3 R7, R3, UR5, RZ ;  /* 0x0000000503077c10 */ /* 0x000fc4000fffe0ff */
[----:B------:R-:W-:Y:S02]  /*02d0*/  SHF.L.U64.HI R5, R5, 0x2, R0 ;  /* 0x0000000205057819 */ /* 0x000fe40000010200 */
[----:B------:R-:W-:-:S03]  /*02e0*/  IADD3 R4, R7, UR5, RZ ;  /* 0x0000000507047c10 */ /* 0x000fc6000fffe0ff */
[----:B------:R-:W-:Y:S02]  /*02f0*/  @P0 IADD3 R2, P1, R14, UR10, RZ ;  /* 0x0000000a0e020c10 */ /* 0x000fe4000ff3e0ff */
[----:B------:R-:W-:Y:S02]  /*0300*/  IADD3 R8, P3, R7, UR8, RZ ;  /* 0x0000000807087c10 */ /* 0x000fe4000ff7e0ff */
[----:B------:R-:W-:Y:S02]  /*0310*/  @P0 IADD3.X R3, R5, UR11, RZ, P1, !PT ;  /* 0x0000000b05030c10 */ /* 0x000fe40008ffe4ff */
[C---:B------:R-:W-:Y:S02]  /*0320*/  ISETP.GE.AND P1, PT, R7.reuse, UR26, PT ;  /* 0x0000001a07007c0c */ /* 0x040fe4000bf26270 */
[----:B------:R-:W-:Y:S01]  /*0330*/  IADD3 R0, R4, UR5, RZ ;  /* 0x0000000504007c10 */ /* 0x000fe2000fffe0ff */
[----:B------:R0:W5:Y:S01]  /*0340*/  @P0 LDG.E R37, desc[UR18][R2.64] ;  /* 0x0000001202250981 */ /* 0x000162000c1e1900 */
[----:B------:R-:W-:-:S02]  /*0350*/  ISETP.LT.AND P1, PT, R7, UR9, !P1 ;  /* 0x0000000907007c0c */ /* 0x000fc4000cf21270 */
[----:B------:R-:W-:Y:S02]  /*0360*/  CS2R R34, SRZ ;  /* 0x0000000000227805 */ /* 0x000fe4000001ff00 */
[----:B------:R-:W-:Y:S02]  /*0370*/  LEA.HI.X.SX32 R7, R7, UR20, 0x1, P3 ;  /* 0x0000001407077c11 */ /* 0x000fe400098f0eff */
[----:B------:R-:W-:Y:S02]  /*0380*/  CS2R R32, SRZ ;  /* 0x0000000000207805 */ /* 0x000fe4000001ff00 */
[----:B------:R-:W-:Y:S02]  /*0390*/  ISETP.GE.AND P2, PT, R4, UR26, PT ;  /* 0x0000001a04007c0c */ /* 0x000fe4000bf46270 */
[----:B------:R-:W-:Y:S02]  /*03a0*/  ISETP.GE.AND P3, PT, R0, UR26, PT ;  /* 0x0000001a00007c0c */ /* 0x000fe4000bf66270 */
[----:B------:R-:W-:-:S02]  /*03b0*/  IADD3 R6, P4, R4, UR8, RZ ;  /* 0x0000000804067c10 */ /* 0x000fc4000ff9e0ff */
[----:B------:R-:W-:Y:S02]  /*03c0*/  ISETP.LT.AND P2, PT, R4, UR9, !P2 ;  /* 0x0000000904007c0c */ /* 0x000fe4000d741270 */
[C---:B------:R-:W-:Y:S02]  /*03d0*/  IADD3 R20, P5, R0.reuse, UR8, RZ ;  /* 0x0000000800147c10 */ /* 0x040fe4000ffbe0ff */
[----:B------:R-:W-:Y:S02]  /*03e0*/  ISETP.LT.AND P3, PT, R0, UR9, !P3 ;  /* 0x0000000900007c0c */ /* 0x000fe4000df61270 */
[----:B0-----:R-:W-:Y:S02]  /*03f0*/  LEA.HI.X.SX32 R3, R4, UR20, 0x1, P4 ;  /* 0x0000001404037c11 */ /* 0x001fe4000a0f0eff */
[C---:B------:R-:W-:Y:S02]  /*0400*/  SHF.L.U64.HI R4, R8.reuse, 0x2, R7 ;  /* 0x0000000208047819 */ /* 0x040fe40000010207 */
[----:B------:R-:W-:-:S02]  /*0410*/  SHF.L.U32 R8, R8, 0x2, RZ ;  /* 0x0000000208087819 */ /* 0x000fc400000006ff */
[----:B------:R-:W-:Y:S02]  /*0420*/  LEA.HI.X.SX32 R7, R0, UR20, 0x1, P5 ;  /* 0x0000001400077c11 */ /* 0x000fe4000a8f0eff */
[C---:B------:R-:W-:Y:S02]  /*0430*/  SHF.L.U64.HI R3, R6.reuse, 0x2, R3 ;  /* 0x0000000206037819 */ /* 0x040fe40000010203 */
[----:B------:R-:W-:Y:S02]  /*0440*/  SHF.L.U32 R2, R6, 0x2, RZ ;  /* 0x0000000206027819 */ /* 0x000fe400000006ff */
[----:B------:R-:W-:Y:S02]  /*0450*/  @P1 IADD3 R6, P4, R8, UR10, RZ ;  /* 0x0000000a08061c10 */ /* 0x000fe4000ff9e0ff */
[C---:B------:R-:W-:Y:S02]  /*0460*/  SHF.L.U64.HI R0, R20.reuse, 0x2, R7 ;  /* 0x0000000214007819 */ /* 0x040fe40000010207 */
[----:B------:R-:W-:-:S02]  /*0470*/  SHF.L.U32 R20, R20, 0x2, RZ ;  /* 0x0000000214147819 */ /* 0x000fc400000006ff */
[----:B------:R-:W-:Y:S02]  /*0480*/  @P1 IADD3.X R7, R4, UR11, RZ, P4, !PT ;  /* 0x0000000b04071c10 */ /* 0x000fe4000a7fe4ff */
[----:B------:R-:W-:Y:S02]  /*0490*/  @P2 IADD3 R10, P5, R2, UR10, RZ ;  /* 0x0000000a020a2c10 */ /* 0x000fe4000ffbe0ff */
[----:B------:R-:W-:Y:S02]  /*04a0*/  @P3 IADD3 R22, P4, R20, UR6, RZ ;  /* 0x0000000614163c10 */ /* 0x000fe4000ff9e0ff */
[----:B------:R-:W-:Y:S02]  /*04b0*/  CS2R R26, SRZ ;  /* 0x00000000001a7805 */ /* 0x000fe4000001ff00 */
[----:B------:R-:W-:Y:S02]  /*04c0*/  @P2 IADD3.X R11, R3, UR11, RZ, P5, !PT ;  /* 0x0000000b030b2c10 */ /* 0x000fe4000affe4ff */
[----:B------:R-:W-:-:S02]  /*04d0*/  MOV R21, RZ ;  /* 0x000000ff00157202 */ /* 0x000fc40000000f00 */
[----:B------:R-:W-:Y:S02]  /*04e0*/  CS2R R30, SRZ ;  /* 0x00000000001e7805 */ /* 0x000fe4000001ff00 */
[----:B------:R-:W-:Y:S01]  /*04f0*/  @P3 IADD3.X R23, R0, UR7, RZ, P4, !PT ;  /* 0x0000000700173c10 */ /* 0x000fe2000a7fe4ff */
[----:B------:R-:W5:Y:S01]  /*0500*/  @P2 LDG.E R35, desc[UR18][R10.64] ;  /* 0x000000120a232981 */ /* 0x000f62000c1e1900 */
[C---:B------:R-:W-:Y:S02]  /*0510*/  @P3 IADD3 R18, P4, R20.reuse, UR14, RZ ;  /* 0x0000000e14123c10 */ /* 0x040fe4000ff9e0ff */
[----:B------:R-:W-:Y:S01]  /*0520*/  @P3 IADD3 R16, P5, R20, UR12, RZ ;  /* 0x0000000c14103c10 */ /* 0x000fe2000ffbe0ff */
[----:B------:R-:W5:Y:S01]  /*0530*/  @P1 LDG.E R34, desc[UR18][R6.64] ;  /* 0x0000001206221981 */ /* 0x000f62000c1e1900 */
[C---:B------:R-:W-:Y:S02]  /*0540*/  @P3 IADD3.X R19, R0.reuse, UR15, RZ, P4, !PT ;  /* 0x0000000f00133c10 */ /* 0x040fe4000a7fe4ff */
[----:B------:R-:W-:Y:S01]  /*0550*/  @P3 IADD3.X R17, R0, UR13, RZ, P5, !PT ;  /* 0x0000000d00113c10 */ /* 0x000fe2000affe4ff */
[----:B------:R-:W5:Y:S01]  /*0560*/  @P3 LDG.E R32, desc[UR18][R22.64] ;  /* 0x0000001216203981 */ /* 0x000f62000c1e1900 */
[----:B------:R-:W-:-:S03]  /*0570*/  @P3 IADD3 R12, P6, R20, UR10, RZ ;  /* 0x0000000a140c3c10 */ /* 0x000fc6000ffde0ff */
[----:B------:R0:W5:Y:S01]  /*0580*/  @P3 LDG.E R26, desc[UR18][R18.64] ;  /* 0x00000012121a3981 */ /* 0x000162000c1e1900 */
[----:B------:R-:W-:-:S03]  /*0590*/  @P3 IADD3.X R13, R0, UR11, RZ, P6, !PT ;  /* 0x0000000b000d3c10 */ /* 0x000fc6000b7fe4ff */
[----:B------:R1:W5:Y:S04]  /*05a0*/  @P3 LDG.E R21, desc[UR18][R16.64] ;  /* 0x0000001210153981 */ /* 0x000368000c1e1900 */
[----:B------:R2:W5:Y:S01]  /*05b0*/  @P3 LDG.E R30, desc[UR18][R12.64] ;  /* 0x000000120c1e3981 */ /* 0x000562000c1e1900 */
[C---:B0-----:R-:W-:Y:S02]  /*05c0*/  IADD3 R18, P4, R14.reuse, UR12, RZ ;  /* 0x0000000c0e127c10 */ /* 0x041fe4000ff9e0ff */
[C---:B-1----:R-:W-:Y:S02]  /*05d0*/  IADD3 R16, P5, R14.reuse, UR14, RZ ;  /* 0x0000000e0e107c10 */ /* 0x042fe4000ffbe0ff */
[----:B------:R-:W-:Y:S02]  /*05e0*/  IADD3 R14, P6, R14, UR6, RZ ;  /* 0x000000060e0e7c10 */ /* 0x000fe4000ffde0ff */
[----:B------:R-:W-:-:S02]  /*05f0*/  IADD3.X R19, R5, UR13, RZ, P4, !PT ;  /* 0x0000000d05137c10 */ /* 0x000fc4000a7fe4ff */
[C---:B------:R-:W-:Y:S02]  /*0600*/  IADD3.X R17, R5.reuse, UR15, RZ, P5, !PT ;  /* 0x0000000f05117c10 */ /* 0x040fe4000affe4ff */
[----:B------:R-:W-:Y:S02]  /*0610*/  IADD3.X R15, R5, UR7, RZ, P6, !PT ;  /* 0x00000007050f7c10 */ /* 0x000fe4000b7fe4ff */
[C---:B--2---:R-:W-:Y:S02]  /*0620*/  IADD3 R12, P4, R8.reuse, UR12, RZ ;  /* 0x0000000c080c7c10 */ /* 0x044fe4000ff9e0ff */
[----:B------:R-:W-:Y:S02]  /*0630*/  CS2R R22, SRZ ;  /* 0x0000000000167805 */ /* 0x000fe4000001ff00 */
[----:B------:R-:W-:Y:S02]  /*0640*/  IADD3 R10, P5, R8, UR14, RZ ;  /* 0x0000000e080a7c10 */ /* 0x000fe4000ffbe0ff */
[----:B------:R-:W-:-:S02]  /*0650*/  CS2R R24, SRZ ;  /* 0x0000000000187805 */ /* 0x000fc4000001ff00 */
[----:B------:R-:W-:Y:S02]  /*0660*/  IADD3 R8, P6, R8, UR6, RZ ;  /* 0x0000000608087c10 */ /* 0x000fe4000ffde0ff */
[----:B------:R-:W-:Y:S02]  /*0670*/  CS2R R28, SRZ ;  /* 0x00000000001c7805 */ /* 0x000fe4000001ff00 */
[C---:B------:R-:W-:Y:S01]  /*0680*/  IADD3.X R13, R4.reuse, UR13, RZ, P4, !PT ;  /* 0x0000000d040d7c10 */ /* 0x040fe2000a7fe4ff */
[----:B------:R0:W5:Y:S01]  /*0690*/  @P0 LDG.E R22, desc[UR18][R18.64] ;  /* 0x0000001212160981 */ /* 0x000162000c1e1900 */
[C---:B------:R-:W-:Y:S02]  /*06a0*/  IADD3.X R11, R4.reuse, UR15, RZ, P5, !PT ;  /* 0x0000000f040b7c10 */ /* 0x040fe4000affe4ff */
[----:B------:R-:W-:Y:S01]  /*06b0*/  IADD3.X R9, R4, UR7, RZ, P6, !PT ;  /* 0x0000000704097c10 */ /* 0x000fe2000b7fe4ff */
[----:B------:R0:W5:Y:S01]  /*06c0*/  @P0 LDG.E R31, desc[UR18][R16.64] ;  /* 0x00000012101f0981 */ /* 0x000162000c1e1900 */
[----:B------:R-:W-:-:S02]  /*06d0*/  IADD3 R6, P4, R2, UR12, RZ ;  /* 0x0000000c02067c10 */ /* 0x000fc4000ff9e0ff */
[C---:B------:R-:W-:Y:S01]  /*06e0*/  IADD3 R4, P5, R2.reuse, UR14, RZ ;  /* 0x0000000e02047c10 */ /* 0x040fe2000ffbe0ff */
[----:B------:R0:W5:Y:S01]  /*06f0*/  @P0 LDG.E R25, desc[UR18][R14.64] ;  /* 0x000000120e190981 */ /* 0x000162000c1e1900 */
[----:B------:R-:W-:Y:S02]  /*0700*/  IADD3 R2, P6, R2, UR6, RZ ;  /* 0x0000000602027c10 */ /* 0x000fe4000ffde0ff */
[C---:B------:R-:W-:Y:S01]  /*0710*/  IADD3.X R7, R3.reuse, UR13, RZ, P4, !PT ;  /* 0x0000000d03077c10 */ /* 0x040fe2000a7fe4ff */
[----:B------:R0:W5:Y:S01]  /*0720*/  @P1 LDG.E R23, desc[UR18][R12.64] ;  /* 0x000000120c171981 */ /* 0x000162000c1e1900 */
[C---:B------:R-:W-:Y:S02]  /*0730*/  IADD3.X R5, R3.reuse, UR15, RZ, P5, !PT ;  /* 0x0000000f03057c10 */ /* 0x040fe4000affe4ff */
[----:B------:R-:W-:Y:S01]  /*0740*/  IADD3.X R3, R3, UR7, RZ, P6, !PT ;  /* 0x0000000703037c10 */ /* 0x000fe2000b7fe4ff */
[----:B------:R0:W5:Y:S04]  /*0750*/  @P1 LDG.E R28, desc[UR18][R10.64] ;  /* 0x000000120a1c1981 */ /* 0x000168000c1e1900 */
[----:B------:R0:W5:Y:S04]  /*0760*/  @P1 LDG.E R29, desc[UR18][R8.64] ;  /* 0x00000012081d1981 */ /* 0x000168000c1e1900 */
[----:B------:R0:W5:Y:S04]  /*0770*/  @P2 LDG.E R24, desc[UR18][R6.64] ;  /* 0x0000001206182981 */ /* 0x000168000c1e1900 */
[----:B------:R0:W5:Y:S04]  /*0780*/  @P2 LDG.E R27, desc[UR18][R4.64] ;  /* 0x00000012041b2981 */ /* 0x000168000c1e1900 */
[----:B------:R0:W5:Y:S01]  /*0790*/  @P2 LDG.E R33, desc[UR18][R2.64] ;  /* 0x0000001202212981 */ /* 0x000162000c1e1900 */
[----:B------:R-:W-:-:S13]  /*07a0*/  ISETP.NE.AND P4, PT, RZ, UR21, PT ;  /* 0x00000015ff007c0c */ /* 0x000fda000bf85270 */
[----:B0-----:R-:W-:Y:S05]  /*07b0*/  @!P4 BRA `(.L_x_158) ;  /* 0x0000000000ccc947 */ /* 0x001fea0003800000 */
[----:B-----5:R-:W-:Y:S01]  /*07c0*/  FMUL.FTZ R40, R37, UR17 ;  /* 0x0000001125287c20 */ /* 0x020fe20008410000 */
[----:B------:R-:W0:Y:S01]  /*07d0*/  MUFU.RCP R36, UR22 ;  /* 0x0000001600247d08 */ /* 0x000e220008001000 */
[----:B------:R-:W-:Y:S01]  /*07e0*/  FMUL.FTZ R39, R34, UR17 ;  /* 0x0000001122277c20 */ /* 0x000fe20008410000 */
[----:B------:R-:W-:Y:S01]  /*07f0*/  FMUL.FTZ R42, R35, UR17 ;  /* 0x00000011232a7c20 */ /* 0x000fe20008410000 */
[----:B------:R-:W-:-:S03]  /*0800*/  FMUL.FTZ R40, R40, R37 ;  /* 0x0000002528287220 */ /* 0x000fc60000410000 */
[----:B------:R-:W-:Y:S01]  /*0810*/  FMUL.FTZ R42, R42, R35 ;  /* 0x000000232a2a7220 */ /* 0x000fe20000410000 */
[----:B------:R-:W-:Y:S01]  /*0820*/  FFMA.FTZ R25, R25, UR28, R40 ;  /* 0x0000001c19197c23 */ /* 0x000fe20008010028 */
[----:B------:R-:W-:Y:S01]  /*0830*/  FMUL.FTZ R40, R39, R34 ;  /* 0x0000002227287220 */ /* 0x000fe20000410000 */
[----:B------:R-:W-:Y:S01]  /*0840*/  FMUL.FTZ R39, R30, UR17 ;  /* 0x000000111e277c20 */ /* 0x000fe20008410000 */
[----:B------:R-:W-:Y:S02]  /*0850*/  FFMA.FTZ R33, R33, UR28, R42 ;  /* 0x0000001c21217c23 */ /* 0x000fe4000801002a */
[----:B------:R-:W-:Y:S01]  /*0860*/  FFMA.FTZ R29, R29, UR28, R40 ;  /* 0x0000001c1d1d7c23 */ /* 0x000fe20008010028 */
[----:B------:R-:W-:-:S04]  /*0870*/  FMUL.FTZ R41, R39, R30 ;  /* 0x0000001e27297220 */ /* 0x000fc80000410000 */
[----:B------:R-:W-:Y:S01]  /*0880*/  FFMA.FTZ R32, R32, UR28, R41 ;  /* 0x0000001c20207c23 */ /* 0x000fe20008010029 */
[-C--:B0-----:R-:W-:Y:S01]  /*0890*/  FMUL.FTZ R40, R25, R36.reuse ;  /* 0x0000002419287220 */ /* 0x081fe20000410000 */
[-C--:B------:R-:W-:Y:S01]  /*08a0*/  FMUL.FTZ R43, R29, R36.reuse ;  /* 0x000000241d2b7220 */ /* 0x080fe20000410000 */
[-C--:B------:R-:W-:Y:S01]  /*08b0*/  FMUL.FTZ R44, R33, R36.reuse ;  /* 0x00000024212c7220 */ /* 0x080fe20000410000 */
[----:B------:R-:W-:Y:S02]  /*08c0*/  FMUL.FTZ R41, R32, R36 ;  /* 0x0000002420297220 */ /* 0x000fe40000410000 */
[----:B------:R-:W0:Y:S08]  /*08d0*/  MUFU.SQRT R39, R43 ;  /* 0x0000002b00277308 */ /* 0x000e300000002000 */
[----:B------:R-:W1:Y:S08]  /*08e0*/  MUFU.SQRT R40, R40 ;  /* 0x0000002800287308 */ /* 0x000e700000002000 */
[----:B------:R-:W2:Y:S01]  /*08f0*/  MUFU.SQRT R42, R44 ;  /* 0x0000002c002a7308 */ /* 0x000ea20000002000 */
[----:B0-----:R-:W-:-:S07]  /*0900*/  FADD.FTZ R39, R39, UR23 ;  /* 0x0000001727277e21 */ /* 0x001fce0008010000 */
[----:B------:R-:W0:Y:S01]  /*0910*/  MUFU.SQRT R41, R41 ;  /* 0x0000002900297308 */ /* 0x000e220000002000 */
[----:B-1----:R-:W-:-:S07]  /*0920*/  FADD.FTZ R36, R40, UR23 ;  /* 0x0000001728247e21 */ /* 0x002fce0008010000 */
[----:B------:R-:W1:Y:S01]  /*0930*/  MUFU.RCP R40, UR29 ;  /* 0x0000001d00287d08 */ /* 0x000e620008001000 */
[----:B--2---:R-:W-:Y:S01]  /*0940*/  FADD.FTZ R45, R42, UR23 ;  /* 0x000000172a2d7e21 */ /* 0x004fe20008010000 */
[----:B------:R-:W-:-:S04]  /*0950*/  FMUL.FTZ R42, R37, UR16 ;  /* 0x00000010252a7c20 */ /* 0x000fc80008410000 */
[----:B------:R-:W-:Y:S01]  /*0960*/  FFMA.FTZ R31, R31, UR27, R42 ;  /* 0x0000001b1f1f7c23 */ /* 0x000fe2000801002a */
[----:B------:R-:W-:Y:S01]  /*0970*/  FMUL.FTZ R42, R35, UR16 ;  /* 0x00000010232a7c20 */ /* 0x000fe20008410000 */
[----:B------:R-:W2:Y:S01]  /*0980*/  MUFU.RCP R39, R39 ;  /* 0x0000002700277308 */ /* 0x000ea20000001000 */
[----:B0-----:R-:W-:Y:S01]  /*0990*/  FADD.FTZ R44, R41, UR23 ;  /* 0x00000017292c7e21 */ /* 0x001fe20008010000 */
[----:B------:R-:W-:Y:S01]  /*09a0*/  FMUL.FTZ R41, R34, UR16 ;  /* 0x0000001022297c20 */ /* 0x000fe20008410000 */
[----:B------:R-:W-:-:S03]  /*09b0*/  FFMA.FTZ R27, R27, UR27, R42 ;  /* 0x0000001b1b1b7c23 */ /* 0x000fc6000801002a */
[----:B------:R-:W-:Y:S01]  /*09c0*/  FFMA.FTZ R35, R28, UR27, R41 ;  /* 0x0000001b1c237c23 */ /* 0x000fe20008010029 */
[----:B------:R-:W-:Y:S01]  /*09d0*/  FMUL.FTZ R41, R30, UR16 ;  /* 0x000000101e297c20 */ /* 0x000fe20008410000 */
[----:B------:R-:W0:Y:S01]  /*09e0*/  MUFU.RCP R36, R36 ;  /* 0x0000002400247308 */ /* 0x000e220000001000 */
[-C--:B-1----:R-:W-:Y:S01]  /*09f0*/  FMUL.FTZ R43, R31, R40.reuse ;  /* 0x000000281f2b7220 */ /* 0x082fe20000410000 */
[-C--:B------:R-:W-:Y:S01]  /*0a00*/  FMUL.FTZ R28, R27, R40.reuse ;  /* 0x000000281b1c7220 */ /* 0x080fe20000410000 */
[----:B------:R-:W-:Y:S01]  /*0a10*/  FFMA.FTZ R41, R26, UR27, R41 ;  /* 0x0000001b1a297c23 */ /* 0x000fe20008010029 */
[----:B------:R-:W-:-:S04]  /*0a20*/  FMUL.FTZ R26, R35, R40 ;  /* 0x00000028231a7220 */ /* 0x000fc80000410000 */
[----:B------:R1:W3:Y:S01]  /*0a30*/  MUFU.RCP R37, R45 ;  /* 0x0000002d00257308 */ /* 0x0002e20000001000 */
[----:B--2---:R-:W-:-:S04]  /*0a40*/  FMUL.FTZ R26, R26, R39 ;  /* 0x000000271a1a7220 */ /* 0x004fc80000410000 */
[----:B------:R-:W-:-:S03]  /*0a50*/  FFMA.FTZ R26, R23, UR24, R26 ;  /* 0x00000018171a7c23 */ /* 0x000fc6000801001a */
[----:B------:R-:W2:Y:S01]  /*0a60*/  MUFU.RCP R34, R44 ;  /* 0x0000002c00227308 */ /* 0x000ea20000001000 */
[----:B-1----:R-:W-:Y:S01]  /*0a70*/  FMUL.FTZ R45, R41, R40 ;  /* 0x00000028292d7220 */ /* 0x002fe20000410000 */
[----:B0-----:R-:W-:Y:S01]  /*0a80*/  FMUL.FTZ R43, R43, R36 ;  /* 0x000000242b2b7220 */ /* 0x001fe20000410000 */
[----:B---3--:R-:W-:-:S03]  /*0a90*/  FMUL.FTZ R39, R28, R37 ;  /* 0x000000251c277220 */ /* 0x008fc60000410000 */
[----:B------:R-:W-:Y:S01]  /*0aa0*/  FFMA.FTZ R37, R22, UR24, R43 ;  /* 0x0000001816257c23 */ /* 0x000fe2000801002b */
[----:B------:R-:W-:Y:S01]  /*0ab0*/  FFMA.FTZ R39, R24, UR24, R39 ;  /* 0x0000001818277c23 */ /* 0x000fe20008010027 */
[----:B--2---:R-:W-:-:S04]  /*0ac0*/  FMUL.FTZ R34, R45, R34 ;  /* 0x000000222d227220 */ /* 0x004fc80000410000 */
[----:B------:R-:W-:Y:S01]  /*0ad0*/  FFMA.FTZ R34, R21, UR24, R34 ;  /* 0x0000001815227c23 */ /* 0x000fe20008010022 */
[----:B------:R-:W-:Y:S06]  /*0ae0*/  BRA `(.L_x_159) ;  /* 0x0000000000c87947 */ /* 0x000fec0003800000 */
.L_x_158:
[----:B-----5:R-:W-:Y:S01]  /*0af0*/  FFMA.FTZ R36, R22, UR24, R37 ;  /* 0x0000001816247c23 */ /* 0x020fe20008010025 */
[----:B------:R-:W0:Y:S01]  /*0b00*/  MUFU.RCP R40, UR22 ;  /* 0x0000001600287d08 */ /* 0x000e220008001000 */
[----:B------:R-:W-:Y:S01]  /*0b10*/  FFMA.FTZ R34, R23, UR24, R34 ;  /* 0x0000001817227c23 */ /* 0x000fe20008010022 */
[----:B------:R-:W-:Y:S01]  /*0b20*/  FFMA.FTZ R30, R21, UR24, R30 ;  /* 0x00000018151e7c23 */ /* 0x000fe2000801001e */
[----:B------:R-:W-:Y:S01]  /*0b30*/  FMUL.FTZ R37, R36, UR17 ;  /* 0x0000001124257c20 */ /* 0x000fe20008410000 */
[----:B------:R-:W-:Y:S02]  /*0b40*/  FFMA.FTZ R35, R24, UR24, R35 ;  /* 0x0000001818237c23 */ /* 0x000fe40008010023 */
[----:B------:R-:W-:Y:S01]  /*0b50*/  FMUL.FTZ R39, R30, UR17 ;  /* 0x000000111e277c20 */ /* 0x000fe20008410000 */
[----:B------:R-:W-:Y:S01]  /*0b60*/  FMUL.FTZ R42, R36, R37 ;  /* 0x00000025242a7220 */ /* 0x000fe20000410000 */
[----:B------:R-:W-:Y:S01]  /*0b70*/  FMUL.FTZ R37, R34, UR17 ;  /* 0x0000001122257c20 */ /* 0x000fe20008410000 */
[----:B------:R-:W-:Y:S01]  /*0b80*/  FMUL.FTZ R44, R35, UR17 ;  /* 0x00000011232c7c20 */ /* 0x000fe20008410000 */
[----:B------:R-:W-:Y:S01]  /*0b90*/  FMUL.FTZ R41, R30, R39 ;  /* 0x000000271e297220 */ /* 0x000fe20000410000 */
[----:B------:R-:W-:Y:S01]  /*0ba0*/  FFMA.FTZ R25, R25, UR28, R42 ;  /* 0x0000001c19197c23 */ /* 0x000fe2000801002a */
[----:B------:R-:W-:Y:S01]  /*0bb0*/  FMUL.FTZ R42, R34, R37 ;  /* 0x00000025222a7220 */ /* 0x000fe20000410000 */
[----:B------:R-:W-:Y:S01]  /*0bc0*/  FMUL.FTZ R44, R35, R44 ;  /* 0x0000002c232c7220 */ /* 0x000fe20000410000 */
[----:B------:R-:W-:-:S02]  /*0bd0*/  FFMA.FTZ R32, R32, UR28, R41 ;  /* 0x0000001c20207c23 */ /* 0x000fc40008010029 */
[----:B------:R-:W-:Y:S01]  /*0be0*/  FFMA.FTZ R29, R29, UR28, R42 ;  /* 0x0000001c1d1d7c23 */ /* 0x000fe2000801002a */
[----:B------:R-:W-:Y:S01]  /*0bf0*/  FFMA.FTZ R33, R33, UR28, R44 ;  /* 0x0000001c21217c23 */ /* 0x000fe2000801002c */
[-C--:B0-----:R-:W-:Y:S01]  /*0c00*/  FMUL.FTZ R43, R25, R40.reuse ;  /* 0x00000028192b7220 */ /* 0x081fe20000410000 */
[-C--:B------:R-:W-:Y:S01]  /*0c10*/  FMUL.FTZ R41, R32, R40.reuse ;  /* 0x0000002820297220 */ /* 0x080fe20000410000 */
[-C--:B------:R-:W-:Y:S01]  /*0c20*/  FMUL.FTZ R44, R29, R40.reuse ;  /* 0x000000281d2c7220 */ /* 0x080fe20000410000 */
[----:B------:R-:W-:Y:S01]  /*0c30*/  FMUL.FTZ R45, R33, R40 ;  /* 0x00000028212d7220 */ /* 0x000fe20000410000 */
        /* <DEDUP_REMOVED lines=18> */
[-C--:B-1----:R-:W-:Y:S02]  /*0d60*/  FMUL.FTZ R28, R31, R40.reuse ;  /* 0x000000281f1c7220 */ /* 0x082fe40000410000 */
[----:B------:R-:W-:Y:S01]  /*0d70*/  FFMA.FTZ R41, R26, UR27, R41 ;  /* 0x0000001b1a297c23 */ /* 0x000fe20008010029 */
[----:B------:R-:W-:-:S03]  /*0d80*/  FMUL.FTZ R26, R35, R40 ;  /* 0x00000028231a7220 */ /* 0x000fc60000410000 */
[----:B------:R-:W-:Y:S01]  /*0d90*/  FMUL.FTZ R45, R41, R40 ;  /* 0x00000028292d7220 */ /* 0x000fe20000410000 */
[----:B------:R1:W3:Y:S01]  /*0da0*/  MUFU.RCP R36, R43 ;  /* 0x0000002b00247308 */ /* 0x0002e20000001000 */
[----:B--2---:R-:W-:-:S07]  /*0db0*/  FMUL.FTZ R26, R26, R39 ;  /* 0x000000271a1a7220 */ /* 0x004fce0000410000 */
[----:B------:R-:W2:Y:S01]  /*0dc0*/  MUFU.RCP R34, R44 ;  /* 0x0000002c00227308 */ /* 0x000ea20000001000 */
[----:B-1----:R-:W-:Y:S01]  /*0dd0*/  FMUL.FTZ R43, R27, R40 ;  /* 0x000000281b2b7220 */ /* 0x002fe20000410000 */
[----:B0-----:R-:W-:-:S03]  /*0de0*/  FMUL.FTZ R37, R28, R37 ;  /* 0x000000251c257220 */ /* 0x001fc60000410000 */
[----:B---3--:R-:W-:Y:S01]  /*0df0*/  FMUL.FTZ R39, R43, R36 ;  /* 0x000000242b277220 */ /* 0x008fe20000410000 */
[----:B--2---:R-:W-:-:S07]  /*0e00*/  FMUL.FTZ R34, R45, R34 ;  /* 0x000000222d227220 */ /* 0x004fce0000410000 */
.L_x_159:
[----:B------:R-:W-:Y:S01]  /*0e10*/  FFMA.FTZ R37, -R37, UR25, R22 ;  /* 0x0000001925257c23 */ /* 0x000fe20008010116 */
[----:B------:R-:W-:Y:S01]  /*0e20*/  FFMA.FTZ R23, -R26, UR25, R23 ;  /* 0x000000191a177c23 */ /* 0x000fe20008010117 */
[----:B------:R-:W-:Y:S01]  /*0e30*/  FFMA.FTZ R39, -R39, UR25, R24 ;  /* 0x0000001927277c23 */ /* 0x000fe20008010118 */
[----:B------:R-:W-:Y:S01]  /*0e40*/  BSSY B0, `(.L_x_160) ;  /* 0x0000015000007945 */ /* 0x000fe20003800000 */
[----:B------:R-:W-:Y:S01]  /*0e50*/  FFMA.FTZ R43, -R34, UR25, R21 ;  /* 0x00000019222b7c23 */ /* 0x000fe20008010115 */
[----:B------:R0:W-:Y:S04]  /*0e60*/  @P0 STG.E desc[UR18][R18.64], R37 ;  /* 0x0000002512000986 */ /* 0x0001e8000c101912 */
        /* <DEDUP_REMOVED lines=9> */
[C---:B0-----:R-:W-:Y:S02]  /*0f00*/  IADD3 R2, P2, R20.reuse, UR12, RZ ;  /* 0x0000000c14027c10 */ /* 0x041fe4000ff5e0ff */
[C---:B------:R-:W-:Y:S02]  /*0f10*/  IADD3 R4, P1, R20.reuse, UR14, RZ ;  /* 0x0000000e14047c10 */ /* 0x040fe4000ff3e0ff */
[----:B------:R-:W-:Y:S02]  /*0f20*/  IADD3 R20, P0, R20, UR6, RZ ;  /* 0x0000000614147c10 */ /* 0x000fe4000ff1e0ff */
[C---:B------:R-:W-:Y:S02]  /*0f30*/  IADD3.X R3, R0.reuse, UR13, RZ, P2, !PT ;  /* 0x0000000d00037c10 */ /* 0x040fe400097fe4ff */
[C---:B------:R-:W-:Y:S02]  /*0f40*/  IADD3.X R5, R0.reuse, UR15, RZ, P1, !PT ;  /* 0x0000000f00057c10 */ /* 0x040fe40008ffe4ff */
[----:B------:R-:W-:Y:S01]  /*0f50*/  IADD3.X R21, R0, UR7, RZ, P0, !PT ;  /* 0x0000000700157c10 */ /* 0x000fe200087fe4ff */
[----:B------:R1:W-:Y:S04]  /*0f60*/  STG.E desc[UR18][R2.64], R43 ;  /* 0x0000002b02007986 */ /* 0x0003e8000c101912 */
[----:B------:R1:W-:Y:S04]  /*0f70*/  STG.E desc[UR18][R4.64], R41 ;  /* 0x0000002904007986 */ /* 0x0003e8000c101912 */
[----:B------:R1:W-:Y:S02]  /*0f80*/  STG.E desc[UR18][R20.64], R32 ;  /* 0x0000002014007986 */ /* 0x0003e4000c101912 */
.L_x_161:
[----:B------:R-:W-:Y:S05]  /*0f90*/  BSYNC B0 ;  /* 0x0000000000007941 */ /* 0x000fea0003800000 */
.L_x_160:
[----:B------:R-:W-:-:S04]  /*0fa0*/  ULEA UR4, UR5, UR4, 0x2 ;  /* 0x0000000405047291 */ /* 0x000fc8000f8e103f */
[----:B------:R-:W-:Y:S02]  /*0fb0*/  UISETP.GE.AND UP0, UPT, UR4, UR26, UPT ;  /* 0x0000001a0400728c */ /* 0x000fe4000bf06270 */
[----:B------:R-:W-:-:S04]  /*0fc0*/  MOV R0, UR4 ;  /* 0x0000000400007c02 */ /* 0x000fc80008000f00 */
[----:B------:R-:W-:Y:S02]  /*0fd0*/  ISETP.LT.AND P1, PT, R0, UR9, PT ;  /* 0x0000000900007c0c */ /* 0x000fe4000bf21270 */
[----:B------:R-:W-:-:S13]  /*0fe0*/  PLOP3.LUT P0, PT, PT, PT, UP0, 0x80, 0x0 ;  /* 0x000000000000781c */ /* 0x000fda0003f0f008 */
[----:B------:R-:W-:Y:S05]  /*0ff0*/  @!P0 BRA P1, `(.L_x_162) ;  /* 0xfffffff000948947 */ /* 0x000fea000083ffff */
[----:B------:R-:W-:Y:S05]  /*1000*/  EXIT ;  /* 0x000000000000794d */ /* 0x000fea0003800000 */
.L_x_163:
        /* <DEDUP_REMOVED lines=15> */
.L_x_206:


//--------------------- .text._Z25multi_tensor_apply_kernelI18TensorListMetadataILi4EE11AdamFunctorIdfiEJffffff10adamMode_tfEEvlPViT_T0_DpT1_ --------------------------
	.section	.text._Z25multi_tensor_apply_kernelI18TensorListMetadataILi4EE11AdamFunctorIdfiEJffffff10adamMode_tfEEvlPViT_T0_DpT1_,"ax",@progbits
	.align	128
        .global         _Z25multi_tensor_apply_kernelI18TensorListMetadataILi4EE11AdamFunctorIdfiEJffffff10adamMode_tfEEvlPViT_T0_DpT1_
        .type           _Z25multi_tensor_apply_kernelI18TensorListMetadataILi4EE11AdamFunctorIdfiEJffffff10adamMode_tfEEvlPViT_T0_DpT1_,@function
        .size           _Z25multi_tensor_apply_kernelI18TensorListMetadataILi4EE11AdamFunctorIdfiEJffffff10adamMode_tfEEvlPViT_T0_DpT1_,(.L_x_207 - _Z25multi_tensor_apply_kernelI18TensorListMetadataILi4EE11AdamFunctorIdfiEJffffff10adamMode_tfEEvlPViT_T0_DpT1_)
        .other          _Z25multi_tensor_apply_kernelI18TensorListMetadataILi4EE11AdamFunctorIdfiEJffffff10adamMode_tfEEvlPViT_T0_DpT1_,@"STO_CUDA_ENTRY STV_DEFAULT"
_Z25multi_tensor_apply_kernelI18TensorListMetadataILi4EE11AdamFunctorIdfiEJffffff10adamMode_tfEEvlPViT_T0_DpT1_:
.text._Z25multi_tensor_apply_kernelI18TensorListMetadataILi4EE11AdamFunctorIdfiEJffffff10adamMode_tfEEvlPViT_T0_DpT1_:
        /* <DEDUP_REMOVED lines=37> */
.L_x_166:
[----:B------:R-:W-:-:S04]  /*0250*/  IADD3 R0, R36, UR4, RZ ;  /* 0x0000000424007c10 */ /* 0x000fc8000fffe0ff */
[C---:B------:R-:W-:Y:S02]  /*0260*/  ISETP.GE.AND P2, PT, R0.reuse, UR26, PT ;  /* 0x0000001a00007c0c */ /* 0x040fe4000bf46270 */
[C---:B------:R-:W-:Y:S02]  /*0270*/  IADD3 R33, P0, R0.reuse, UR8, RZ ;  /* 0x0000000800217c10 */ /* 0x040fe4000ff1e0ff */
[C---:B------:R-:W-:Y:S02]  /*0280*/  ISETP.LT.AND P2, PT, R0.reuse, UR9, !P2 ;  /* 0x0000000900007c0c */ /* 0x040fe4000d741270 */
[C---:B--2---:R-:W-:Y:S01]  /*0290*/  LEA.HI.X.SX32 R14, R0.reuse, UR20, 0x1, P0 ;  /* 0x00000014000e7c11 */ /* 0x044fe200080f0eff */
[----:B------:R-:W-:Y:S01]  /*02a0*/  VIADD R0, R0, UR5 ;  /* 0x0000000500007c36 */ /* 0x000fe20008000000 */
[C---:B------:R-:W-:Y:S02]  /*02b0*/  SHF.L.U32 R26, R33.reuse, 0x3, RZ ;  /* 0x00000003211a7819 */ /* 0x040fe400000006ff */
[----:B0-----:R-:W-:-:S02]  /*02c0*/  SHF.L.U64.HI R2, R33, 0x3, R14 ;  /* 0x0000000321027819 */ /* 0x001fc4000001020e */
[----:B------:R-:W-:-:S04]  /*02d0*/  ISETP.GE.AND P3, PT, R0, UR26, PT ;  /* 0x0000001a00007c0c */ /* 0x000fc8000bf66270 */
[----:B------:R-:W-:Y:S02]  /*02e0*/  ISETP.LT.AND P3, PT, R0, UR9, !P3 ;  /* 0x0000000900007c0c */ /* 0x000fe4000df61270 */
[----:B------:R-:W-:-:S04]  /*02f0*/  @P2 IADD3 R12, P0, R26, UR10, RZ ;  /* 0x0000000a1a0c2c10 */ /* 0x000fc8000ff1e0ff */
[----:B------:R-:W-:Y:S02]  /*0300*/  @P2 IADD3.X R13, R2, UR11, RZ, P0, !PT ;  /* 0x0000000b020d2c10 */ /* 0x000fe400087fe4ff */
[----:B------:R-:W-:Y:S02]  /*0310*/  IADD3 R8, P1, R0, UR8, RZ ;  /* 0x0000000800087c10 */ /* 0x000fe4000ff3e0ff */
[----:B------:R-:W-:Y:S02]  /*0320*/  IADD3 R26, P0, R26, UR12, RZ ;  /* 0x0000000c1a1a7c10 */ /* 0x000fe4000ff1e0ff */
[----:B------:R-:W2:Y:S01]  /*0330*/  @P2 LDG.E.64 R12, desc[UR18][R12.64] ;  /* 0x000000120c0c2981 */ /* 0x000ea2000c1e1b00 */
[----:B------:R-:W-:Y:S02]  /*0340*/  LEA.HI.X.SX32 R15, R0, UR20, 0x1, P1 ;  /* 0x00000014000f7c11 */ /* 0x000fe400088f0eff */
[----:B------:R-:W-:Y:S02]  /*0350*/  SHF.L.U32 R20, R8, 0x3, RZ ;  /* 0x0000000308147819 */ /* 0x000fe400000006ff */
[----:B------:R-:W-:-:S02]  /*0360*/  IADD3.X R27, R2, UR13, RZ, P0, !PT ;  /* 0x0000000d021b7c10 */ /* 0x000fc400087fe4ff */
[----:B------:R-:W-:Y:S02]  /*0370*/  IADD3 R7, R0, UR5, RZ ;  /* 0x0000000500077c10 */ /* 0x000fe4000fffe0ff */
[----:B------:R-:W-:Y:S01]  /*0380*/  SHF.L.U64.HI R0, R8, 0x3, R15 ;  /* 0x0000000308007819 */ /* 0x000fe2000001020f */
[----:B------:R-:W3:Y:S01]  /*0390*/  @P2 LDG.E.64 R16, desc[UR18][R26.64] ;  /* 0x000000121a102981 */ /* 0x000ee2000c1e1b00 */
[----:B------:R-:W-:Y:S02]  /*03a0*/  @P3 IADD3 R22, P0, R20, UR10, RZ ;  /* 0x0000000a14163c10 */ /* 0x000fe4000ff1e0ff */
[C---:B------:R-:W-:Y:S02]  /*03b0*/  ISETP.GE.AND P4, PT, R7.reuse, UR26, PT ;  /* 0x0000001a07007c0c */ /* 0x040fe4000bf86270 */
[----:B------:R-:W-:Y:S02]  /*03c0*/  @P3 IADD3.X R23, R0, UR11, RZ, P0, !PT ;  /* 0x0000000b00173c10 */ /* 0x000fe400087fe4ff */
[----:B------:R-:W-:-:S02]  /*03d0*/  ISETP.LT.AND P4, PT, R7, UR9, !P4 ;  /* 0x0000000907007c0c */ /* 0x000fc4000e781270 */
[C---:B------:R-:W-:Y:S02]  /*03e0*/  IADD3 R6, P1, R7.reuse, UR8, RZ ;  /* 0x0000000807067c10 */ /* 0x040fe4000ff3e0ff */
[----:B------:R-:W4:Y:S01]  /*03f0*/  @P3 LDG.E.64 R22, desc[UR18][R22.64] ;  /* 0x0000001216163981 */ /* 0x000f22000c1e1b00 */
[----:B------:R-:W-:Y:S02]  /*0400*/  IADD3 R20, P0, R20, UR12, RZ ;  /* 0x0000000c14147c10 */ /* 0x000fe4000ff1e0ff */
[----:B------:R-:W-:Y:S01]  /*0410*/  IMAD.SHL.U32 R18, R6, 0x8, RZ ;  /* 0x0000000806127824 */ /* 0x000fe200078e00ff */
[----:B------:R-:W-:Y:S02]  /*0420*/  LEA.HI.X.SX32 R9, R7, UR20, 0x1, P1 ;  /* 0x0000001407097c11 */ /* 0x000fe400088f0eff */
[----:B------:R-:W-:Y:S02]  /*0430*/  IADD3.X R21, R0, UR13, RZ, P0, !PT ;  /* 0x0000000d00157c10 */ /* 0x000fe400087fe4ff */
[----:B------:R-:W-:-:S02]  /*0440*/  SHF.L.U64.HI R0, R6, 0x3, R9 ;  /* 0x0000000306007819 */ /* 0x000fc40000010209 */
[----:B------:R-:W-:Y:S01]  /*0450*/  @P4 IADD3 R10, P0, R18, UR10, RZ ;  /* 0x0000000a120a4c10 */ /* 0x000fe2000ff1e0ff */
[----:B------:R-:W4:Y:S03]  /*0460*/  @P3 LDG.E.64 R30, desc[UR18][R20.64] ;  /* 0x00000012141e3981 */ /* 0x000f26000c1e1b00 */
[----:B------:R-:W-:-:S06]  /*0470*/  @P4 IADD3.X R11, R0, UR11, RZ, P0, !PT ;  /* 0x0000000b000b4c10 */ /* 0x000fcc00087fe4ff */
[----:B------:R-:W4:Y:S01]  /*0480*/  @P4 LDG.E.64 R10, desc[UR18][R10.64] ;  /* 0x000000120a0a4981 */ /* 0x000f22000c1e1b00 */
[----:B------:R-:W-:Y:S02]  /*0490*/  IADD3 R18, P0, R18, UR12, RZ ;  /* 0x0000000c12127c10 */ /* 0x000fe4000ff1e0ff */
[----:B------:R-:W-:Y:S02]  /*04a0*/  IADD3 R7, R7, UR5, RZ ;  /* 0x0000000507077c10 */ /* 0x000fe4000fffe0ff */
[----:B------:R-:W-:Y:S02]  /*04b0*/  IADD3.X R19, R0, UR13, RZ, P0, !PT ;  /* 0x0000000d00137c10 */ /* 0x000fe400087fe4ff */
[----:B------:R-:W-:-:S03]  /*04c0*/  ISETP.GE.AND P5, PT, R7, UR26, PT ;  /* 0x0000001a07007c0c */ /* 0x000fc6000bfa6270 */
[----:B------:R-:W4:Y:S01]  /*04d0*/  @P4 LDG.E.64 R2, desc[UR18][R18.64] ;  /* 0x0000001212024981 */ /* 0x000f22000c1e1b00 */
[C---:B------:R-:W-:Y:S02]  /*04e0*/  ISETP.LT.AND P5, PT, R7.reuse, UR9, !P5 ;  /* 0x0000000907007c0c */ /* 0x040fe4000efa1270 */
[----:B------:R-:W-:-:S04]  /*04f0*/  IADD3 R4, P0, R7, UR8, RZ ;  /* 0x0000000807047c10 */ /* 0x000fc8000ff1e0ff */
[----:B------:R-:W-:Y:S02]  /*0500*/  LEA.HI.X.SX32 R7, R7, UR20, 0x1, P0 ;  /* 0x0000001407077c11 */ /* 0x000fe400080f0eff */
[C---:B------:R-:W-:Y:S02]  /*0510*/  SHF.L.U32 R32, R4.reuse, 0x3, RZ ;  /* 0x0000000304207819 */ /* 0x040fe400000006ff */
[----:B------:R-:W-:-:S03]  /*0520*/  SHF.L.U64.HI R0, R4, 0x3, R7 ;  /* 0x0000000304007819 */ /* 0x000fc60000010207 */
[----:B------:R-:W-:-:S04]  /*0530*/  @P5 IADD3 R24, P1, R32, UR10, RZ ;  /* 0x0000000a20185c10 */ /* 0x000fc8000ff3e0ff */
[----:B------:R-:W-:Y:S02]  /*0540*/  @P5 IADD3.X R25, R0, UR11, RZ, P1, !PT ;  /* 0x0000000b00195c10 */ /* 0x000fe40008ffe4ff */
[----:B------:R-:W-:-:S04]  /*0550*/  @P5 IADD3 R28, P0, R32, UR12, RZ ;  /* 0x0000000c201c5c10 */ /* 0x000fc8000ff1e0ff */
[----:B------:R-:W4:Y:S01]  /*0560*/  @P5 LDG.E.64 R24, desc[UR18][R24.64] ;  /* 0x0000001218185981 */ /* 0x000f22000c1e1b00 */
[----:B------:R-:W-:-:S06]  /*0570*/  @P5 IADD3.X R29, R0, UR13, RZ, P0, !PT ;  /* 0x0000000d001d5c10 */ /* 0x000fcc00087fe4ff */
[----:B------:R-:W4:Y:S01]  /*0580*/  @P5 LDG.E.64 R28, desc[UR18][R28.64] ;  /* 0x000000121c1c5981 */ /* 0x000f22000c1e1b00 */
[----:B------:R-:W-:Y:S01]  /*0590*/  @P2 IMAD.MOV.U32 R34, RZ, RZ, -0x10000000 ;  /* 0xf0000000ff222424 */ /* 0x000fe200078e00ff */
[----:B------:R-:W-:Y:S02]  /*05a0*/  @P2 MOV R35, 0x380fffff ;  /* 0x380fffff00232802 */ /* 0x000fe40000000f00 */
[----:B------:R-:W-:Y:S01]  /*05b0*/  PLOP3.LUT P0, PT, PT, PT, PT, 0x80, 0x0 ;  /* 0x000000000000781c */ /* 0x000fe20003f0f070 */
[----:B------:R-:W-:Y:S02]  /*05c0*/  HFMA2.MMA R37, -RZ, RZ, 0, 0 ;  /* 0x00000000ff257435 */ /* 0x000fe400000001ff */
[----:B------:R-:W-:Y:S01]  /*05d0*/  HFMA2.MMA R43, -RZ, RZ, 0, 0 ;  /* 0x00000000ff2b7435 */ /* 0x000fe200000001ff */
[----:B------:R-:W-:Y:S01]  /*05e0*/  IMAD.MOV.U32 R38, RZ, RZ, RZ ;  /* 0x000000ffff267224 */ /* 0x000fe200078e00ff */
[----:B------:R-:W-:Y:S01]  /*05f0*/  MOV R45, RZ ;  /* 0x000000ff002d7202 */ /* 0x000fe20000000f00 */
[--C-:B--2---:R-:W-:Y:S01]  /*0600*/  @P2 DSETP.GEU.AND P1, PT, |R12|, R34.reuse, PT ;  /* 0x000000220c00222a */ /* 0x104fe20003f2e200 */
[----:B------:R-:W0:Y:S05]  /*0610*/  @P2 F2F.F32.F64 R39, R12 ;  /* 0x0000000c00272310 */ /* 0x000e2a0000301000 */
[----:B------:R-:W-:Y:S01]  /*0620*/  @P2 PLOP3.LUT P0, PT, P1, PT, PT, 0x80, 0x0 ;  /* 0x000000000000281c */ /* 0x000fe20000f0f070 */
[----:B---3--:R-:W-:Y:S01]  /*0630*/  @P2 DSETP.GEU.AND P6, PT, |R16|, R34, PT ;  /* 0x000000221000222a */ /* 0x008fe20003fce200 */
[----:B------:R-:W-:Y:S01]  /*0640*/  @P3 MOV R34, 0xf0000000 ;  /* 0xf000000000223802 */ /* 0x000fe20000000f00 */
[----:B------:R-:W-:Y:S01]  /*0650*/  @P3 IMAD.MOV.U32 R35, RZ, RZ, 0x380fffff ;  /* 0x380fffffff233424 */ /* 0x000fe200078e00ff */
[----:B------:R-:W-:-:S03]  /*0660*/  PLOP3.LUT P1, PT, PT, PT, PT, 0x80, 0x0 ;  /* 0x000000000000781c */ /* 0x000fc60003f2f070 */
[----:B------:R-:W-:Y:S01]  /*0670*/  @P2 PLOP3.LUT P1, PT, P6, PT, PT, 0x80, 0x0 ;  /* 0x000000000000281c */ /* 0x000fe2000372f070 */
[----:B------:R-:W1:Y:S01]  /*0680*/  @P2 F2F.F32.F64 R40, R16 ;  /* 0x0000001000282310 */ /* 0x000e620000301000 */
[----:B----4-:R-:W-:-:S04]  /*0690*/  @P3 DSETP.GEU.AND P6, PT, |R22|, R34, PT ;  /* 0x000000221600322a */ /* 0x010fc80003fce200 */
[----:B0-----:R-:W-:Y:S01]  /*06a0*/  @!P0 FMUL R39, R39, 1.175494350822287508e-38 ;  /* 0x0080000027278820 */ /* 0x001fe20000400000 */
[----:B------:R-:W-:Y:S02]  /*06b0*/  PLOP3.LUT P0, PT, PT, PT, PT, 0x80, 0x0 ;  /* 0x000000000000781c */ /* 0x000fe40003f0f070 */
[----:B------:R-:W0:Y:S01]  /*06c0*/  @P3 F2F.F32.F64 R41, R22 ;  /* 0x0000001600293310 */ /* 0x000e220000301000 */
[----:B------:R-:W-:Y:S02]  /*06d0*/  @P3 PLOP3.LUT P0, PT, P6, PT, PT, 0x80, 0x0 ;  /* 0x000000000000381c */ /* 0x000fe4000370f070 */
[----:B------:R-:W-:Y:S02]  /*06e0*/  @P4 MOV R12, 0xf0000000 ;  /* 0xf0000000000c4802 */ /* 0x000fe40000000f00 */
[----:B------:R-:W-:Y:S01]  /*06f0*/  @P4 MOV R13, 0x380fffff ;  /* 0x380fffff000d4802 */ /* 0x000fe20000000f00 */
[----:B-1----:R-:W-:Y:S01]  /*0700*/  @!P1 FMUL R40, R40, 1.175494350822287508e-38 ;  /* 0x0080000028289820 */ /* 0x002fe20000400000 */
[----:B------:R-:W-:Y:S01]  /*0710*/  @P3 DSETP.GEU.AND P1, PT, |R30|, R34, PT ;  /* 0x000000221e00322a */ /* 0x000fe20003f2e200 */
[----:B------:R-:W-:Y:S01]  /*0720*/  PLOP3.LUT P6, PT, PT, PT, PT, 0x80, 0x0 ;  /* 0x000000000000781c */ /* 0x000fe20003fcf070 */
[----:B------:R-:W1:Y:S05]  /*0730*/  @P3 F2F.F32.F64 R30, R30 ;  /* 0x0000001e001e3310 */ /* 0x000e6a0000301000 */
[----:B0-----:R-:W-:Y:S01]  /*0740*/  @!P0 FMUL R41, R41, 1.175494350822287508e-38 ;  /* 0x0080000029298820 */ /* 0x001fe20000400000 */
[----:B------:R-:W-:Y:S01]  /*0750*/  @P4 DSETP.GEU.AND P0, PT, |R10|, R12, PT ;  /* 0x0000000c0a00422a */ /* 0x000fe20003f0e200 */
[----:B------:R-:W-:Y:S01]  /*0760*/  @P3 PLOP3.LUT P6, PT, P1, PT, PT, 0x80, 0x0 ;  /* 0x000000000000381c */ /* 0x000fe20000fcf070 */
[----:B------:R0:W2:Y:S01]  /*0770*/  @P4 F2F.F32.F64 R5, R10 ;  /* 0x0000000a00054310 */ /* 0x0000a20000301000 */
[----:B------:R-:W-:-:S03]  /*0780*/  PLOP3.LUT P1, PT, PT, PT, PT, 0x80, 0x0 ;  /* 0x000000000000781c */ /* 0x000fc60003f2f070 */
[----:B------:R-:W-:Y:S02]  /*0790*/  @P4 PLOP3.LUT P1, PT, P0, PT, PT, 0x80, 0x0 ;  /* 0x000000000000481c */ /* 0x000fe4000072f070 */
[C---:B0-----:R-:W-:Y:S01]  /*07a0*/  SHF.L.U64.HI R10, R33.reuse, 0x2, R14 ;  /* 0x00000002210a7819 */ /* 0x041fe2000001020e */
[----:B------:R-:W-:-:S05]  /*07b0*/  IMAD.SHL.U32 R14, R33, 0x4, RZ ;  /* 0x00000004210e7824 */ /* 0x000fca00078e00ff */
[----:B-1----:R-:W-:Y:S01]  /*07c0*/  @!P6 FMUL R30, R30, 1.175494350822287508e-38 ;  /* 0x008000001e1ee820 */ /* 0x002fe20000400000 */
[----:B------:R-:W-:Y:S01]  /*07d0*/  @P4 DSETP.GEU.AND P6, PT, |R2|, R12, PT ;  /* 0x0000000c0200422a */ /* 0x000fe20003fce200 */
[----:B------:R-:W-:-:S03]  /*07e0*/  SHF.L.U64.HI R11, R8, 0x2, R15 ;  /* 0x00000002080b7819 */ /* 0x000fc6000001020f */
[----:B--2---:R-:W-:Y:S01]  /*07f0*/  @!P1 FMUL R5, R5, 1.175494350822287508e-38 ;  /* 0x0080000005059820 */ /* 0x004fe20000400000 */
[----:B------:R-:W-:Y:S02]  /*0800*/  IADD3 R16, P1, R14, UR14, RZ ;  /* 0x0000000e0e107c10 */ /* 0x000fe4000ff3e0ff */
[----:B------:R-:W-:Y:S01]  /*0810*/  SHF.L.U32 R8, R8, 0x2, RZ ;  /* 0x0000000208087819 */ /* 0x000fe200000006ff */
[----:B------:R0:W1:Y:S01]  /*0820*/  @P4 F2F.F32.F64 R31, R2 ;  /* 0x00000002001f4310 */ /* 0x0000620000301000 */
[----:B------:R-:W-:Y:S02]  /*0830*/  PLOP3.LUT P0, PT, PT, PT, PT, 0x80, 0x0 ;  /* 0x000000000000781c */ /* 0x000fe40003f0f070 */
[----:B------:R-:W-:Y:S02]  /*0840*/  @P4 PLOP3.LUT P0, PT, P6, PT, PT, 0x80, 0x0 ;  /* 0x000000000000481c */ /* 0x000fe4000370f070 */
[----:B------:R-:W-:Y:S02]  /*0850*/  IADD3 R14, P6, R14, UR6, RZ ;  /* 0x000000060e0e7c10 */ /* 0x000fe4000ffde0ff */
[----:B------:R-:W-:-:S02]  /*0860*/  IADD3.X R17, R10, UR15, RZ, P1, !PT ;  /* 0x0000000f0a117c10 */ /* 0x000fc40008ffe4ff */
[----:B------:R-:W-:Y:S02]  /*0870*/  IADD3 R12, P1, R8, UR14, RZ ;  /* 0x0000000e080c7c10 */ /* 0x000fe4000ff3e0ff */
[C---:B0-----:R-:W-:Y:S01]  /*0880*/  SHF.L.U64.HI R2, R6.reuse, 0x2, R9 ;  /* 0x0000000206027819 */ /* 0x041fe20000010209 */
[----:B------:R-:W-:Y:S01]  /*0890*/  IMAD.SHL.U32 R6, R6, 0x4, RZ ;  /* 0x0000000406067824 */ /* 0x000fe200078e00ff */
[----:B------:R-:W-:Y:S02]  /*08a0*/  IADD3.X R15, R10, UR7, RZ, P6, !PT ;  /* 0x000000070a0f7c10 */ /* 0x000fe4000b7fe4ff */
[----:B------:R-:W-:Y:S02]  /*08b0*/  IADD3 R10, P6, R8, UR6, RZ ;  /* 0x00000006080a7c10 */ /* 0x000fe4000ffde0ff */
[----:B------:R-:W-:Y:S02]  /*08c0*/  IADD3.X R13, R11, UR15, RZ, P1, !PT ;  /* 0x0000000f0b0d7c10 */ /* 0x000fe40008ffe4ff */
[----:B------:R-:W-:-:S02]  /*08d0*/  CS2R R22, SRZ ;  /* 0x0000000000167805 */ /* 0x000fc4000001ff00 */
[----:B------:R-:W-:Y:S02]  /*08e0*/  IADD3 R8, P1, R6, UR14, RZ ;  /* 0x0000000e06087c10 */ /* 0x000fe4000ff3e0ff */
[C---:B------:R-:W-:Y:S02]  /*08f0*/  SHF.L.U32 R3, R4.reuse, 0x2, RZ ;  /* 0x0000000204037819 */ /* 0x040fe400000006ff */
[----:B------:R-:W-:Y:S01]  /*0900*/  @P3 MOV R23, R30 ;  /* 0x0000001e00173202 */ /* 0x000fe20000000f00 */
[----:B------:R-:W-:Y:S01]  /*0910*/  HFMA2.MMA R30, -RZ, RZ, 0, 0 ;  /* 0x00000000ff1e7435 */ /* 0x000fe200000001ff */
[----:B------:R-:W-:Y:S02]  /*0920*/  SHF.L.U64.HI R33, R4, 0x2, R7 ;  /* 0x0000000204217819 */ /* 0x000fe40000010207 */
[----:B------:R-:W-:Y:S01]  /*0930*/  IADD3.X R9, R2, UR15, RZ, P1, !PT ;  /* 0x0000000f02097c10 */ /* 0x000fe20008ffe4ff */
[----:B------:R-:W-:Y:S01]  /*0940*/  @P5 IMAD.MOV.U32 R35, RZ, RZ, 0x380fffff ;  /* 0x380fffffff235424 */ /* 0x000fe200078e00ff */
[----:B------:R-:W-:-:S02]  /*0950*/  IADD3 R4, P1, R3, UR14, RZ ;  /* 0x0000000e03047c10 */ /* 0x000fc4000ff3e0ff */
[----:B------:R-:W-:Y:S02]  /*0960*/  @P5 MOV R34, 0xf0000000 ;  /* 0xf000000000225802 */ /* 0x000fe40000000f00 */
[----:B------:R-:W-:Y:S02]  /*0970*/  IADD3.X R11, R11, UR7, RZ, P6, !PT ;  /* 0x000000070b0b7c10 */ /* 0x000fe4000b7fe4ff */
[----:B------:R-:W-:Y:S02]  /*0980*/  @P4 MOV R30, R5 ;  /* 0x00000005001e4202 */ /* 0x000fe40000000f00 */
[----:B------:R-:W-:Y:S02]  /*0990*/  IADD3 R6, P6, R6, UR6, RZ ;  /* 0x0000000606067c10 */ /* 0x000fe4000ffde0ff */
[----:B------:R-:W-:Y:S01]  /*09a0*/  IADD3.X R5, R33, UR15, RZ, P1, !PT ;  /* 0x0000000f21057c10 */ /* 0x000fe20008ffe4ff */
[----:B------:R-:W-:Y:S01]  /*09b0*/  @P5 DSETP.GEU.AND P1, PT, |R24|, R34, PT ;  /* 0x000000221800522a */ /* 0x000fe20003f2e200 */
[----:B------:R-:W-:Y:S01]  /*09c0*/  IADD3.X R7, R2, UR7, RZ, P6, !PT ;  /* 0x0000000702077c10 */ /* 0x000fe2000b7fe4ff */
[----:B------:R-:W0:Y:S01]  /*09d0*/  @P5 F2F.F32.F64 R24, R24 ;  /* 0x0000001800185310 */ /* 0x000e220000301000 */
[----:B------:R-:W-:Y:S01]  /*09e0*/  IADD3 R2, P6, R3, UR6, RZ ;  /* 0x0000000603027c10 */ /* 0x000fe2000ffde0ff */
[----:B-1----:R-:W-:Y:S01]  /*09f0*/  @!P0 FMUL R31, R31, 1.175494350822287508e-38 ;  /* 0x008000001f1f8820 */ /* 0x002fe20000400000 */
[----:B------:R-:W-:-:S05]  /*0a00*/  PLOP3.LUT P0, PT, PT, PT, PT, 0x80, 0x0 ;  /* 0x000000000000781c */ /* 0x000fca0003f0f070 */
[----:B------:R-:W1:Y:S01]  /*0a10*/  @P5 F2F.F32.F64 R42, R28 ;  /* 0x0000001c002a5310 */ /* 0x000e620000301000 */
[----:B------:R-:W-:Y:S01]  /*0a20*/  @P5 PLOP3.LUT P0, PT, P1, PT, PT, 0x80, 0x0 ;  /* 0x000000000000581c */ /* 0x000fe20000f0f070 */
[----:B------:R-:W-:Y:S01]  /*0a30*/  @P2 IMAD.MOV.U32 R22, RZ, RZ, R40 ;  /* 0x000000ffff162224 */ /* 0x000fe200078e0028 */
[----:B------:R-:W-:Y:S01]  /*0a40*/  IADD3.X R3, R33, UR7, RZ, P6, !PT ;  /* 0x0000000721037c10 */ /* 0x000fe2000b7fe4ff */
[----:B------:R-:W-:Y:S01]  /*0a50*/  @P5 DSETP.GEU.AND P6, PT, |R28|, R34, PT ;  /* 0x000000221c00522a */ /* 0x000fe20003fce200 */
[----:B------:R-:W-:Y:S01]  /*0a60*/  PLOP3.LUT P1, PT, PT, PT, PT, 0x80, 0x0 ;  /* 0x000000000000781c */ /* 0x000fe20003f2f070 */
[----:B------:R2:W5:Y:S04]  /*0a70*/  @P4 LDG.E R43, desc[UR18][R6.64] ;  /* 0x00000012062b4981 */ /* 0x000568000c1e1900 */
[----:B------:R-:W-:Y:S01]  /*0a80*/  @P5 PLOP3.LUT P1, PT, P6, PT, PT, 0x80, 0x0 ;  /* 0x000000000000581c */ /* 0x000fe2000372f070 */
[----:B------:R2:W5:Y:S03]  /*0a90*/  @P5 LDG.E R45, desc[UR18][R4.64] ;  /* 0x00000012042d5981 */ /* 0x000566000c1e1900 */
[----:B0-----:R-:W-:Y:S01]  /*0aa0*/  @!P0 FMUL R24, R24, 1.175494350822287508e-38 ;  /* 0x0080000018188820 */ /* 0x001fe20000400000 */
[----:B------:R-:W-:Y:S01]  /*0ab0*/  ISETP.NE.AND P0, PT, RZ, UR21, PT ;  /* 0x00000015ff007c0c */ /* 0x000fe2000bf05270 */
[----:B------:R-:W-:Y:S01]  /*0ac0*/  IMAD.MOV.U32 R25, RZ, RZ, RZ ;  /* 0x000000ffff197224 */ /* 0x000fe200078e00ff */
[----:B------:R-:W-:-:S02]  /*0ad0*/  @P2 MOV R37, R39 ;  /* 0x0000002700252202 */ /* 0x000fc40000000f00 */
[----:B------:R-:W-:Y:S02]  /*0ae0*/  CS2R R34, SRZ ;  /* 0x0000000000227805 */ /* 0x000fe4000001ff00 */
[----:B------:R-:W-:Y:S02]  /*0af0*/  @P3 MOV R38, R41 ;  /* 0x0000002900263202 */ /* 0x000fe40000000f00 */
[----:B------:R-:W-:Y:S02]  /*0b00*/  CS2R R40, SRZ ;  /* 0x0000000000287805 */ /* 0x000fe4000001ff00 */
[----:B------:R-:W-:Y:S01]  /*0b10*/  MOV R33, RZ ;  /* 0x000000ff00217202 */ /* 0x000fe20000000f00 */
[----:B------:R-:W-:Y:S01]  /*0b20*/  IMAD.MOV.U32 R39, RZ, RZ, RZ ;  /* 0x000000ffff277224 */ /* 0x000fe200078e00ff */
[----:B------:R-:W-:Y:S01]  /*0b30*/  @P4 MOV R25, R31 ;  /* 0x0000001f00194202 */ /* 0x000fe20000000f00 */
[----:B------:R-:W-:Y:S01]  /*0b40*/  HFMA2.MMA R31, -RZ, RZ, 0, 0 ;  /* 0x00000000ff1f7435 */ /* 0x000fe200000001ff */
[----:B-1----:R-:W-:Y:S01]  /*0b50*/  @!P1 FMUL R42, R42, 1.175494350822287508e-38 ;  /* 0x008000002a2a9820 */ /* 0x002fe20000400000 */
[----:B------:R2:W5:Y:S04]  /*0b60*/  @P2 LDG.E R35, desc[UR18][R14.64] ;  /* 0x000000120e232981 */ /* 0x000568000c1e1900 */
[----:B------:R2:W5:Y:S01]  /*0b70*/  @P2 LDG.E R33, desc[UR18][R16.64] ;  /* 0x0000001210212981 */ /* 0x000562000c1e1900 */
[----:B------:R-:W-:Y:S01]  /*0b80*/  @P5 IMAD.MOV.U32 R31, RZ, RZ, R24 ;  /* 0x000000ffff1f5224 */ /* 0x000fe200078e0018 */
[----:B------:R-:W-:-:S02]  /*0b90*/  MOV R24, RZ ;  /* 0x000000ff00187202 */ /* 0x000fc40000000f00 */
[----:B------:R2:W5:Y:S01]  /*0ba0*/  @P3 LDG.E R40, desc[UR18][R12.64] ;  /* 0x000000120c283981 */ /* 0x000562000c1e1900 */
[----:B------:R-:W-:-:S03]  /*0bb0*/  @P5 MOV R24, R42 ;  /* 0x0000002a00185202 */ /* 0x000fc60000000f00 */
[----:B------:R2:W5:Y:S04]  /*0bc0*/  @P3 LDG.E R39, desc[UR18][R10.64] ;  /* 0x000000120a273981 */ /* 0x000568000c1e1900 */
[----:B------:R2:W5:Y:S04]  /*0bd0*/  @P4 LDG.E R41, desc[UR18][R8.64] ;  /* 0x0000001208294981 */ /* 0x000568000c1e1900 */
[----:B------:R2:W5:Y:S01]  /*0be0*/  @P5 LDG.E R34, desc[UR18][R2.64] ;  /* 0x0000001202225981 */ /* 0x000562000c1e1900 */
[----:B------:R-:W-:Y:S05]  /*0bf0*/  @!P0 BRA `(.L_x_164) ;  /* 0x0000000000cc8947 */ /* 0x000fea0003800000 */
[----:B------:R-:W-:Y:S01]  /*0c00*/  FMUL.FTZ R28, R37, UR16 ;  /* 0x00000010251c7c20 */ /* 0x000fe20008410000 */
[----:B------:R-:W-:-:S03]  /*0c10*/  FMUL.FTZ R29, R38, UR17 ;  /* 0x00000011261d7c20 */ /* 0x000fc60008410000 */
[----:B-----5:R-:W-:Y:S01]  /*0c20*/  FFMA.FTZ R33, R33, UR27, R28 ;  /* 0x0000001b21217c23 */ /* 0x020fe2000801001c */
[----:B------:R-:W-:-:S04]  /*0c30*/  FMUL.FTZ R28, R37, UR17 ;  /* 0x00000011251c7c20 */ /* 0x000fc80008410000 */
[----:B------:R-:W-:Y:S01]  /*0c40*/  FMUL.FTZ R42, R28, R37 ;  /* 0x000000251c2a7220 */ /* 0x000fe20000410000 */
[----:B------:R-:W-:Y:S01]  /*0c50*/  FMUL.FTZ R37, R38, UR16 ;  /* 0x0000001026257c20 */ /* 0x000fe20008410000 */
[----:B------:R-:W0:Y:S02]  /*0c60*/  MUFU.RCP R28, UR22 ;  /* 0x00000016001c7d08 */ /* 0x000e240008001000 */
[----:B------:R-:W-:Y:S01]  /*0c70*/  FFMA.FTZ R35, R35, UR28, R42 ;  /* 0x0000001c23237c23 */ /* 0x000fe2000801002a */
[----:B------:R-:W-:Y:S01]  /*0c80*/  FMUL.FTZ R42, R29, R38 ;  /* 0x000000261d2a7220 */ /* 0x000fe20000410000 */
[----:B------:R-:W-:Y:S01]  /*0c90*/  FMUL.FTZ R38, R30, UR16 ;  /* 0x000000101e267c20 */ /* 0x000fe20008410000 */
[----:B------:R-:W-:Y:S02]  /*0ca0*/  FFMA.FTZ R37, R40, UR27, R37 ;  /* 0x0000001b28257c23 */ /* 0x000fe40008010025 */
[----:B------:R-:W-:Y:S01]  /*0cb0*/  FFMA.FTZ R39, R39, UR28, R42 ;  /* 0x0000001c27277c23 */ /* 0x000fe2000801002a */
[----:B------:R-:W-:Y:S01]  /*0cc0*/  FFMA.FTZ R41, R41, UR27, R38 ;  /* 0x0000001b29297c23 */ /* 0x000fe20008010026 */
[----:B------:R-:W-:-:S04]  /*0cd0*/  FMUL.FTZ R38, R30, UR17 ;  /* 0x000000111e267c20 */ /* 0x000fc80008410000 */
[----:B------:R-:W-:Y:S01]  /*0ce0*/  FMUL.FTZ R30, R38, R30 ;  /* 0x0000001e261e7220 */ /* 0x000fe20000410000 */
[----:B0-----:R-:W-:-:S03]  /*0cf0*/  FMUL.FTZ R44, R39, R28 ;  /* 0x0000001c272c7220 */ /* 0x001fc60000410000 */
[----:B------:R-:W-:Y:S01]  /*0d00*/  FFMA.FTZ R43, R43, UR28, R30 ;  /* 0x0000001c2b2b7c23 */ /* 0x000fe2000801001e */
[----:B------:R-:W-:Y:S01]  /*0d10*/  FMUL.FTZ R30, R31, UR16 ;  /* 0x000000101f1e7c20 */ /* 0x000fe20008410000 */
[----:B------:R-:W-:Y:S01]  /*0d20*/  FMUL.FTZ R40, R35, R28 ;  /* 0x0000001c23287220 */ /* 0x000fe20000410000 */
[----:B------:R-:W0:Y:S02]  /*0d30*/  MUFU.SQRT R38, R44 ;  /* 0x0000002c00267308 */ /* 0x000e240000002000 */
[----:B------:R-:W-:Y:S01]  /*0d40*/  FFMA.FTZ R45, R45, UR27, R30 ;  /* 0x0000001b2d2d7c23 */ /* 0x000fe2000801001e */
[----:B------:R-:W-:-:S04]  /*0d50*/  FMUL.FTZ R30, R31, UR17 ;  /* 0x000000111f1e7c20 */ /* 0x000fc80008410000 */
[----:B------:R-:W-:Y:S01]  /*0d60*/  FMUL.FTZ R31, R30, R31 ;  /* 0x0000001f1e1f7220 */ /* 0x000fe20000410000 */
[----:B------:R-:W1:Y:S03]  /*0d70*/  MUFU.SQRT R29, R40 ;  /* 0x00000028001d7308 */ /* 0x000e660000002000 */
[----:B------:R-:W-:-:S05]  /*0d80*/  FFMA.FTZ R34, R34, UR28, R31 ;  /* 0x0000001c22227c23 */ /* 0x000fca000801001f */
[----:B------:R-:W3:Y:S01]  /*0d90*/  MUFU.RCP R30, UR29 ;  /* 0x0000001d001e7d08 */ /* 0x000ee20008001000 */
[----:B0-----:R-:W-:-:S07]  /*0da0*/  FADD.FTZ R38, R38, UR23 ;  /* 0x0000001726267e21 */ /* 0x001fce0008010000 */
[----:B------:R-:W0:Y:S01]  /*0db0*/  MUFU.RCP R38, R38 ;  /* 0x0000002600267308 */ /* 0x000e220000001000 */
[----:B-1----:R-:W-:-:S07]  /*0dc0*/  FADD.FTZ R42, R29, UR23 ;  /* 0x000000171d2a7e21 */ /* 0x002fce0008010000 */
[----:B------:R-:W1:Y:S01]  /*0dd0*/  MUFU.RCP R29, R42 ;  /* 0x0000002a001d7308 */ /* 0x000e620000001000 */
[-C--:B---3--:R-:W-:Y:S01]  /*0de0*/  FMUL.FTZ R31, R37, R30.reuse ;  /* 0x0000001e251f7220 */ /* 0x088fe20000410000 */
[----:B------:R-:W-:-:S03]  /*0df0*/  FMUL.FTZ R40, R33, R30 ;  /* 0x0000001e21287220 */ /* 0x000fc60000410000 */
[----:B0-----:R-:W-:Y:S01]  /*0e00*/  FMUL.FTZ R38, R31, R38 ;  /* 0x000000261f267220 */ /* 0x001fe20000410000 */
[-C--:B------:R-:W-:Y:S01]  /*0e10*/  FMUL.FTZ R31, R43, R28.reuse ;  /* 0x0000001c2b1f7220 */ /* 0x080fe20000410000 */
[----:B------:R-:W-:Y:S02]  /*0e20*/  FMUL.FTZ R28, R34, R28 ;  /* 0x0000001c221c7220 */ /* 0x000fe40000410000 */
[----:B------:R-:W-:-:S03]  /*0e30*/  FFMA.FTZ R38, R23, UR24, R38 ;  /* 0x0000001817267c23 */ /* 0x000fc60008010026 */
[----:B------:R-:W0:Y:S01]  /*0e40*/  MUFU.SQRT R31, R31 ;  /* 0x0000001f001f7308 */ /* 0x000e220000002000 */
[----:B-1----:R-:W-:Y:S01]  /*0e50*/  FMUL.FTZ R29, R40, R29 ;  /* 0x0000001d281d7220 */ /* 0x002fe20000410000 */
[-C--:B------:R-:W-:Y:S01]  /*0e60*/  FMUL.FTZ R40, R41, R30.reuse ;  /* 0x0000001e29287220 */ /* 0x080fe20000410000 */
[----:B------:R-:W-:Y:S02]  /*0e70*/  FMUL.FTZ R30, R45, R30 ;  /* 0x0000001e2d1e7220 */ /* 0x000fe40000410000 */
[----:B------:R-:W-:-:S03]  /*0e80*/  FFMA.FTZ R29, R22, UR24, R29 ;  /* 0x00000018161d7c23 */ /* 0x000fc6000801001d */
[----:B------:R-:W1:Y:S01]  /*0e90*/  MUFU.SQRT R28, R28 ;  /* 0x0000001c001c7308 */ /* 0x000e620000002000 */
[----:B0-----:R-:W-:-:S07]  /*0ea0*/  FADD.FTZ R42, R31, UR23 ;  /* 0x000000171f2a7e21 */ /* 0x001fce0008010000 */
        /* <DEDUP_REMOVED lines=8> */
.L_x_164:
[----:B------:R-:W-:Y:S01]  /*0f30*/  FFMA.FTZ R37, R22, UR24, R37 ;  /* 0x0000001816257c23 */ /* 0x000fe20008010025 */
[----:B------:R-:W-:Y:S01]  /*0f40*/  FFMA.FTZ R38, R23, UR24, R38 ;  /* 0x0000001817267c23 */ /* 0x000fe20008010026 */
[----:B------:R-:W-:Y:S02]  /*0f50*/  FFMA.FTZ R31, R24, UR24, R31 ;  /* 0x00000018181f7c23 */ /* 0x000fe4000801001f */
[C---:B------:R-:W-:Y:S01]  /*0f60*/  FMUL.FTZ R28, R37.reuse, UR16 ;  /* 0x00000010251c7c20 */ /* 0x040fe20008410000 */
[----:B------:R-:W-:Y:S01]  /*0f70*/  FMUL.FTZ R42, R37, UR17 ;  /* 0x00000011252a7c20 */ /* 0x000fe20008410000 */
[C---:B------:R-:W-:Y:S01]  /*0f80*/  FMUL.FTZ R29, R38.reuse, UR17 ;  /* 0x00000011261d7c20 */ /* 0x040fe20008410000 */
[----:B------:R-:W-:Y:S01]  /*0f90*/  FMUL.FTZ R44, R31, UR16 ;  /* 0x000000101f2c7c20 */ /* 0x000fe20008410000 */
[----:B-----5:R-:W-:Y:S01]  /*0fa0*/  FFMA.FTZ R33, R33, UR27, R28 ;  /* 0x0000001b21217c23 */ /* 0x020fe2000801001c */
[----:B------:R-:W-:Y:S01]  /*0fb0*/  FMUL.FTZ R42, R37, R42 ;  /* 0x0000002a252a7220 */ /* 0x000fe20000410000 */
[----:B------:R-:W0:Y:S01]  /*0fc0*/  MUFU.RCP R28, UR22 ;  /* 0x00000016001c7d08 */ /* 0x000e220008001000 */
[C---:B------:R-:W-:Y:S01]  /*0fd0*/  FMUL.FTZ R37, R38.reuse, UR16 ;  /* 0x0000001026257c20 */ /* 0x040fe20008410000 */
[----:B------:R-:W-:Y:S01]  /*0fe0*/  FMUL.FTZ R38, R38, R29 ;  /* 0x0000001d26267220 */ /* 0x000fe20000410000 */
[----:B------:R-:W-:Y:S01]  /*0ff0*/  FFMA.FTZ R35, R35, UR28, R42 ;  /* 0x0000001c23237c23 */ /* 0x000fe2000801002a */
[----:B------:R-:W-:Y:S01]  /*1000*/  FFMA.FTZ R45, R45, UR27, R44 ;  /* 0x0000001b2d2d7c23 */ /* 0x000fe2000801002c */
[----:B------:R-:W-:Y:S01]  /*1010*/  FFMA.FTZ R37, R40, UR27, R37 ;  /* 0x0000001b28257c23 */ /* 0x000fe20008010025 */
[----:B------:R-:W-:Y:S01]  /*1020*/  FFMA.FTZ R39, R39, UR28, R38 ;  /* 0x0000001c27277c23 */ /* 0x000fe20008010026 */
[----:B------:R-:W-:-:S04]  /*1030*/  FFMA.FTZ R38, R25, UR24, R30 ;  /* 0x0000001819267c23 */ /* 0x000fc8000801001e */
[----:B------:R-:W-:-:S04]  /*1040*/  FMUL.FTZ R40, R38, UR17 ;  /* 0x0000001126287c20 */ /* 0x000fc80008410000 */
[C---:B------:R-:W-:Y:S01]  /*1050*/  FMUL.FTZ R40, R38.reuse, R40 ;  /* 0x0000002826287220 */ /* 0x040fe20000410000 */
[----:B------:R-:W-:Y:S01]  /*1060*/  FMUL.FTZ R38, R38, UR16 ;  /* 0x0000001026267c20 */ /* 0x000fe20008410000 */
[-C--:B0-----:R-:W-:Y:S02]  /*1070*/  FMUL.FTZ R30, R35, R28.reuse ;  /* 0x0000001c231e7220 */ /* 0x081fe40000410000 */
[----:B------:R-:W-:Y:S01]  /*1080*/  FFMA.FTZ R43, R43, UR28, R40 ;  /* 0x0000001c2b2b7c23 */ /* 0x000fe20008010028 */
[----:B------:R-:W-:Y:S01]  /*1090*/  FMUL.FTZ R40, R39, R28 ;  /* 0x0000001c27287220 */ /* 0x000fe20000410000 */
[----:B------:R0:W1:Y:S01]  /*10a0*/  MUFU.SQRT R29, R30 ;  /* 0x0000001e001d7308 */ /* 0x0000620000002000 */
[----:B------:R-:W-:-:S07]  /*10b0*/  FFMA.FTZ R41, R41, UR27, R38 ;  /* 0x0000001b29297c23 */ /* 0x000fce0008010026 */
[----:B------:R-:W3:Y:S01]  /*10c0*/  MUFU.SQRT R38, R40 ;  /* 0x0000002800267308 */ /* 0x000ee20000002000 */
[----:B0-----:R-:W-:-:S04]  /*10d0*/  FMUL.FTZ R30, R31, UR17 ;  /* 0x000000111f1e7c20 */ /* 0x001fc80008410000 */
[----:B------:R-:W-:-:S03]  /*10e0*/  FMUL.FTZ R31, R31, R30 ;  /* 0x0000001e1f1f7220 */ /* 0x000fc60000410000 */
[----:B------:R-:W0:Y:S01]  /*10f0*/  MUFU.RCP R30, UR29 ;  /* 0x0000001d001e7d08 */ /* 0x000e220008001000 */
[----:B-1----:R-:W-:Y:S01]  /*1100*/  FADD.FTZ R42, R29, UR23 ;  /* 0x000000171d2a7e21 */ /* 0x002fe20008010000 */
[----:B------:R-:W-:-:S06]  /*1110*/  FFMA.FTZ R34, R34, UR28, R31 ;  /* 0x0000001c22227c23 */ /* 0x000fcc000801001f */
[----:B------:R1:W4:Y:S01]  /*1120*/  MUFU.RCP R29, R42 ;  /* 0x0000002a001d7308 */ /* 0x0003220000001000 */
[----:B---3--:R-:W-:-:S07]  /*1130*/  FADD.FTZ R44, R38, UR23 ;  /* 0x00000017262c7e21 */ /* 0x008fce0008010000 */
[----:B------:R-:W3:Y:S01]  /*1140*/  MUFU.RCP R38, R44 ;  /* 0x0000002c00267308 */ /* 0x000ee20000001000 */
[-C--:B-1----:R-:W-:Y:S01]  /*1150*/  FMUL.FTZ R42, R43, R28.reuse ;  /* 0x0000001c2b2a7220 */ /* 0x082fe20000410000 */
[----:B------:R-:W-:Y:S01]  /*1160*/  FMUL.FTZ R28, R34, R28 ;  /* 0x0000001c221c7220 */ /* 0x000fe20000410000 */
[-C--:B0-----:R-:W-:Y:S01]  /*1170*/  FMUL.FTZ R31, R37, R30.reuse ;  /* 0x0000001e251f7220 */ /* 0x081fe20000410000 */
[----:B------:R-:W-:-:S04]  /*1180*/  FMUL.FTZ R40, R33, R30 ;  /* 0x0000001e21287220 */ /* 0x000fc80000410000 */
[----:B------:R-:W0:Y:S01]  /*1190*/  MUFU.SQRT R42, R42 ;  /* 0x0000002a002a7308 */ /* 0x000e220000002000 */
[----:B----4-:R-:W-:Y:S01]  /*11a0*/  FMUL.FTZ R29, R40, R29 ;  /* 0x0000001d281d7220 */ /* 0x010fe20000410000 */
[-C--:B------:R-:W-:Y:S01]  /*11b0*/  FMUL.FTZ R40, R41, R30.reuse ;  /* 0x0000001e29287220 */ /* 0x080fe20000410000 */
[----:B------:R-:W-:-:S05]  /*11c0*/  FMUL.FTZ R30, R45, R30 ;  /* 0x0000001e2d1e7220 */ /* 0x000fca0000410000 */
[----:B------:R-:W1:Y:S01]  /*11d0*/  MUFU.SQRT R28, R28 ;  /* 0x0000001c001c7308 */ /* 0x000e620000002000 */
[----:B---3--:R-:W-:Y:S01]  /*11e0*/  FMUL.FTZ R38, R31, R38 ;  /* 0x000000261f267220 */ /* 0x008fe20000410000 */
[----:B0-----:R-:W-:-:S06]  /*11f0*/  FADD.FTZ R42, R42, UR23 ;  /* 0x000000172a2a7e21 */ /* 0x001fcc0008010000 */
[----:B------:R-:W0:Y:S01]  /*1200*/  MUFU.RCP R31, R42 ;  /* 0x0000002a001f7308 */ /* 0x000e220000001000 */
[----:B-1----:R-:W-:Y:S01]  /*1210*/  FADD.FTZ R44, R28, UR23 ;  /* 0x000000171c2c7e21 */ /* 0x002fe20008010000 */
[----:B0-----:R-:W-:-:S06]  /*1220*/  FMUL.FTZ R40, R40, R31 ;  /* 0x0000001f28287220 */ /* 0x001fcc0000410000 */
[----:B------:R-:W0:Y:S02]  /*1230*/  MUFU.RCP R31, R44 ;  /* 0x0000002c001f7308 */ /* 0x000e240000001000 */
[----:B0-----:R-:W-:-:S07]  /*1240*/  FMUL.FTZ R31, R30, R31 ;  /* 0x0000001f1e1f7220 */ /* 0x001fce0000410000 */
.L_x_165:
[----:B------:R-:W-:Y:S01]  /*1250*/  FFMA.FTZ R28, -R29, UR25, R22 ;  /* 0x000000191d1c7c23 */ /* 0x000fe20008010116 */
[----:B------:R-:W-:Y:S01]  /*1260*/  FFMA.FTZ R22, -R38, UR25, R23 ;  /* 0x0000001926167c23 */ /* 0x000fe20008010117 */
[----:B------:R-:W-:Y:S01]  /*1270*/  FFMA.FTZ R40, -R40, UR25, R25 ;  /* 0x0000001928287c23 */ /* 0x000fe20008010119 */
[----:B------:R-:W-:Y:S01]  /*1280*/  FFMA.FTZ R30, -R31, UR25, R24 ;  /* 0x000000191f1e7c23 */ /* 0x000fe20008010118 */
[----:B------:R-:W-:Y:S01]  /*1290*/  @P2 FMUL.FTZ R28, R28, 1 ;  /* 0x3f8000001c1c2820 */ /* 0x000fe20000410000 */
[----:B------:R-:W-:Y:S01]  /*12a0*/  @P3 FMUL.FTZ R22, R22, 1 ;  /* 0x3f80000016163820 */ /* 0x000fe20000410000 */
[----:B------:R-:W-:Y:S01]  /*12b0*/  @P4 FMUL.FTZ R24, R40, 1 ;  /* 0x3f80000028184820 */ /* 0x000fe20000410000 */
[----:B------:R-:W-:Y:S01]  /*12c0*/  @P5 FMUL.FTZ R30, R30, 1 ;  /* 0x3f8000001e1e5820 */ /* 0x000fe20000410000 */
[----:B------:R-:W-:Y:S01]  /*12d0*/  ULEA UR4, UR5, UR4, 0x2 ;  /* 0x0000000405047291 */ /* 0x000fe2000f8e103f */
[----:B------:R-:W-:Y:S01]  /*12e0*/  @P5 IADD3 R38, P0, R32, UR12, RZ ;  /* 0x0000000c20265c10 */ /* 0x000fe2000ff1e0ff */
[----:B------:R-:W0:Y:S02]  /*12f0*/  @P2 F2F.F64.F32 R28, R28 ;  /* 0x0000001c001c2310 */ /* 0x000e240000201800 */
[----:B------:R-:W-:-:S06]  /*1300*/  UISETP.GE.AND UP0, UPT, UR4, UR26, UPT ;  /* 0x0000001a0400728c */ /* 0x000fcc000bf06270 */
[----:B------:R-:W1:Y:S01]  /*1310*/  @P3 F2F.F64.F32 R22, R22 ;  /* 0x0000001600163310 */ /* 0x000e620000201800 */
[----:B0-----:R-:W-:Y:S07]  /*1320*/  @P2 STG.E.64 desc[UR18][R26.64], R28 ;  /* 0x0000001c1a002986 */ /* 0x001fee000c101b12 */
[----:B------:R-:W0:Y:S01]  /*1330*/  @P4 F2F.F64.F32 R24, R24 ;  /* 0x0000001800184310 */ /* 0x000e220000201800 */
[----:B------:R-:W-:Y:S04]  /*1340*/  @P2 STG.E desc[UR18][R16.64], R33 ;  /* 0x0000002110002986 */ /* 0x000fe8000c101912 */
[----:B------:R-:W-:Y:S03]  /*1350*/  @P2 STG.E desc[UR18][R14.64], R35 ;  /* 0x000000230e002986 */ /* 0x000fe6000c101912 */
[----:B------:R-:W3:Y:S01]  /*1360*/  @P5 F2F.F64.F32 R30, R30 ;  /* 0x0000001e001e5310 */ /* 0x000ee20000201800 */
[----:B-1----:R-:W-:Y:S04]  /*1370*/  @P3 STG.E.64 desc[UR18][R20.64], R22 ;  /* 0x0000001614003986 */ /* 0x002fe8000c101b12 */
[----:B------:R-:W-:Y:S04]  /*1380*/  @P3 STG.E desc[UR18][R12.64], R37 ;  /* 0x000000250c003986 */ /* 0x000fe8000c101912 */
[----:B------:R1:W-:Y:S04]  /*1390*/  @P3 STG.E desc[UR18][R10.64], R39 ;  /* 0x000000270a003986 */ /* 0x0003e8000c101912 */
[----:B0-----:R0:W-:Y:S04]  /*13a0*/  @P4 STG.E.64 desc[UR18][R18.64], R24 ;  /* 0x0000001812004986 */ /* 0x0011e8000c101b12 */
[----:B------:R0:W-:Y:S01]  /*13b0*/  @P4 STG.E desc[UR18][R8.64], R41 ;  /* 0x0000002908004986 */ /* 0x0001e2000c101912 */
[----:B-1----:R-:W-:-:S03]  /*13c0*/  @P5 IADD3.X R39, R0, UR13, RZ, P0, !PT ;  /* 0x0000000d00275c10 */ /* 0x002fc600087fe4ff */
[----:B------:R0:W-:Y:S01]  /*13d0*/  @P4 STG.E desc[UR18][R6.64], R43 ;  /* 0x0000002b06004986 */ /* 0x0001e2000c101912 */
[----:B------:R-:W-:Y:S02]  /*13e0*/  MOV R0, UR4 ;  /* 0x0000000400007c02 */ /* 0x000fe40008000f00 */
[----:B------:R-:W-:Y:S01]  /*13f0*/  PLOP3.LUT P0, PT, PT, PT, UP0, 0x80, 0x0 ;  /* 0x000000000000781c */ /* 0x000fe20003f0f008 */
[----:B---3--:R0:W-:Y:S01]  /*1400*/  @P5 STG.E.64 desc[UR18][R38.64], R30 ;  /* 0x0000001e26005986 */ /* 0x0081e2000c101b12 */
[----:B------:R-:W-:-:S03]  /*1410*/  ISETP.LT.AND P1, PT, R0, UR9, PT ;  /* 0x0000000900007c0c */ /* 0x000fc6000bf21270 */
[----:B------:R0:W-:Y:S04]  /*1420*/  @P5 STG.E desc[UR18][R4.64], R45 ;  /* 0x0000002d04005986 */ /* 0x0001e8000c101912 */
[----:B------:R0:W-:Y:S06]  /*1430*/  @P5 STG.E desc[UR18][R2.64], R34 ;  /* 0x0000002202005986 */ /* 0x0001ec000c101912 */
[----:B------:R-:W-:Y:S05]  /*1440*/  @!P0 BRA P1, `(.L_x_166) ;  /* 0xffffffec00808947 */ /* 0x000fea000083ffff */
[----:B------:R-:W-:Y:S05]  /*1450*/  EXIT ;  /* 0x000000000000794d */ /* 0x000fea0003800000 */
.L_x_167:
        /* <DEDUP_REMOVED lines=10> */
.L_x_207:


//--------------------- .text._Z25multi_tensor_apply_kernelI18TensorListMetadataILi4EE11AdamFunctorIN3c108BFloat16EflEJffffff10adamMode_tfEEvlPViT_T0_DpT1_ --------------------------
	.section	.text._Z25multi_tensor_apply_kernelI18TensorListMetadataILi4EE11AdamFunctorIN3c108BFloat16EflEJffffff10adamMode_tfEEvlPViT_T0_DpT1_,"ax",@progbits
	.align	128
        .global         _Z25multi_tensor_apply_kernelI18TensorListMetadataILi4EE11AdamFunctorIN3c108BFloat16EflEJffffff10adamMode_tfEEvlPViT_T0_DpT1_
        .type           _Z25multi_tensor_apply_kernelI18TensorListMetadataILi4EE11AdamFunctorIN3c108BFloat16EflEJffffff10adamMode_tfEEvlPViT_T0_DpT1_,@function
        .size           _Z25multi_tensor_apply_kernelI18TensorListMetadataILi4EE11AdamFunctorIN3c108BFloat16EflEJffffff10adamMode_tfEEvlPViT_T0_DpT1_,(.L_x_208 - _Z25multi_tensor_apply_kernelI18TensorListMetadataILi4EE11AdamFunctorIN3c108BFloat16EflEJffffff10adamMode_tfEEvlPViT_T0_DpT1_)
        .other          _Z25multi_tensor_apply_kernelI18TensorListMetadataILi4EE11AdamFunctorIN3c108BFloat16EflEJffffff10adamMode_tfEEvlPViT_T0_DpT1_,@"STO_CUDA_ENTRY STV_DEFAULT"
_Z25multi_tensor_apply_kernelI18TensorListMetadataILi4EE11AdamFunctorIN3c108BFloat16EflEJffffff10adamMode_tfEEvlPViT_T0_DpT1_:
.text._Z25multi_tensor_apply_kernelI18TensorListMetadataILi4EE11AdamFunctorIN3c108BFloat16EflEJffffff10adamMode_tfEEvlPViT_T0_DpT1_:
[----:B------:R-:W-:Y:S08]  /*0000*/  LDC R1, c[0x0][0x28] ;  /* 0x00000a00ff017b82 */ /* 0x000ff00000000800 */
[----:B------:R-:W0:Y:S01]  /*0010*/  S2UR UR4, SR_CTAID.X ;  /* 0x00000000000479c3 */ /* 0x000e220000002500 */
[----:B------:R-:W-:Y:S01]  /*0020*/  UMOV UR6, 0x10 ;  /* 0x0000001000067882 */ /* 0x000fe20000000000 */
[----:B------:R-:W-:Y:S01]  /*0030*/  ULDC.64 UR12, c[0x0][0x210] ;  /* 0x00008400000c7ab9 */ /* 0x000fe20000000a00 */
[----:B0-----:R-:W-:-:S03]  /*0040*/  ULEA UR5, UR4, UR6, 0x2 ;  /* 0x0000000604057291 */ /* 0x001fc6000f8e103f */
[----:B------:R-:W-:Y:S02]  /*0050*/  ULDC.U8 UR4, c[0x0][UR4+0x7c0] ;  /* 0x0001f00004047abb */ /* 0x000fe40008000000 */
[----:B------:R-:W-:-:S07]  /*0060*/  ULEA UR4, UR4, UR6, 0x3 ;  /* 0x0000000604047291 */ /* 0x000fce000f8e183f */
[----:B------:R-:W-:Y:S02]  /*0070*/  ULDC UR10, c[0x0][UR5+0x8f0] ;  /* 0x00023c00050a7abb */ /* 0x000fe40008000800 */
[----:B------:R-:W-:Y:S02]  /*0080*/  USHF.R.S32.HI UR5, URZ, 0x1f, UR10 ;  /* 0x0000001f3f057899 */ /* 0x000fe4000801140a */
[----:B------:R-:W-:Y:S01]  /*0090*/  UIADD3 UR8, UP0, URZ, -UR10, URZ ;  /* 0x8000000a3f087290 */ /* 0x000fe2000ff1e03f */
[----:B------:R-:W-:-:S03]  /*00a0*/  ULDC.64 UR6, c[0x0][UR4+0x690] ;  /* 0x0001a40004067abb */ /* 0x000fc60008000a00 */
[----:B------:R-:W-:Y:S02]  /*00b0*/  UIADD3.X UR5, URZ, ~UR5, URZ, UP0, !UPT ;  /* 0x800000053f057290 */ /* 0x000fe400087fe43f */
[----:B------:R-:W-:Y:S02]  /*00c0*/  UISETP.GE.U32.AND UP0, UPT, UR12, 0x1, UPT ;  /* 0x000000010c00788c */ /* 0x000fe4000bf06070 */
[----:B------:R-:W-:Y:S02]  /*00d0*/  UIMAD UR5, UR5, UR12, URZ ;  /* 0x0000000c050572a4 */ /* 0x000fe4000f8e023f */
[----:B------:R-:W-:Y:S02]  /*00e0*/  UIMAD.WIDE.U32 UR6, UR8, UR12, UR6 ;  /* 0x0000000c080672a5 */ /* 0x000fe4000f8e0006 */
[----:B------:R-:W-:Y:S02]  /*00f0*/  UIMAD UR5, UR8, UR13, UR5 ;  /* 0x0000000d080572a4 */ /* 0x000fe4000f8e0205 */
[----:B------:R-:W-:-:S02]  /*0100*/  UISETP.GE.AND.EX UP0, UPT, UR13, URZ, UPT, UP0 ;  /* 0x0000003f0d00728c */ /* 0x000fc4000bf06300 */
[----:B------:R-:W-:Y:S02]  /*0110*/  UISETP.LT.U32.AND UP1, UPT, UR6, 0x1, UPT ;  /* 0x000000010600788c */ /* 0x000fe4000bf21070 */
[----:B------:R-:W-:-:S04]  /*0120*/  UIADD3 UR11, UR7, UR5, URZ ;  /* 0x00000005070b7290 */ /* 0x000fc8000fffe03f */
[----:B------:R-:W-:-:S06]  /*0130*/  UISETP.LT.OR.EX UP0, UPT, UR11, URZ, !UP0, UP1 ;  /* 0x0000003f0b00728c */ /* 0x000fcc000c701710 */
        /* <DEDUP_REMOVED lines=8> */
[----:B------:R-:W-:Y:S01]  /*01c0*/  ULDC UR22, c[0x0][0x0] ;  /* 0x0000000000167ab9 */ /* 0x000fe20000000800 */
[----:B------:R-:W-:Y:S01]  /*01d0*/  UMOV UR4, URZ ;  /* 0x0000003f00047c82 */ /* 0x000fe20008000000 */
[----:B------:R-:W2:Y:S01]  /*01e0*/  LDC R2, c[0x0][0xe10] ;  /* 0x00038400ff027b82 */ /* 0x000ea20000000800 */
[----:B------:R-:W-:Y:S01]  /*01f0*/  UMOV UR5, URZ ;  /* 0x0000003f00057c82 */ /* 0x000fe20008000000 */
[----:B------:R-:W-:Y:S01]  /*0200*/  ULDC.64 UR24, c[0x0][0x208] ;  /* 0x0000820000187ab9 */ /* 0x000fe20000000a00 */
[----:B------:R-:W-:Y:S01]  /*0210*/  ULDC UR32, c[0x0][0xe0c] ;  /* 0x0003830000207ab9 */ /* 0x000fe20000000800 */
[----:B------:R-:W-:Y:S01]  /*0220*/  ULDC UR28, c[0x0][0xe28] ;  /* 0x00038a00001c7ab9 */ /* 0x000fe20000000800 */
[----:B------:R-:W-:Y:S01]  /*0230*/  ULDC UR23, c[0x0][0xe24] ;  /* 0x0003890000177ab9 */ /* 0x000fe20000000800 */
[----:B------:R-:W-:Y:S01]  /*0240*/  ULDC UR29, c[0x0][0xe20] ;  /* 0x00038800001d7ab9 */ /* 0x000fe20000000800 */
[----:B------:R-:W-:Y:S01]  /*0250*/  ULDC.64 UR30, c[0x0][0x210] ;  /* 0x00008400001e7ab9 */ /* 0x000fe20000000a00 */
[----:B------:R-:W-:Y:S01]  /*0260*/  ULDC.64 UR34, c[0x0][0xe10] ;  /* 0x0003840000227ab9 */ /* 0x000fe20000000a00 */
[----:B------:R-:W-:Y:S01]  /*0270*/  ULDC.64 UR26, c[0x0][0xe18] ;  /* 0x00038600001a7ab9 */ /* 0x000fe20000000a00 */
[----:B0-----:R-:W-:-:S05]  /*0280*/  FADD.FTZ R0, -R0, 1 ;  /* 0x3f80000000007421 */ /* 0x001fca0000010100 */
[----:B------:R-:W-:Y:S01]  /*0290*/  R2UR UR20, R0 ;  /* 0x00000000001472ca */ /* 0x000fe200000e0000 */
[----:B--2---:R-:W-:-:S05]  /*02a0*/  FADD.FTZ R2, -R2, 1 ;  /* 0x3f80000002027421 */ /* 0x004fca0000010100 */
[----:B-1----:R-:W-:-:S15]  /*02b0*/  R2UR UR21, R2 ;  /* 0x00000000021572ca */ /* 0x002fde00000e0000 */
.L_x_170:
[----:B-1----:R-:W-:Y:S01]  /*02c0*/  IADD3 R2, R40, UR4, RZ ;  /* 0x0000000428027c10 */ /* 0x002fe2000fffe0ff */
[----:B------:R-:W-:Y:S01]  /*02d0*/  USHF.R.S32.HI UR13, URZ, 0x1f, UR10 ;  /* 0x0000001f3f0d7899 */ /* 0x000fe2000801140a */
[----:B------:R-:W-:Y:S01]  /*02e0*/  IMAD.U32 R7, RZ, RZ, UR11 ;  /* 0x0000000bff077e24 */ /* 0x000fe2000f8e00ff */
[----:B------:R-:W-:Y:S01]  /*02f0*/  MOV R13, UR10 ;  /* 0x0000000a000d7c02 */ /* 0x000fe20008000f00 */
[----:B------:R-:W-:Y:S01]  /*0300*/  IMAD.U32 R9, RZ, RZ, UR11 ;  /* 0x0000000bff097e24 */ /* 0x000fe2000f8e00ff */
[C---:B------:R-:W-:Y:S01]  /*0310*/  IADD3 R4, R2.reuse, UR22, RZ ;  /* 0x0000001602047c10 */ /* 0x040fe2000fffe0ff */
[----:B------:R-:W-:Y:S02]  /*0320*/  UIMAD UR12, UR13, UR30, URZ ;  /* 0x0000001e0d0c72a4 */ /* 0x000fe4000f8e023f */
[----:B------:R-:W-:Y:S01]  /*0330*/  ISETP.GE.U32.AND P0, PT, R2, UR30, PT ;  /* 0x0000001e02007c0c */ /* 0x000fe2000bf06070 */
[----:B------:R-:W-:Y:S01]  /*0340*/  UIMAD UR13, UR13, UR30, URZ ;  /* 0x0000001e0d0d72a4 */ /* 0x000fe2000f8e023f */
[----:B------:R-:W-:Y:S01]  /*0350*/  SHF.R.S32.HI R3, RZ, 0x1f, R2 ;  /* 0x0000001fff037819 */ /* 0x000fe20000011402 */
[C---:B------:R-:W-:Y:S01]  /*0360*/  VIADD R8, R4.reuse, UR22 ;  /* 0x0000001604087c36 */ /* 0x040fe20008000000 */
[----:B------:R-:W-:Y:S01]  /*0370*/  ISETP.GE.U32.AND P1, PT, R4, UR30, PT ;  /* 0x0000001e04007c0c */ /* 0x000fe2000bf26070 */
[----:B------:R-:W-:Y:S01]  /*0380*/  UIMAD UR12, UR10, UR31, UR12 ;  /* 0x0000001f0a0c72a4 */ /* 0x000fe2000f8e020c */
[----:B------:R-:W-:Y:S01]  /*0390*/  SHF.R.S32.HI R5, RZ, 0x1f, R4 ;  /* 0x0000001fff057819 */ /* 0x000fe20000011404 */
[----:B------:R-:W-:Y:S01]  /*03a0*/  VIADD R10, R8, UR22 ;  /* 0x00000016080a7c36 */ /* 0x000fe20008000000 */
[----:B------:R-:W-:Y:S01]  /*03b0*/  ISETP.LT.U32.AND P2, PT, R2, UR6, PT ;  /* 0x0000000602007c0c */ /* 0x000fe2000bf41070 */
[----:B------:R-:W-:-:S02]  /*03c0*/  UIMAD UR13, UR10, UR31, UR13 ;  /* 0x0000001f0a0d72a4 */ /* 0x000fc4000f8e020d */
[----:B------:R-:W-:Y:S02]  /*03d0*/  ISETP.GE.AND.EX P0, PT, R3, UR31, PT, P0 ;  /* 0x0000001f03007c0c */ /* 0x000fe4000bf06300 */
[----:B------:R-:W-:Y:S02]  /*03e0*/  ISETP.LT.U32.AND P3, PT, R4, UR6, PT ;  /* 0x0000000604007c0c */ /* 0x000fe4000bf61070 */
[----:B------:R-:W-:Y:S02]  /*03f0*/  ISETP.GE.AND.EX P1, PT, R5, UR31, PT, P1 ;  /* 0x0000001f05007c0c */ /* 0x000fe4000bf26310 */
[----:B------:R-:W-:Y:S01]  /*0400*/  ISETP.GT.AND.EX P0, PT, R7, R3, !P0, P2 ;  /* 0x000000030700720c */ /* 0x000fe20004704320 */
[----:B------:R-:W-:Y:S01]  /*0410*/  IMAD.WIDE.U32 R2, R13, UR30, R2 ;  /* 0x0000001e0d027c25 */ /* 0x000fe2000f8e0002 */
[----:B------:R-:W-:Y:S02]  /*0420*/  ISETP.GT.AND.EX P1, PT, R9, R5, !P1, P3 ;  /* 0x000000050900720c */ /* 0x000fe40004f24330 */
[----:B------:R-:W-:Y:S01]  /*0430*/  ISETP.GE.U32.AND P2, PT, R8, UR30, PT ;  /* 0x0000001e08007c0c */ /* 0x000fe2000bf46070 */
[----:B------:R-:W-:Y:S01]  /*0440*/  IMAD.WIDE.U32 R4, R13, UR30, R4 ;  /* 0x0000001e0d047c25 */ /* 0x000fe2000f8e0004 */
[----:B------:R-:W-:-:S02]  /*0450*/  SHF.R.S32.HI R9, RZ, 0x1f, R8 ;  /* 0x0000001fff097819 */ /* 0x000fc40000011408 */
[----:B------:R-:W-:Y:S01]  /*0460*/  MOV R11, UR11 ;  /* 0x0000000b000b7c02 */ /* 0x000fe20008000f00 */
[----:B------:R-:W-:Y:S01]  /*0470*/  IMAD.SHL.U32 R20, R2, 0x2, RZ ;  /* 0x0000000202147824 */ /* 0x000fe200078e00ff */
[----:B------:R-:W-:Y:S02]  /*0480*/  ISETP.LT.U32.AND P3, PT, R8, UR6, PT ;  /* 0x0000000608007c0c */ /* 0x000fe4000bf61070 */
[----:B------:R-:W-:Y:S02]  /*0490*/  ISETP.GE.AND.EX P2, PT, R9, UR31, PT, P2 ;  /* 0x0000001f09007c0c */ /* 0x000fe4000bf46320 */
[----:B------:R-:W-:Y:S01]  /*04a0*/  IADD3 R7, R3, UR12, RZ ;  /* 0x0000000c03077c10 */ /* 0x000fe2000fffe0ff */
[----:B------:R-:W-:Y:S01]  /*04b0*/  VIADD R3, R5, UR12 ;  /* 0x0000000c05037c36 */ /* 0x000fe20008000000 */
[----:B------:R-:W-:Y:S01]  /*04c0*/  ISETP.GT.AND.EX P2, PT, R11, R9, !P2, P3 ;  /* 0x000000090b00720c */ /* 0x000fe20005744330 */
[----:B------:R-:W-:Y:S01]  /*04d0*/  IMAD.SHL.U32 R5, R4, 0x4, RZ ;  /* 0x0000000404057824 */ /* 0x000fe200078e00ff */
[----:B------:R-:W-:-:S02]  /*04e0*/  ISETP.GE.U32.AND P3, PT, R10, UR30, PT ;  /* 0x0000001e0a007c0c */ /* 0x000fc4000bf66070 */
[----:B------:R-:W-:Y:S02]  /*04f0*/  SHF.R.S32.HI R11, RZ, 0x1f, R10 ;  /* 0x0000001fff0b7819 */ /* 0x000fe4000001140a */
[----:B------:R-:W-:Y:S02]  /*0500*/  MOV R15, UR11 ;  /* 0x0000000b000f7c02 */ /* 0x000fe40008000f00 */
[----:B------:R-:W-:Y:S02]  /*0510*/  ISETP.LT.U32.AND P4, PT, R10, UR6, PT ;  /* 0x000000060a007c0c */ /* 0x000fe4000bf81070 */
[----:B------:R-:W-:Y:S02]  /*0520*/  ISETP.GE.AND.EX P3, PT, R11, UR31, PT, P3 ;  /* 0x0000001f0b007c0c */ /* 0x000fe4000bf66330 */
[----:B------:R-:W-:Y:S02]  /*0530*/  SHF.L.U64.HI R21, R2, 0x1, R7 ;  /* 0x0000000102157819 */ /* 0x000fe40000010207 */
[----:B------:R-:W-:-:S02]  /*0540*/  SHF.L.U32 R17, R4, 0x1, RZ ;  /* 0x0000000104117819 */ /* 0x000fc400000006ff */
[----:B------:R-:W-:Y:S02]  /*0550*/  SHF.L.U64.HI R22, R4, 0x1, R3 ;  /* 0x0000000104167819 */ /* 0x000fe40000010203 */
[C---:B------:R-:W-:Y:S02]  /*0560*/  SHF.L.U32 R16, R2.reuse, 0x2, RZ ;  /* 0x0000000202107819 */ /* 0x040fe400000006ff */
[----:B------:R-:W-:Y:S02]  /*0570*/  SHF.L.U64.HI R7, R2, 0x2, R7 ;  /* 0x0000000202077819 */ /* 0x000fe40000010207 */
[----:B------:R-:W-:Y:S01]  /*0580*/  SHF.L.U64.HI R4, R4, 0x2, R3 ;  /* 0x0000000204047819 */ /* 0x000fe20000010203 */
[----:B------:R-:W-:Y:S01]  /*0590*/  IMAD.WIDE.U32 R2, R13, UR30, R8 ;  /* 0x0000001e0d027c25 */ /* 0x000fe2000f8e0008 */
[----:B------:R-:W-:Y:S02]  /*05a0*/  ISETP.GT.AND.EX P3, PT, R15, R11, !P3, P4 ;  /* 0x0000000b0f00720c */ /* 0x000fe40005f64340 */
[----:B------:R-:W-:Y:S01]  /*05b0*/  @P0 IADD3 R24, P4, R20, UR14, RZ ;  /* 0x0000000e14180c10 */ /* 0x000fe2000ff9e0ff */
[----:B------:R-:W-:Y:S01]  /*05c0*/  VIADD R3, R3, UR12 ;  /* 0x0000000c03037c36 */ /* 0x000fe20008000000 */
[----:B------:R-:W-:Y:S01]  /*05d0*/  SHF.L.U32 R30, R2, 0x1, RZ ;  /* 0x00000001021e7819 */ /* 0x000fe200000006ff */
[----:B------:R-:W-:Y:S01]  /*05e0*/  IMAD.WIDE.U32 R8, R13, UR30, R10 ;  /* 0x0000001e0d087c25 */ /* 0x000fe2000f8e000a */
[----:B------:R-:W-:-:S02]  /*05f0*/  @P0 IADD3.X R25, R21, UR15, RZ, P4, !PT ;  /* 0x0000000f15190c10 */ /* 0x000fc4000a7fe4ff */
[C---:B------:R-:W-:Y:S01]  /*0600*/  SHF.L.U64.HI R41, R2.reuse, 0x1, R3 ;  /* 0x0000000102297819 */ /* 0x040fe20000010203 */
[----:B------:R-:W-:Y:S01]  /*0610*/  IMAD.SHL.U32 R6, R2, 0x4, RZ ;  /* 0x0000000402067824 */ /* 0x000fe200078e00ff */
[----:B------:R-:W-:Y:S01]  /*0620*/  @P2 IADD3 R14, P5, R30, UR14, RZ ;  /* 0x0000000e1e0e2c10 */ /* 0x000fe2000ffbe0ff */
[----:B------:R-:W2:Y:S01]  /*0630*/  @P0 LDG.E.U16 R36, desc[UR24][R24.64] ;  /* 0x0000001818240981 */ /* 0x000ea2000c1e1500 */
[----:B------:R-:W-:Y:S02]  /*0640*/  IADD3 R9, R9, UR13, RZ ;  /* 0x0000000d09097c10 */ /* 0x000fe4000fffe0ff */
[----:B------:R-:W-:Y:S02]  /*0650*/  SHF.L.U32 R31, R8, 0x1, RZ ;  /* 0x00000001081f7819 */ /* 0x000fe400000006ff */
[----:B------:R-:W-:Y:S02]  /*0660*/  @P1 IADD3 R18, P4, R17, UR14, RZ ;  /* 0x0000000e11121c10 */ /* 0x000fe4000ff9e0ff */
[----:B------:R-:W-:-:S02]  /*0670*/  @P2 IADD3.X R15, R41, UR15, RZ, P5, !PT ;  /* 0x0000000f290f2c10 */ /* 0x000fc4000affe4ff */
[----:B------:R-:W-:Y:S02]  /*0680*/  SHF.L.U64.HI R42, R8, 0x1, R9 ;  /* 0x00000001082a7819 */ /* 0x000fe40000010209 */
[----:B------:R-:W-:Y:S01]  /*0690*/  @P3 IADD3 R10, P5, R31, UR14, RZ ;  /* 0x0000000e1f0a3c10 */ /* 0x000fe2000ffbe0ff */
[----:B------:R0:W3:Y:S01]  /*06a0*/  @P2 LDG.E.U16 R39, desc[UR24][R14.64] ;  /* 0x000000180e272981 */ /* 0x0000e2000c1e1500 */
[----:B------:R-:W-:Y:S02]  /*06b0*/  @P1 IADD3.X R19, R22, UR15, RZ, P4, !PT ;  /* 0x0000000f16131c10 */ /* 0x000fe4000a7fe4ff */
[----:B------:R-:W-:Y:S02]  /*06c0*/  @P3 IADD3.X R11, R42, UR15, RZ, P5, !PT ;  /* 0x0000000f2a0b3c10 */ /* 0x000fe4000affe4ff */
[----:B------:R-:W-:Y:S01]  /*06d0*/  @P2 IADD3 R12, P4, R30, UR16, RZ ;  /* 0x000000101e0c2c10 */ /* 0x000fe2000ff9e0ff */
[----:B------:R1:W4:Y:S01]  /*06e0*/  @P1 LDG.E.U16 R37, desc[UR24][R18.64] ;  /* 0x0000001812251981 */ /* 0x000322000c1e1500 */
[----:B------:R-:W-:Y:S01]  /*06f0*/  SHF.L.U64.HI R3, R2, 0x2, R3 ;  /* 0x0000000202037819 */ /* 0x000fe20000010203 */
[C---:B------:R-:W-:Y:S01]  /*0700*/  IMAD.SHL.U32 R2, R8.reuse, 0x4, RZ ;  /* 0x0000000408027824 */ /* 0x040fe200078e00ff */
[----:B------:R-:W-:Y:S01]  /*0710*/  SHF.L.U64.HI R0, R8, 0x2, R9 ;  /* 0x0000000208007819 */ /* 0x000fe20000010209 */
[----:B------:R-:W3:Y:S01]  /*0720*/  @P3 LDG.E.U16 R38, desc[UR24][R10.64] ;  /* 0x000000180a263981 */ /* 0x000ee2000c1e1500 */
[----:B------:R-:W-:-:S02]  /*0730*/  @P2 IADD3.X R13, R41, UR17, RZ, P4, !PT ;  /* 0x00000011290d2c10 */ /* 0x000fc4000a7fe4ff */
[----:B------:R-:W-:Y:S02]  /*0740*/  @P3 IADD3 R8, P4, R31, UR16, RZ ;  /* 0x000000101f083c10 */ /* 0x000fe4000ff9e0ff */
[----:B------:R-:W-:Y:S01]  /*0750*/  IADD3 R20, P6, R20, UR16, RZ ;  /* 0x0000001014147c10 */ /* 0x000fe2000ffde0ff */
[----:B------:R1:W3:Y:S01]  /*0760*/  @P2 LDG.E.U16 R32, desc[UR24][R12.64] ;  /* 0x000000180c202981 */ /* 0x0002e2000c1e1500 */
[----:B------:R-:W-:Y:S02]  /*0770*/  @P3 IADD3.X R9, R42, UR17, RZ, P4, !PT ;  /* 0x000000112a093c10 */ /* 0x000fe4000a7fe4ff */
[----:B------:R-:W-:Y:S02]  /*0780*/  IADD3.X R21, R21, UR17, RZ, P6, !PT ;  /* 0x0000001115157c10 */ /* 0x000fe4000b7fe4ff */
[----:B0-----:R-:W-:Y:S01]  /*0790*/  IADD3 R14, P6, R17, UR16, RZ ;  /* 0x00000010110e7c10 */ /* 0x001fe2000ffde0ff */
[----:B------:R0:W3:Y:S03]  /*07a0*/  @P3 LDG.E.U16 R33, desc[UR24][R8.64] ;  /* 0x0000001808213981 */ /* 0x0000e6000c1e1500 */
[----:B------:R-:W-:Y:S01]  /*07b0*/  IADD3.X R15, R22, UR17, RZ, P6, !PT ;  /* 0x00000011160f7c10 */ /* 0x000fe2000b7fe4ff */
[----:B------:R-:W3:Y:S04]  /*07c0*/  @P0 LDG.E.U16 R34, desc[UR24][R20.64] ;  /* 0x0000001814220981 */ /* 0x000ee8000c1e1500 */
[----:B------:R-:W3:Y:S01]  /*07d0*/  @P1 LDG.E.U16 R35, desc[UR24][R14.64] ;  /* 0x000000180e231981 */ /* 0x000ee2000c1e1500 */
[----:B-1----:R-:W-:-:S02]  /*07e0*/  IADD3 R18, P4, R16, UR18, RZ ;  /* 0x0000001210127c10 */ /* 0x002fc4000ff9e0ff */
[----:B------:R-:W-:Y:S02]  /*07f0*/  IADD3 R16, P5, R16, UR8, RZ ;  /* 0x0000000810107c10 */ /* 0x000fe4000ffbe0ff */
[C---:B------:R-:W-:Y:S02]  /*0800*/  IADD3.X R19, R7.reuse, UR19, RZ, P4, !PT ;  /* 0x0000001307137c10 */ /* 0x040fe4000a7fe4ff */
[----:B------:R-:W-:Y:S02]  /*0810*/  IADD3.X R17, R7, UR9, RZ, P5, !PT ;  /* 0x0000000907117c10 */ /* 0x000fe4000affe4ff */
[C---:B------:R-:W-:Y:S02]  /*0820*/  IADD3 R12, P4, R5.reuse, UR18, RZ ;  /* 0x00000012050c7c10 */ /* 0x040fe4000ff9e0ff */
[----:B------:R-:W-:Y:S02]  /*0830*/  IADD3 R10, P5, R5, UR8, RZ ;  /* 0x00000008050a7c10 */ /* 0x000fe4000ffbe0ff */
[----:B------:R-:W-:-:S02]  /*0840*/  IADD3.X R13, R4, UR19, RZ, P4, !PT ;  /* 0x00000013040d7c10 */ /* 0x000fc4000a7fe4ff */
[----:B------:R-:W-:Y:S02]  /*0850*/  IADD3.X R11, R4, UR9, RZ, P5, !PT ;  /* 0x00000009040b7c10 */ /* 0x000fe4000affe4ff */
[C---:B0-----:R-:W-:Y:S02]  /*0860*/  IADD3 R8, P4, R6.reuse, UR18, RZ ;  /* 0x0000001206087c10 */ /* 0x041fe4000ff9e0ff */
[----:B------:R-:W-:Y:S02]  /*0870*/  IADD3 R6, P5, R6, UR8, RZ ;  /* 0x0000000806067c10 */ /* 0x000fe4000ffbe0ff */
[C---:B------:R-:W-:Y:S02]  /*0880*/  IADD3.X R9, R3.reuse, UR19, RZ, P4, !PT ;  /* 0x0000001303097c10 */ /* 0x040fe4000a7fe4ff */
[----:B------:R-:W-:Y:S02]  /*0890*/  IADD3.X R7, R3, UR9, RZ, P5, !PT ;  /* 0x0000000903077c10 */ /* 0x000fe4000affe4ff */
[----:B------:R-:W-:-:S02]  /*08a0*/  IADD3 R4, P4, R2, UR18, RZ ;  /* 0x0000001202047c10 */ /* 0x000fc4000ff9e0ff */
[----:B------:R-:W-:Y:S02]  /*08b0*/  IADD3 R2, P5, R2, UR8, RZ ;  /* 0x0000000802027c10 */ /* 0x000fe4000ffbe0ff */
[C---:B------:R-:W-:Y:S02]  /*08c0*/  IADD3.X R5, R0.reuse, UR19, RZ, P4, !PT ;  /* 0x0000001300057c10 */ /* 0x040fe4000a7fe4ff */
[----:B------:R-:W-:Y:S01]  /*08d0*/  IADD3.X R3, R0, UR9, RZ, P5, !PT ;  /* 0x0000000900037c10 */ /* 0x000fe2000affe4ff */
[----:B------:R-:W-:Y:S01]  /*08e0*/  HFMA2.MMA R0, -RZ, RZ, 0, 0 ;  /* 0x00000000ff007435 */ /* 0x000fe200000001ff */
[----:B------:R-:W-:Y:S02]  /*08f0*/  ISETP.NE.AND P4, PT, RZ, UR23, PT ;  /* 0x00000017ff007c0c */ /* 0x000fe4000bf85270 */
[----:B------:R-:W-:Y:S02]  /*0900*/  CS2R R28, SRZ ;  /* 0x00000000001c7805 */ /* 0x000fe4000001ff00 */
[----:B------:R-:W-:-:S02]  /*0910*/  CS2R R26, SRZ ;  /* 0x00000000001a7805 */ /* 0x000fc4000001ff00 */
[----:B------:R-:W-:Y:S02]  /*0920*/  CS2R R24, SRZ ;  /* 0x0000000000187805 */ /* 0x000fe4000001ff00 */
[----:B------:R-:W-:Y:S01]  /*0930*/  CS2R R22, SRZ ;  /* 0x0000000000167805 */ /* 0x000fe2000001ff00 */
[----:B------:R-:W-:Y:S01]  /*0940*/  IMAD.MOV.U32 R43, RZ, RZ, RZ ;  /* 0x000000ffff2b7224 */ /* 0x000fe200078e00ff */
[----:B------:R0:W5:Y:S04]  /*0950*/  @P0 LDG.E R29, desc[UR24][R18.64] ;  /* 0x00000018121d0981 */ /* 0x000168000c1e1900 */
[----:B------:R0:W5:Y:S04]  /*0960*/  @P0 LDG.E R28, desc[UR24][R16.64] ;  /* 0x00000018101c0981 */ /* 0x000168000c1e1900 */
[----:B------:R0:W5:Y:S04]  /*0970*/  @P1 LDG.E R27, desc[UR24][R12.64] ;  /* 0x000000180c1b1981 */ /* 0x000168000c1e1900 */
[----:B------:R0:W5:Y:S04]  /*0980*/  @P1 LDG.E R26, desc[UR24][R10.64] ;  /* 0x000000180a1a1981 */ /* 0x000168000c1e1900 */
[----:B------:R0:W5:Y:S04]  /*0990*/  @P2 LDG.E R25, desc[UR24][R8.64] ;  /* 0x0000001808192981 */ /* 0x000168000c1e1900 */
[----:B------:R0:W5:Y:S04]  /*09a0*/  @P2 LDG.E R24, desc[UR24][R6.64] ;  /* 0x0000001806182981 */ /* 0x000168000c1e1900 */
[----:B------:R0:W5:Y:S04]  /*09b0*/  @P3 LDG.E R23, desc[UR24][R4.64] ;  /* 0x0000001804173981 */ /* 0x000168000c1e1900 */
[----:B------:R0:W5:Y:S01]  /*09c0*/  @P3 LDG.E R22, desc[UR24][R2.64] ;  /* 0x0000001802163981 */ /* 0x000162000c1e1900 */
[----:B--2---:R-:W-:Y:S01]  /*09d0*/  @P0 SHF.L.U32 R0, R36, 0x10, RZ ;  /* 0x0000001024000819 */ /* 0x004fe200000006ff */
[----:B------:R-:W-:Y:S01]  /*09e0*/  IMAD.MOV.U32 R36, RZ, RZ, RZ ;  /* 0x000000ffff247224 */ /* 0x000fe200078e00ff */
[----:B----4-:R-:W-:-:S02]  /*09f0*/  @P1 SHF.L.U32 R36, R37, 0x10, RZ ;  /* 0x0000001025241819 */ /* 0x010fc400000006ff */
[----:B------:R-:W-:Y:S01]  /*0a00*/  MOV R37, RZ ;  /* 0x000000ff00257202 */ /* 0x000fe20000000f00 */
[----:B---3--:R-:W-:Y:S01]  /*0a10*/  @P3 IMAD.U32 R37, R38, 0x10000, RZ ;  /* 0x0001000026253824 */ /* 0x008fe200078e00ff */
[----:B------:R-:W-:-:S06]  /*0a20*/  HFMA2.MMA R38, -RZ, RZ, 0, 0 ;  /* 0x00000000ff267435 */ /* 0x000fcc00000001ff */
[----:B------:R-:W-:Y:S01]  /*0a30*/  @P2 SHF.L.U32 R38, R39, 0x10, RZ ;  /* 0x0000001027262819 */ /* 0x000fe200000006ff */
[----:B------:R-:W-:Y:S01]  /*0a40*/  IMAD.MOV.U32 R39, RZ, RZ, RZ ;  /* 0x000000ffff277224 */ /* 0x000fe200078e00ff */
[----:B------:R-:W-:Y:S02]  /*0a50*/  @P2 SHF.L.U32 R39, R32, 0x10, RZ ;  /* 0x0000001020272819 */ /* 0x000fe400000006ff */
[----:B------:R-:W-:Y:S01]  /*0a60*/  MOV R32, RZ ;  /* 0x000000ff00207202 */ /* 0x000fe20000000f00 */
[----:B------:R-:W-:Y:S01]  /*0a70*/  @P3 IMAD.U32 R32, R33, 0x10000, RZ ;  /* 0x0001000021203824 */ /* 0x000fe200078e00ff */
[----:B------:R-:W-:-:S06]  /*0a80*/  HFMA2.MMA R33, -RZ, RZ, 0, 0 ;  /* 0x00000000ff217435 */ /* 0x000fcc00000001ff */
[----:B------:R-:W-:Y:S02]  /*0a90*/  @P0 SHF.L.U32 R33, R34, 0x10, RZ ;  /* 0x0000001022210819 */ /* 0x000fe400000006ff */
[----:B------:R-:W-:Y:S01]  /*0aa0*/  @P1 SHF.L.U32 R43, R35, 0x10, RZ ;  /* 0x00000010232b1819 */ /* 0x000fe200000006ff */
[----:B0-----:R-:W-:Y:S06]  /*0ab0*/  @!P4 BRA `(.L_x_168) ;  /* 0x0000000000ccc947 */ /* 0x001fec0003800000 */
[C---:B------:R-:W-:Y:S01]  /*0ac0*/  FMUL.FTZ R35, R0.reuse, UR21 ;  /* 0x0000001500237c20 */ /* 0x040fe20008410000 */
[----:B------:R-:W-:Y:S01]  /*0ad0*/  FMUL.FTZ R34, R0, UR20 ;  /* 0x0000001400227c20 */ /* 0x000fe20008410000 */
[----:B------:R-:W-:Y:S01]  /*0ae0*/  FMUL.FTZ R45, R36, UR21 ;  /* 0x00000015242d7c20 */ /* 0x000fe20008410000 */
[----:B------:R-:W-:Y:S01]  /*0af0*/  FMUL.FTZ R44, R37, UR20 ;  /* 0x00000014252c7c20 */ /* 0x000fe20008410000 */
[----:B------:R-:W-:Y:S01]  /*0b00*/  FMUL.FTZ R35, R35, R0 ;  /* 0x0000000023237220 */ /* 0x000fe20000410000 */
[----:B-----5:R-:W-:Y:S01]  /*0b10*/  FFMA.FTZ R29, R29, UR32, R34 ;  /* 0x000000201d1d7c23 */ /* 0x020fe20008010022 */
[----:B------:R-:W0:Y:S01]  /*0b20*/  MUFU.RCP R0, UR26 ;  /* 0x0000001a00007d08 */ /* 0x000e220008001000 */
[----:B------:R-:W-:Y:S01]  /*0b30*/  FMUL.FTZ R45, R45, R36 ;  /* 0x000000242d2d7220 */ /* 0x000fe20000410000 */
[----:B------:R-:W-:Y:S01]  /*0b40*/  FFMA.FTZ R35, R28, UR34, R35 ;  /* 0x000000221c237c23 */ /* 0x000fe20008010023 */
[----:B------:R-:W-:Y:S01]  /*0b50*/  FMUL.FTZ R28, R38, UR20 ;  /* 0x00000014261c7c20 */ /* 0x000fe20008410000 */
[----:B------:R-:W-:Y:S01]  /*0b60*/  FMUL.FTZ R36, R36, UR20 ;  /* 0x0000001424247c20 */ /* 0x000fe20008410000 */
[----:B------:R-:W-:Y:S01]  /*0b70*/  FFMA.FTZ R45, R26, UR34, R45 ;  /* 0x000000221a2d7c23 */ /* 0x000fe2000801002d */
[----:B------:R-:W-:Y:S01]  /*0b80*/  FFMA.FTZ R23, R23, UR32, R44 ;  /* 0x0000002017177c23 */ /* 0x000fe2000801002c */
[----:B------:R-:W-:Y:S01]  /*0b90*/  FFMA.FTZ R25, R25, UR32, R28 ;  /* 0x0000002019197c23 */ /* 0x000fe2000801001c */
[----:B------:R-:W-:Y:S01]  /*0ba0*/  FMUL.FTZ R28, R38, UR21 ;  /* 0x00000015261c7c20 */ /* 0x000fe20008410000 */
[----:B------:R-:W-:-:S03]  /*0bb0*/  FFMA.FTZ R27, R27, UR32, R36 ;  /* 0x000000201b1b7c23 */ /* 0x000fc60008010024 */
[----:B------:R-:W-:-:S04]  /*0bc0*/  FMUL.FTZ R28, R28, R38 ;  /* 0x000000261c1c7220 */ /* 0x000fc80000410000 */
[----:B------:R-:W-:Y:S01]  /*0bd0*/  FFMA.FTZ R24, R24, UR34, R28 ;  /* 0x0000002218187c23 */ /* 0x000fe2000801001c */
[-C--:B0-----:R-:W-:Y:S01]  /*0be0*/  FMUL.FTZ R26, R35, R0.reuse ;  /* 0x00000000231a7220 */ /* 0x081fe20000410000 */
[----:B------:R-:W-:-:S04]  /*0bf0*/  FMUL.FTZ R38, R45, R0 ;  /* 0x000000002d267220 */ /* 0x000fc80000410000 */
[----:B------:R-:W0:Y:S08]  /*0c00*/  MUFU.SQRT R34, R38 ;  /* 0x0000002600227308 */ /* 0x000e300000002000 */
[----:B------:R-:W1:Y:S01]  /*0c10*/  MUFU.SQRT R26, R26 ;  /* 0x0000001a001a7308 */ /* 0x000e620000002000 */
[----:B0-----:R-:W-:-:S07]  /*0c20*/  FADD.FTZ R44, R34, UR27 ;  /* 0x0000001b222c7e21 */ /* 0x001fce0008010000 */
[----:B------:R0:W-:Y:S01]  /*0c30*/  MUFU.RCP R34, R44 ;  /* 0x0000002c00227308 */ /* 0x0001e20000001000 */
[----:B-1----:R-:W-:Y:S01]  /*0c40*/  FADD.FTZ R36, R26, UR27 ;  /* 0x0000001b1a247e21 */ /* 0x002fe20008010000 */
[----:B------:R-:W-:-:S06]  /*0c50*/  FMUL.FTZ R26, R37, UR21 ;  /* 0x00000015251a7c20 */ /* 0x000fcc0008410000 */
[----:B------:R-:W-:Y:S01]  /*0c60*/  MUFU.RCP R28, R36 ;  /* 0x00000024001c7308 */ /* 0x000fe20000001000 */
[----:B------:R-:W-:-:S04]  /*0c70*/  FMUL.FTZ R37, R26, R37 ;  /* 0x000000251a257220 */ /* 0x000fc80000410000 */
[----:B------:R-:W-:-:S03]  /*0c80*/  FFMA.FTZ R37, R22, UR34, R37 ;  /* 0x0000002216257c23 */ /* 0x000fc60008010025 */
[----:B------:R-:W1:Y:S01]  /*0c90*/  MUFU.RCP R26, UR35 ;  /* 0x00000023001a7d08 */ /* 0x000e620008001000 */
[----:B0-----:R-:W-:-:S07]  /*0ca0*/  FMUL.FTZ R44, R37, R0 ;  /* 0x00000000252c7220 */ /* 0x001fce0000410000 */
[----:B------:R-:W0:Y:S01]  /*0cb0*/  MUFU.SQRT R44, R44 ;  /* 0x0000002c002c7308 */ /* 0x000e220000002000 */
[-C--:B-1----:R-:W-:Y:S01]  /*0cc0*/  FMUL.FTZ R22, R29, R26.reuse ;  /* 0x0000001a1d167220 */ /* 0x082fe20000410000 */
[----:B------:R-:W-:-:S03]  /*0cd0*/  FMUL.FTZ R36, R25, R26 ;  /* 0x0000001a19247220 */ /* 0x000fc60000410000 */
[----:B------:R-:W-:Y:S01]  /*0ce0*/  FMUL.FTZ R28, R22, R28 ;  /* 0x0000001c161c7220 */ /* 0x000fe20000410000 */
[-C--:B------:R-:W-:Y:S01]  /*0cf0*/  FMUL.FTZ R22, R27, R26.reuse ;  /* 0x0000001a1b167220 */ /* 0x080fe20000410000 */
[----:B------:R-:W-:Y:S01]  /*0d00*/  FMUL.FTZ R26, R23, R26 ;  /* 0x0000001a171a7220 */ /* 0x000fe20000410000 */
[----:B0-----:R-:W-:Y:S02]  /*0d10*/  FADD.FTZ R44, R44, UR27 ;  /* 0x0000001b2c2c7e21 */ /* 0x001fe40008010000 */
[----:B------:R-:W-:Y:S01]  /*0d20*/  FMUL.FTZ R34, R22, R34 ;  /* 0x0000002216227220 */ /* 0x000fe20000410000 */
[----:B------:R-:W-:Y:S02]  /*0d30*/  FMUL.FTZ R22, R24, R0 ;  /* 0x0000000018167220 */ /* 0x000fe40000410000 */
[----:B------:R-:W0:Y:S01]  /*0d40*/  MUFU.RCP R0, R44 ;  /* 0x0000002c00007308 */ /* 0x000e220000001000 */
[----:B------:R-:W-:-:S07]  /*0d50*/  FFMA.FTZ R34, R43, UR28, R34 ;  /* 0x0000001c2b227c23 */ /* 0x000fce0008010022 */
[----:B------:R-:W1:Y:S01]  /*0d60*/  MUFU.SQRT R22, R22 ;  /* 0x0000001600167308 */ /* 0x000e620000002000 */
[----:B0-----:R-:W-:-:S04]  /*0d70*/  FMUL.FTZ R26, R26, R0 ;  /* 0x000000001a1a7220 */ /* 0x001fc80000410000 */
[----:B------:R-:W-:Y:S01]  /*0d80*/  FFMA.FTZ R0, R32, UR28, R26 ;  /* 0x0000001c20007c23 */ /* 0x000fe2000801001a */
[----:B-1----:R-:W-:Y:S01]  /*0d90*/  FADD.FTZ R38, R22, UR27 ;  /* 0x0000001b16267e21 */ /* 0x002fe20008010000 */
[----:B------:R-:W-:-:S05]  /*0da0*/  FFMA.FTZ R22, R33, UR28, R28 ;  /* 0x0000001c21167c23 */ /* 0x000fca000801001c */
[----:B------:R-:W0:Y:S02]  /*0db0*/  MUFU.RCP R38, R38 ;  /* 0x0000002600267308 */ /* 0x000e240000001000 */
[----:B0-----:R-:W-:-:S04]  /*0dc0*/  FMUL.FTZ R36, R36, R38 ;  /* 0x0000002624247220 */ /* 0x001fc80000410000 */
[----:B------:R-:W-:Y:S01]  /*0dd0*/  FFMA.FTZ R36, R39, UR28, R36 ;  /* 0x0000001c27247c23 */ /* 0x000fe20008010024 */
[----:B------:R-:W-:Y:S06]  /*0de0*/  BRA `(.L_x_169) ;  /* 0x0000000000c87947 */ /* 0x000fec0003800000 */
.L_x_168:
[----:B------:R-:W-:Y:S01]  /*0df0*/  FFMA.FTZ R0, R33, UR28, R0 ;  /* 0x0000001c21007c23 */ /* 0x000fe20008010000 */
[----:B------:R-:W-:Y:S01]  /*0e00*/  FFMA.FTZ R36, R43, UR28, R36 ;  /* 0x0000001c2b247c23 */ /* 0x000fe20008010024 */
[----:B------:R-:W-:Y:S01]  /*0e10*/  FFMA.FTZ R38, R39, UR28, R38 ;  /* 0x0000001c27267c23 */ /* 0x000fe20008010026 */
[----:B------:R-:W-:Y:S01]  /*0e20*/  FFMA.FTZ R37, R32, UR28, R37 ;  /* 0x0000001c20257c23 */ /* 0x000fe20008010025 */
[C---:B------:R-:W-:Y:S01]  /*0e30*/  FMUL.FTZ R35, R0.reuse, UR21 ;  /* 0x0000001500237c20 */ /* 0x040fe20008410000 */
[----:B------:R-:W-:Y:S01]  /*0e40*/  FMUL.FTZ R34, R0, UR20 ;  /* 0x0000001400227c20 */ /* 0x000fe20008410000 */
[----:B------:R-:W-:Y:S02]  /*0e50*/  FMUL.FTZ R45, R36, UR21 ;  /* 0x00000015242d7c20 */ /* 0x000fe40008410000 */
[----:B------:R-:W-:Y:S01]  /*0e60*/  FMUL.FTZ R35, R0, R35 ;  /* 0x0000002300237220 */ /* 0x000fe20000410000 */
[C---:B------:R-:W-:Y:S01]  /*0e70*/  FMUL.FTZ R0, R36.reuse, UR20 ;  /* 0x0000001424007c20 */ /* 0x040fe20008410000 */
[----:B------:R-:W-:Y:S01]  /*0e80*/  FMUL.FTZ R45, R36, R45 ;  /* 0x0000002d242d7220 */ /* 0x000fe20000410000 */
[----:B-----5:R-:W-:Y:S01]  /*0e90*/  FFMA.FTZ R29, R29, UR32, R34 ;  /* 0x000000201d1d7c23 */ /* 0x020fe20008010022 */
[----:B------:R-:W-:Y:S01]  /*0ea0*/  FFMA.FTZ R35, R28, UR34, R35 ;  /* 0x000000221c237c23 */ /* 0x000fe20008010023 */
[----:B------:R-:W-:Y:S01]  /*0eb0*/  FFMA.FTZ R27, R27, UR32, R0 ;  /* 0x000000201b1b7c23 */ /* 0x000fe20008010000 */
[----:B------:R-:W-:Y:S01]  /*0ec0*/  FFMA.FTZ R45, R26, UR34, R45 ;  /* 0x000000221a2d7c23 */ /* 0x000fe2000801002d */
[----:B------:R-:W0:Y:S01]  /*0ed0*/  MUFU.RCP R0, UR26 ;  /* 0x0000001a00007d08 */ /* 0x000e220008001000 */
[----:B------:R-:W-:-:S04]  /*0ee0*/  FMUL.FTZ R28, R38, UR21 ;  /* 0x00000015261c7c20 */ /* 0x000fc80008410000 */
[C---:B------:R-:W-:Y:S01]  /*0ef0*/  FMUL.FTZ R28, R38.reuse, R28 ;  /* 0x0000001c261c7220 */ /* 0x040fe20000410000 */
[----:B------:R-:W-:-:S03]  /*0f00*/  FMUL.FTZ R38, R38, UR20 ;  /* 0x0000001426267c20 */ /* 0x000fc60008410000 */
[----:B------:R-:W-:Y:S01]  /*0f10*/  FFMA.FTZ R24, R24, UR34, R28 ;  /* 0x0000002218187c23 */ /* 0x000fe2000801001c */
[----:B------:R-:W-:Y:S01]  /*0f20*/  FFMA.FTZ R25, R25, UR32, R38 ;  /* 0x0000002019197c23 */ /* 0x000fe20008010026 */
[----:B------:R-:W-:-:S04]  /*0f30*/  FMUL.FTZ R38, R37, UR20 ;  /* 0x0000001425267c20 */ /* 0x000fc80008410000 */
        /* <DEDUP_REMOVED lines=8> */
[----:B------:R-:W-:-:S04]  /*0fc0*/  FMUL.FTZ R26, R37, UR21 ;  /* 0x00000015251a7c20 */ /* 0x000fc80008410000 */
[----:B------:R-:W-:Y:S02]  /*0fd0*/  FMUL.FTZ R37, R37, R26 ;  /* 0x0000001a25257220 */ /* 0x000fe40000410000 */
[----:B------:R-:W-:Y:S02]  /*0fe0*/  MUFU.RCP R28, R28 ;  /* 0x0000001c001c7308 */ /* 0x000fe40000001000 */
[----:B------:R-:W-:-:S04]  /*0ff0*/  FFMA.FTZ R37, R22, UR34, R37 ;  /* 0x0000002216257c23 */ /* 0x000fc80008010025 */
[----:B0-----:R-:W-:Y:S02]  /*1000*/  FMUL.FTZ R38, R37, R0 ;  /* 0x0000000025267220 */ /* 0x001fe40000410000 */
[----:B------:R-:W0:Y:S08]  /*1010*/  MUFU.RCP R26, UR35 ;  /* 0x00000023001a7d08 */ /* 0x000e300008001000 */
[----:B------:R-:W1:Y:S01]  /*1020*/  MUFU.SQRT R38, R38 ;  /* 0x0000002600267308 */ /* 0x000e620000002000 */
[-C--:B0-----:R-:W-:Y:S01]  /*1030*/  FMUL.FTZ R22, R29, R26.reuse ;  /* 0x0000001a1d167220 */ /* 0x081fe20000410000 */
[----:B------:R-:W-:-:S03]  /*1040*/  FMUL.FTZ R36, R27, R26 ;  /* 0x0000001a1b247220 */ /* 0x000fc60000410000 */
[----:B------:R-:W-:Y:S01]  /*1050*/  FMUL.FTZ R22, R22, R28 ;  /* 0x0000001c16167220 */ /* 0x000fe20000410000 */
[----:B------:R-:W-:Y:S01]  /*1060*/  FMUL.FTZ R28, R24, R0 ;  /* 0x00000000181c7220 */ /* 0x000fe20000410000 */
[----:B------:R-:W-:Y:S01]  /*1070*/  FMUL.FTZ R34, R36, R34 ;  /* 0x0000002224227220 */ /* 0x000fe20000410000 */
[-C--:B------:R-:W-:Y:S01]  /*1080*/  FMUL.FTZ R36, R25, R26.reuse ;  /* 0x0000001a19247220 */ /* 0x080fe20000410000 */
[----:B-1----:R-:W-:Y:S01]  /*1090*/  FADD.FTZ R38, R38, UR27 ;  /* 0x0000001b26267e21 */ /* 0x002fe20008010000 */
[----:B------:R-:W-:Y:S02]  /*10a0*/  FMUL.FTZ R0, R23, R26 ;  /* 0x0000001a17007220 */ /* 0x000fe40000410000 */
[----:B------:R-:W0:Y:S08]  /*10b0*/  MUFU.SQRT R28, R28 ;  /* 0x0000001c001c7308 */ /* 0x000e300000002000 */
[----:B------:R-:W1:Y:S01]  /*10c0*/  MUFU.RCP R38, R38 ;  /* 0x0000002600267308 */ /* 0x000e620000001000 */
[----:B0-----:R-:W-:-:S07]  /*10d0*/  FADD.FTZ R44, R28, UR27 ;  /* 0x0000001b1c2c7e21 */ /* 0x001fce0008010000 */
[----:B------:R-:W0:Y:S01]  /*10e0*/  MUFU.RCP R44, R44 ;  /* 0x0000002c002c7308 */ /* 0x000e220000001000 */
[----:B-1----:R-:W-:Y:S01]  /*10f0*/  FMUL.FTZ R0, R0, R38 ;  /* 0x0000002600007220 */ /* 0x002fe20000410000 */
[----:B0-----:R-:W-:-:S07]  /*1100*/  FMUL.FTZ R36, R36, R44 ;  /* 0x0000002c24247220 */ /* 0x001fce0000410000 */
.L_x_169:
[----:B------:R-:W-:Y:S01]  /*1110*/  FFMA.FTZ R22, -R22, UR29, R33 ;  /* 0x0000001d16167c23 */ /* 0x000fe20008010121 */
[----:B------:R-:W-:Y:S01]  /*1120*/  FFMA.FTZ R34, -R34, UR29, R43 ;  /* 0x0000001d22227c23 */ /* 0x000fe2000801012b */
[----:B------:R-:W-:Y:S01]  /*1130*/  FFMA.FTZ R36, -R36, UR29, R39 ;  /* 0x0000001d24247c23 */ /* 0x000fe20008010127 */
[----:B------:R-:W-:Y:S01]  /*1140*/  FFMA.FTZ R26, -R0, UR29, R32 ;  /* 0x0000001d001a7c23 */ /* 0x000fe20008010120 */
[----:B------:R-:W-:Y:S01]  /*1150*/  ULEA UR4, UP0, UR22, UR4, 0x2 ;  /* 0x0000000416047291 */ /* 0x000fe2000f80103f */
[----:B------:R-:W-:Y:S02]  /*1160*/  @P0 F2FP.BF16.F32.PACK_AB R22, RZ, R22 ;  /* 0x00000016ff16023e */ /* 0x000fe400000010ff */
[----:B------:R-:W-:Y:S01]  /*1170*/  @P2 F2FP.BF16.F32.PACK_AB R0, RZ, R36 ;  /* 0x00000024ff00223e */ /* 0x000fe200000010ff */
[----:B------:R-:W-:Y:S01]  /*1180*/  UIADD3.X UR5, URZ, UR5, URZ, UP0, !UPT ;  /* 0x000000053f057290 */ /* 0x000fe200087fe43f */
[----:B------:R-:W-:Y:S01]  /*1190*/  PRMT R28, R22, 0x7610, R28 ;  /* 0x00007610161c7816 */ /* 0x000fe2000000001c */
[----:B------:R-:W-:Y:S01]  /*11a0*/  UISETP.LT.U32.AND UP1, UPT, UR4, UR6, UPT ;  /* 0x000000060400728c */ /* 0x000fe2000bf21070 */
[----:B------:R-:W-:Y:S01]  /*11b0*/  @P1 F2FP.BF16.F32.PACK_AB R22, RZ, R34 ;  /* 0x00000022ff16123e */ /* 0x000fe200000010ff */
[----:B------:R-:W-:-:S02]  /*11c0*/  UISETP.GE.U32.AND UP0, UPT, UR4, UR30, UPT ;  /* 0x0000001e0400728c */ /* 0x000fc4000bf06070 */
[----:B------:R0:W-:Y:S02]  /*11d0*/  @P0 STG.E.U16 desc[UR24][R20.64], R28 ;  /* 0x0000001c14000986 */ /* 0x0001e4000c101518 */
[----:B------:R-:W-:Y:S02]  /*11e0*/  UISETP.GE.AND.EX UP0, UPT, UR5, UR31, UPT, UP0 ;  /* 0x0000001f0500728c */ /* 0x000fe4000bf06300 */
[----:B------:R-:W-:Y:S04]  /*11f0*/  @P0 STG.E desc[UR24][R18.64], R29 ;  /* 0x0000001d12000986 */ /* 0x000fe8000c101918 */
[----:B------:R-:W-:Y:S01]  /*1200*/  @P0 STG.E desc[UR24][R16.64], R35 ;  /* 0x0000002310000986 */ /* 0x000fe2000c101918 */
[----:B------:R-:W-:-:S03]  /*1210*/  @P2 IADD3 R32, P0, R30, UR16, RZ ;  /* 0x000000101e202c10 */ /* 0x000fc6000ff1e0ff */
[----:B------:R-:W-:Y:S01]  /*1220*/  @P1 STG.E.U16 desc[UR24][R14.64], R22 ;  /* 0x000000160e001986 */ /* 0x000fe2000c101518 */
[----:B------:R-:W-:Y:S02]  /*1230*/  @P2 IADD3.X R33, R41, UR17, RZ, P0, !PT ;  /* 0x0000001129212c10 */ /* 0x000fe400087fe4ff */
[----:B0-----:R-:W-:Y:S01]  /*1240*/  @P3 IADD3 R20, P0, R31, UR16, RZ ;  /* 0x000000101f143c10 */ /* 0x001fe2000ff1e0ff */
[----:B------:R0:W-:Y:S03]  /*1250*/  @P1 STG.E desc[UR24][R12.64], R27 ;  /* 0x0000001b0c001986 */ /* 0x0001e6000c101918 */
[----:B------:R-:W-:Y:S01]  /*1260*/  @P3 IADD3.X R21, R42, UR17, RZ, P0, !PT ;  /* 0x000000112a153c10 */ /* 0x000fe200087fe4ff */
[----:B------:R-:W-:Y:S01]  /*1270*/  @P1 STG.E desc[UR24][R10.64], R45 ;  /* 0x0000002d0a001986 */ /* 0x000fe2000c101918 */
[----:B------:R-:W-:Y:S02]  /*1280*/  PLOP3.LUT P0, PT, PT, PT, UP1, 0x80, 0x0 ;  /* 0x000000000000781c */ /* 0x000fe40003f0f018 */
[----:B------:R-:W-:-:S02]  /*1290*/  PLOP3.LUT P1, PT, PT, PT, UP0, 0x80, 0x0 ;  /* 0x000000000000781c */ /* 0x000fc40003f2f008 */
[----:B0-----:R-:W-:Y:S02]  /*12a0*/  PRMT R13, R0, 0x7610, R13 ;  /* 0x00007610000d7816 */ /* 0x001fe4000000000d */
[----:B------:R-:W-:-:S03]  /*12b0*/  @P3 F2FP.BF16.F32.PACK_AB R0, RZ, R26 ;  /* 0x0000001aff00323e */ /* 0x000fc600000010ff */
[----:B------:R-:W-:Y:S04]  /*12c0*/  @P2 STG.E.U16 desc[UR24][R32.64], R13 ;  /* 0x0000000d20002986 */ /* 0x000fe8000c101518 */
[----:B------:R0:W-:Y:S04]  /*12d0*/  @P2 STG.E desc[UR24][R8.64], R25 ;  /* 0x0000001908002986 */ /* 0x0001e8000c101918 */
[----:B------:R1:W-:Y:S01]  /*12e0*/  @P2 STG.E desc[UR24][R6.64], R24 ;  /* 0x0000001806002986 */ /* 0x0003e2000c101918 */
[----:B0-----:R-:W-:Y:S02]  /*12f0*/  PRMT R9, R0, 0x7610, R9 ;  /* 0x0000761000097816 */ /* 0x001fe40000000009 */
[----:B------:R-:W-:-:S03]  /*1300*/  MOV R0, UR5 ;  /* 0x0000000500007c02 */ /* 0x000fc60008000f00 */
[----:B------:R1:W-:Y:S01]  /*1310*/  @P3 STG.E.U16 desc[UR24][R20.64], R9 ;  /* 0x0000000914003986 */ /* 0x0003e2000c101518 */
[----:B------:R-:W-:-:S03]  /*1320*/  ISETP.LT.AND.EX P0, PT, R0, UR11, PT, P0 ;  /* 0x0000000b00007c0c */ /* 0x000fc6000bf01300 */
[----:B------:R1:W-:Y:S04]  /*1330*/  @P3 STG.E desc[UR24][R4.64], R23 ;  /* 0x0000001704003986 */ /* 0x0003e8000c101918 */
[----:B------:R1:W-:Y:S06]  /*1340*/  @P3 STG.E desc[UR24][R2.64], R37 ;  /* 0x0000002502003986 */ /* 0x0003ec000c101918 */
[----:B------:R-:W-:Y:S05]  /*1350*/  @!P1 BRA P0, `(.L_x_170) ;  /* 0xffffffec00d89947 */ /* 0x000fea000003ffff */
[----:B------:R-:W-:Y:S05]  /*1360*/  EXIT ;  /* 0x000000000000794d */ /* 0x000fea0003800000 */
.L_x_171:
        /* <DEDUP_REMOVED lines=9> */
.L_x_208:


//--------------------- .text._Z25multi_tensor_apply_kernelI18TensorListMetadataILi4EE11AdamFunctorIN3c104HalfEflEJffffff10adamMode_tfEEvlPViT_T0_DpT1_ --------------------------
	.section	.text._Z25multi_tensor_apply_kernelI18TensorListMetadataILi4EE11AdamFunctorIN3c104HalfEflEJffffff10adamMode_tfEEvlPViT_T0_DpT1_,"ax",@progbits
	.align	128
        .global         _Z25multi_tensor_apply_kernelI18TensorListMetadataILi4EE11AdamFunctorIN3c104HalfEflEJffffff10adamMode_tfEEvlPViT_T0_DpT1_
        .type           _Z25multi_tensor_apply_kernelI18TensorListMetadataILi4EE11AdamFunctorIN3c104HalfEflEJffffff10adamMode_tfEEvlPViT_T0_DpT1_,@function
        .size           _Z25multi_tensor_apply_kernelI18TensorListMetadataILi4EE11AdamFunctorIN3c104HalfEflEJffffff10adamMode_tfEEvlPViT_T0_DpT1_,(.L_x_209 - _Z25multi_tensor_apply_kernelI18TensorListMetadataILi4EE11AdamFunctorIN3c104HalfEflEJffffff10adamMode_tfEEvlPViT_T0_DpT1_)
        .other          _Z25multi_tensor_apply_kernelI18TensorListMetadataILi4EE11AdamFunctorIN3c104HalfEflEJffffff10adamMode_tfEEvlPViT_T0_DpT1_,@"STO_CUDA_ENTRY STV_DEFAULT"
_Z25multi_tensor_apply_kernelI18TensorListMetadataILi4EE11AdamFunctorIN3c104HalfEflEJffffff10adamMode_tfEEvlPViT_T0_DpT1_:
.text._Z25multi_tensor_apply_kernelI18TensorListMetadataILi4EE11AdamFunctorIN3c104HalfEflEJffffff10adamMode_tfEEvlPViT_T0_DpT1_:
        /* <DEDUP_REMOVED lines=44> */
.L_x_174:
[----:B-1----:R-:W-:Y:S01]  /*02c0*/  IADD3 R2, R40, UR4, RZ ;  /* 0x0000000428027c10 */ /* 0x002fe2000fffe0ff */
[----:B------:R-:W-:Y:S01]  /*02d0*/  IMAD.U32 R9, RZ, RZ, UR11 ;  /* 0x0000000bff097e24 */ /* 0x000fe2000f8e00ff */
[----:B------:R-:W-:Y:S01]  /*02e0*/  USHF.R.S32.HI UR13, URZ, 0x1f, UR10 ;  /* 0x0000001f3f0d7899 */ /* 0x000fe2000801140a */
[----:B------:R-:W-:Y:S01]  /*02f0*/  MOV R7, UR11 ;  /* 0x0000000b00077c02 */ /* 0x000fe20008000f00 */
[----:B------:R-:W-:Y:S01]  /*0300*/  IMAD.U32 R11, RZ, RZ, UR11 ;  /* 0x0000000bff0b7e24 */ /* 0x000fe2000f8e00ff */
[C---:B------:R-:W-:Y:S01]  /*0310*/  IADD3 R4, R2.reuse, UR22, RZ ;  /* 0x0000001602047c10 */ /* 0x040fe2000fffe0ff */
[----:B------:R-:W-:Y:S02]  /*0320*/  UIMAD UR12, UR13, UR30, URZ ;  /* 0x0000001e0d0c72a4 */ /* 0x000fe4000f8e023f */
[----:B------:R-:W-:Y:S01]  /*0330*/  ISETP.GE.U32.AND P0, PT, R2, UR30, PT ;  /* 0x0000001e02007c0c */ /* 0x000fe2000bf06070 */
[----:B------:R-:W-:Y:S01]  /*0340*/  IMAD.U32 R15, RZ, RZ, UR11 ;  /* 0x0000000bff0f7e24 */ /* 0x000fe2000f8e00ff */
[----:B------:R-:W-:Y:S01]  /*0350*/  SHF.R.S32.HI R3, RZ, 0x1f, R2 ;  /* 0x0000001fff037819 */ /* 0x000fe20000011402 */
[----:B------:R-:W-:Y:S01]  /*0360*/  UIMAD UR12, UR10, UR31, UR12 ;  /* 0x0000001f0a0c72a4 */ /* 0x000fe2000f8e020c */
[----:B------:R-:W-:Y:S01]  /*0370*/  ISETP.GE.U32.AND P1, PT, R4, UR30, PT ;  /* 0x0000001e04007c0c */ /* 0x000fe2000bf26070 */
[----:B------:R-:W-:Y:S01]  /*0380*/  UIMAD UR13, UR13, UR30, URZ ;  /* 0x0000001e0d0d72a4 */ /* 0x000fe2000f8e023f */
[----:B------:R-:W-:-:S02]  /*0390*/  SHF.R.S32.HI R5, RZ, 0x1f, R4 ;  /* 0x0000001fff057819 */ /* 0x000fc40000011404 */
[----:B------:R-:W-:Y:S01]  /*03a0*/  ISETP.LT.U32.AND P2, PT, R2, UR6, PT ;  /* 0x0000000602007c0c */ /* 0x000fe2000bf41070 */
[----:B------:R-:W-:Y:S02]  /*03b0*/  UIMAD UR13, UR10, UR31, UR13 ;  /* 0x0000001f0a0d72a4 */ /* 0x000fe4000f8e020d */
[----:B------:R-:W-:Y:S02]  /*03c0*/  ISETP.GE.AND.EX P0, PT, R3, UR31, PT, P0 ;  /* 0x0000001f03007c0c */ /* 0x000fe4000bf06300 */
[C---:B------:R-:W-:Y:S02]  /*03d0*/  ISETP.LT.U32.AND P3, PT, R4.reuse, UR6, PT ;  /* 0x0000000604007c0c */ /* 0x040fe4000bf61070 */
[----:B------:R-:W-:Y:S02]  /*03e0*/  ISETP.GE.AND.EX P1, PT, R5, UR31, PT, P1 ;  /* 0x0000001f05007c0c */ /* 0x000fe4000bf26310 */
[----:B------:R-:W-:Y:S02]  /*03f0*/  IADD3 R8, R4, UR22, RZ ;  /* 0x0000001604087c10 */ /* 0x000fe4000fffe0ff */
[----:B------:R-:W-:-:S02]  /*0400*/  ISETP.GT.AND.EX P0, PT, R7, R3, !P0, P2 ;  /* 0x000000030700720c */ /* 0x000fc40004704320 */
[----:B------:R-:W-:Y:S02]  /*0410*/  ISETP.GT.AND.EX P1, PT, R9, R5, !P1, P3 ;  /* 0x000000050900720c */ /* 0x000fe40004f24330 */
[----:B------:R-:W-:Y:S02]  /*0420*/  MOV R13, UR10 ;  /* 0x0000000a000d7c02 */ /* 0x000fe40008000f00 */
[C---:B------:R-:W-:Y:S02]  /*0430*/  ISETP.GE.U32.AND P2, PT, R8.reuse, UR30, PT ;  /* 0x0000001e08007c0c */ /* 0x040fe4000bf46070 */
[----:B------:R-:W-:Y:S01]  /*0440*/  SHF.R.S32.HI R9, RZ, 0x1f, R8 ;  /* 0x0000001fff097819 */ /* 0x000fe20000011408 */
[----:B------:R-:W-:Y:S01]  /*0450*/  IMAD.WIDE.U32 R2, R13, UR30, R2 ;  /* 0x0000001e0d027c25 */ /* 0x000fe2000f8e0002 */
[C---:B------:R-:W-:Y:S02]  /*0460*/  ISETP.LT.U32.AND P3, PT, R8.reuse, UR6, PT ;  /* 0x0000000608007c0c */ /* 0x040fe4000bf61070 */
[----:B------:R-:W-:Y:S01]  /*0470*/  ISETP.GE.AND.EX P2, PT, R9, UR31, PT, P2 ;  /* 0x0000001f09007c0c */ /* 0x000fe2000bf46320 */
[----:B------:R-:W-:Y:S01]  /*0480*/  IMAD.WIDE.U32 R4, R13, UR30, R4 ;  /* 0x0000001e0d047c25 */ /* 0x000fe2000f8e0004 */
[----:B------:R-:W-:-:S02]  /*0490*/  IADD3 R10, R8, UR22, RZ ;  /* 0x00000016080a7c10 */ /* 0x000fc4000fffe0ff */
[----:B------:R-:W-:Y:S01]  /*04a0*/  ISETP.GT.AND.EX P2, PT, R11, R9, !P2, P3 ;  /* 0x000000090b00720c */ /* 0x000fe20005744330 */
[----:B------:R-:W-:Y:S01]  /*04b0*/  IMAD.SHL.U32 R16, R2, 0x4, RZ ;  /* 0x0000000402107824 */ /* 0x000fe200078e00ff */
[----:B------:R-:W-:Y:S02]  /*04c0*/  IADD3 R7, R3, UR12, RZ ;  /* 0x0000000c03077c10 */ /* 0x000fe4000fffe0ff */
[C---:B------:R-:W-:Y:S02]  /*04d0*/  ISETP.GE.U32.AND P3, PT, R10.reuse, UR30, PT ;  /* 0x0000001e0a007c0c */ /* 0x040fe4000bf66070 */
[----:B------:R-:W-:Y:S02]  /*04e0*/  SHF.R.S32.HI R11, RZ, 0x1f, R10 ;  /* 0x0000001fff0b7819 */ /* 0x000fe4000001140a */
[----:B------:R-:W-:Y:S02]  /*04f0*/  IADD3 R3, R5, UR12, RZ ;  /* 0x0000000c05037c10 */ /* 0x000fe4000fffe0ff */
[----:B------:R-:W-:-:S02]  /*0500*/  ISETP.LT.U32.AND P4, PT, R10, UR6, PT ;  /* 0x000000060a007c0c */ /* 0x000fc4000bf81070 */
[----:B------:R-:W-:Y:S02]  /*0510*/  ISETP.GE.AND.EX P3, PT, R11, UR31, PT, P3 ;  /* 0x0000001f0b007c0c */ /* 0x000fe4000bf66330 */
[----:B------:R-:W-:Y:S02]  /*0520*/  SHF.L.U64.HI R21, R2, 0x1, R7 ;  /* 0x0000000102157819 */ /* 0x000fe40000010207 */
[C---:B------:R-:W-:Y:S02]  /*0530*/  SHF.L.U32 R17, R4.reuse, 0x1, RZ ;  /* 0x0000000104117819 */ /* 0x040fe400000006ff */
[C---:B------:R-:W-:Y:S02]  /*0540*/  SHF.L.U32 R5, R4.reuse, 0x2, RZ ;  /* 0x0000000204057819 */ /* 0x040fe400000006ff */
[----:B------:R-:W-:Y:S02]  /*0550*/  SHF.L.U64.HI R22, R4, 0x1, R3 ;  /* 0x0000000104167819 */ /* 0x000fe40000010203 */
[----:B------:R-:W-:-:S02]  /*0560*/  SHF.L.U32 R20, R2, 0x1, RZ ;  /* 0x0000000102147819 */ /* 0x000fc400000006ff */
[----:B------:R-:W-:Y:S02]  /*0570*/  SHF.L.U64.HI R7, R2, 0x2, R7 ;  /* 0x0000000202077819 */ /* 0x000fe40000010207 */
[----:B------:R-:W-:Y:S01]  /*0580*/  SHF.L.U64.HI R4, R4, 0x2, R3 ;  /* 0x0000000204047819 */ /* 0x000fe20000010203 */
[----:B------:R-:W-:Y:S01]  /*0590*/  IMAD.WIDE.U32 R2, R13, UR30, R8 ;  /* 0x0000001e0d027c25 */ /* 0x000fe2000f8e0008 */
[----:B------:R-:W-:Y:S02]  /*05a0*/  ISETP.GT.AND.EX P3, PT, R15, R11, !P3, P4 ;  /* 0x0000000b0f00720c */ /* 0x000fe40005f64340 */
[----:B------:R-:W-:Y:S01]  /*05b0*/  @P0 IADD3 R24, P4, R20, UR14, RZ ;  /* 0x0000000e14180c10 */ /* 0x000fe2000ff9e0ff */
[----:B------:R-:W-:Y:S01]  /*05c0*/  IMAD.WIDE.U32 R8, R13, UR30, R10 ;  /* 0x0000001e0d087c25 */ /* 0x000fe2000f8e000a */
[----:B------:R-:W-:Y:S02]  /*05d0*/  IADD3 R3, R3, UR12, RZ ;  /* 0x0000000c03037c10 */ /* 0x000fe4000fffe0ff */
[C---:B------:R-:W-:Y:S01]  /*05e0*/  SHF.L.U32 R30, R2.reuse, 0x1, RZ ;  /* 0x00000001021e7819 */ /* 0x040fe200000006ff */
[----:B------:R-:W-:Y:S01]  /*05f0*/  VIADD R9, R9, UR13 ;  /* 0x0000000d09097c36 */ /* 0x000fe20008000000 */
[----:B------:R-:W-:-:S02]  /*0600*/  SHF.L.U64.HI R41, R2, 0x1, R3 ;  /* 0x0000000102297819 */ /* 0x000fc40000010203 */
[----:B------:R-:W-:Y:S02]  /*0610*/  @P2 IADD3 R14, P5, R30, UR14, RZ ;  /* 0x0000000e1e0e2c10 */ /* 0x000fe4000ffbe0ff */
[C---:B------:R-:W-:Y:S02]  /*0620*/  SHF.L.U32 R31, R8.reuse, 0x1, RZ ;  /* 0x00000001081f7819 */ /* 0x040fe400000006ff */
[----:B------:R-:W-:Y:S02]  /*0630*/  @P0 IADD3.X R25, R21, UR15, RZ, P4, !PT ;  /* 0x0000000f15190c10 */ /* 0x000fe4000a7fe4ff */
[----:B------:R-:W-:Y:S02]  /*0640*/  @P1 IADD3 R18, P4, R17, UR14, RZ ;  /* 0x0000000e11121c10 */ /* 0x000fe4000ff9e0ff */
[----:B------:R-:W-:Y:S01]  /*0650*/  @P2 IADD3.X R15, R41, UR15, RZ, P5, !PT ;  /* 0x0000000f290f2c10 */ /* 0x000fe2000affe4ff */
[----:B------:R-:W2:Y:S01]  /*0660*/  @P0 LDG.E.U16 R36, desc[UR24][R24.64] ;  /* 0x0000001818240981 */ /* 0x000ea2000c1e1500 */
[----:B------:R-:W-:-:S02]  /*0670*/  SHF.L.U64.HI R42, R8, 0x1, R9 ;  /* 0x00000001082a7819 */ /* 0x000fc40000010209 */
[----:B------:R-:W-:Y:S01]  /*0680*/  @P3 IADD3 R10, P5, R31, UR14, RZ ;  /* 0x0000000e1f0a3c10 */ /* 0x000fe2000ffbe0ff */
[----:B------:R0:W3:Y:S01]  /*0690*/  @P2 LDG.E.U16 R39, desc[UR24][R14.64] ;  /* 0x000000180e272981 */ /* 0x0000e2000c1e1500 */
[----:B------:R-:W-:Y:S02]  /*06a0*/  @P1 IADD3.X R19, R22, UR15, RZ, P4, !PT ;  /* 0x0000000f16131c10 */ /* 0x000fe4000a7fe4ff */
[----:B------:R-:W-:Y:S02]  /*06b0*/  @P3 IADD3.X R11, R42, UR15, RZ, P5, !PT ;  /* 0x0000000f2a0b3c10 */ /* 0x000fe4000affe4ff */
[----:B------:R-:W-:Y:S01]  /*06c0*/  @P2 IADD3 R12, P4, R30, UR16, RZ ;  /* 0x000000101e0c2c10 */ /* 0x000fe2000ff9e0ff */
[----:B------:R1:W4:Y:S01]  /*06d0*/  @P1 LDG.E.U16 R37, desc[UR24][R18.64] ;  /* 0x0000001812251981 */ /* 0x000322000c1e1500 */
[C---:B------:R-:W-:Y:S02]  /*06e0*/  SHF.L.U32 R6, R2.reuse, 0x2, RZ ;  /* 0x0000000202067819 */ /* 0x040fe400000006ff */
[----:B------:R-:W-:Y:S01]  /*06f0*/  SHF.L.U64.HI R3, R2, 0x2, R3 ;  /* 0x0000000202037819 */ /* 0x000fe20000010203 */
[----:B------:R-:W3:Y:S01]  /*0700*/  @P3 LDG.E.U16 R38, desc[UR24][R10.64] ;  /* 0x000000180a263981 */ /* 0x000ee2000c1e1500 */
[----:B------:R-:W-:-:S02]  /*0710*/  SHF.L.U32 R2, R8, 0x2, RZ ;  /* 0x0000000208027819 */ /* 0x000fc400000006ff */
[----:B------:R-:W-:Y:S02]  /*0720*/  SHF.L.U64.HI R0, R8, 0x2, R9 ;  /* 0x0000000208007819 */ /* 0x000fe40000010209 */
[----:B------:R-:W-:Y:S02]  /*0730*/  @P2 IADD3.X R13, R41, UR17, RZ, P4, !PT ;  /* 0x00000011290d2c10 */ /* 0x000fe4000a7fe4ff */
[----:B------:R-:W-:Y:S02]  /*0740*/  @P3 IADD3 R8, P4, R31, UR16, RZ ;  /* 0x000000101f083c10 */ /* 0x000fe4000ff9e0ff */
[----:B------:R-:W-:Y:S01]  /*0750*/  IADD3 R20, P6, R20, UR16, RZ ;  /* 0x0000001014147c10 */ /* 0x000fe2000ffde0ff */
[----:B------:R1:W3:Y:S01]  /*0760*/  @P2 LDG.E.U16 R32, desc[UR24][R12.64] ;  /* 0x000000180c202981 */ /* 0x0002e2000c1e1500 */
[----:B------:R-:W-:Y:S02]  /*0770*/  @P3 IADD3.X R9, R42, UR17, RZ, P4, !PT ;  /* 0x000000112a093c10 */ /* 0x000fe4000a7fe4ff */
[----:B------:R-:W-:-:S02]  /*0780*/  IADD3.X R21, R21, UR17, RZ, P6, !PT ;  /* 0x0000001115157c10 */ /* 0x000fc4000b7fe4ff */
        /* <DEDUP_REMOVED lines=26> */
[----:B------:R-:W-:Y:S02]  /*0930*/  CS2R R22, SRZ ;  /* 0x0000000000167805 */ /* 0x000fe4000001ff00 */
[----:B------:R-:W-:Y:S01]  /*0940*/  MOV R43, RZ ;  /* 0x000000ff002b7202 */ /* 0x000fe20000000f00 */
        /* <DEDUP_REMOVED lines=8> */
[----:B--2---:R-:W-:-:S02]  /*09d0*/  @P0 HADD2.F32 R0, -RZ, R36.H0_H0 ;  /* 0x20000024ff000230 */ /* 0x004fc40000004100 */
[----:B------:R-:W-:Y:S02]  /*09e0*/  IMAD.MOV.U32 R36, RZ, RZ, RZ ;  /* 0x000000ffff247224 */ /* 0x000fe400078e00ff */
[----:B----4-:R-:W-:Y:S01]  /*09f0*/  @P1 HADD2.F32 R36, -RZ, R37.H0_H0 ;  /* 0x20000025ff241230 */ /* 0x010fe20000004100 */
[----:B------:R-:W-:Y:S01]  /*0a00*/  MOV R37, RZ ;  /* 0x000000ff00257202 */ /* 0x000fe20000000f00 */
[----:B---3--:R-:W-:Y:S01]  /*0a10*/  @P3 HADD2.F32 R37, -RZ, R38.H0_H0 ;  /* 0x20000026ff253230 */ /* 0x008fe20000004100 */
[----:B------:R-:W-:-:S05]  /*0a20*/  HFMA2.MMA R38, -RZ, RZ, 0, 0 ;  /* 0x00000000ff267435 */ /* 0x000fca00000001ff */
[----:B------:R-:W-:Y:S01]  /*0a30*/  @P2 HADD2.F32 R38, -RZ, R39.H0_H0 ;  /* 0x20000027ff262230 */ /* 0x000fe20000004100 */
[----:B------:R-:W-:Y:S01]  /*0a40*/  MOV R39, RZ ;  /* 0x000000ff00277202 */ /* 0x000fe20000000f00 */
[----:B------:R-:W-:Y:S02]  /*0a50*/  @P2 HADD2.F32 R39, -RZ, R32.H0_H0 ;  /* 0x20000020ff272230 */ /* 0x000fe40000004100 */
[----:B------:R-:W-:Y:S02]  /*0a60*/  IMAD.MOV.U32 R32, RZ, RZ, RZ ;  /* 0x000000ffff207224 */ /* 0x000fe400078e00ff */
[----:B------:R-:W-:Y:S01]  /*0a70*/  @P3 HADD2.F32 R32, -RZ, R33.H0_H0 ;  /* 0x20000021ff203230 */ /* 0x000fe20000004100 */
[----:B------:R-:W-:-:S05]  /*0a80*/  HFMA2.MMA R33, -RZ, RZ, 0, 0 ;  /* 0x00000000ff217435 */ /* 0x000fca00000001ff */
[----:B------:R-:W-:Y:S02]  /*0a90*/  @P0 HADD2.F32 R33, -RZ, R34.H0_H0 ;  /* 0x20000022ff210230 */ /* 0x000fe40000004100 */
[----:B------:R-:W-:Y:S01]  /*0aa0*/  @P1 HADD2.F32 R43, -RZ, R35.H0_H0 ;  /* 0x20000023ff2b1230 */ /* 0x000fe20000004100 */
        /* <DEDUP_REMOVED lines=52> */
.L_x_172:
        /* <DEDUP_REMOVED lines=50> */
.L_x_173:
[----:B------:R-:W-:Y:S01]  /*1110*/  FFMA.FTZ R22, -R22, UR29, R33 ;  /* 0x0000001d16167c23 */ /* 0x000fe20008010121 */
[----:B------:R-:W-:Y:S01]  /*1120*/  FFMA.FTZ R34, -R34, UR29, R43 ;  /* 0x0000001d22227c23 */ /* 0x000fe2000801012b */
[----:B------:R-:W-:Y:S01]  /*1130*/  FFMA.FTZ R36, -R36, UR29, R39 ;  /* 0x0000001d24247c23 */ /* 0x000fe20008010127 */
[----:B------:R-:W-:Y:S01]  /*1140*/  FFMA.FTZ R26, -R0, UR29, R32 ;  /* 0x0000001d001a7c23 */ /* 0x000fe20008010120 */
[----:B------:R-:W-:Y:S01]  /*1150*/  ULEA UR4, UP0, UR22, UR4, 0x2 ;  /* 0x0000000416047291 */ /* 0x000fe2000f80103f */
[----:B------:R-:W-:Y:S02]  /*1160*/  @P0 F2FP.F16.F32.PACK_AB R22, RZ, R22 ;  /* 0x00000016ff16023e */ /* 0x000fe400000000ff */
[----:B------:R-:W-:Y:S01]  /*1170*/  @P2 F2FP.F16.F32.PACK_AB R0, RZ, R36 ;  /* 0x00000024ff00223e */ /* 0x000fe200000000ff */
[----:B------:R-:W-:Y:S01]  /*1180*/  UIADD3.X UR5, URZ, UR5, URZ, UP0, !UPT ;  /* 0x000000053f057290 */ /* 0x000fe200087fe43f */
[----:B------:R-:W-:Y:S01]  /*1190*/  PRMT R28, R22, 0x7610, R28 ;  /* 0x00007610161c7816 */ /* 0x000fe2000000001c */
[----:B------:R-:W-:Y:S01]  /*11a0*/  UISETP.LT.U32.AND UP1, UPT, UR4, UR6, UPT ;  /* 0x000000060400728c */ /* 0x000fe2000bf21070 */
[----:B------:R-:W-:Y:S01]  /*11b0*/  @P1 F2FP.F16.F32.PACK_AB R22, RZ, R34 ;  /* 0x00000022ff16123e */ /* 0x000fe200000000ff */
        /* <DEDUP_REMOVED lines=15> */
[----:B------:R-:W-:-:S03]  /*12b0*/  @P3 F2FP.F16.F32.PACK_AB R0, RZ, R26 ;  /* 0x0000001aff00323e */ /* 0x000fc600000000ff */
        /* <DEDUP_REMOVED lines=11> */
.L_x_175:
        /* <DEDUP_REMOVED lines=9> */
.L_x_209:


//--------------------- .text._Z25multi_tensor_apply_kernelI18TensorListMetadataILi4EE11AdamFunctorIfflEJffffff10adamMode_tfEEvlPViT_T0_DpT1_ --------------------------
	.section	.text._Z25multi_tensor_apply_kernelI18TensorListMetadataILi4EE11AdamFunctorIfflEJffffff10adamMode_tfEEvlPViT_T0_DpT1_,"ax",@progbits
	.align	128
        .global         _Z25multi_tensor_apply_kernelI18TensorListMetadataILi4EE11AdamFunctorIfflEJffffff10adamMode_tfEEvlPViT_T0_DpT1_
        .type           _Z25multi_tensor_apply_kernelI18TensorListMetadataILi4EE11AdamFunctorIfflEJffffff10adamMode_tfEEvlPViT_T0_DpT1_,@function
        .size           _Z25multi_tensor_apply_kernelI18TensorListMetadataILi4EE11AdamFunctorIfflEJffffff10adamMode_tfEEvlPViT_T0_DpT1_,(.L_x_210 - _Z25multi_tensor_apply_kernelI18TensorListMetadataILi4EE11AdamFunctorIfflEJffffff10adamMode_tfEEvlPViT_T0_DpT1_)
        .other          _Z25multi_tensor_apply_kernelI18TensorListMetadataILi4EE11AdamFunctorIfflEJffffff10adamMode_tfEEvlPViT_T0_DpT1_,@"STO_CUDA_ENTRY STV_DEFAULT"
_Z25multi_tensor_apply_kernelI18TensorListMetadataILi4EE11AdamFunctorIfflEJffffff10adamMode_tfEEvlPViT_T0_DpT1_:
.text._Z25multi_tensor_apply_kernelI18TensorListMetadataILi4EE11AdamFunctorIfflEJffffff10adamMode_tfEEvlPViT_T0_DpT1_:
        /* <DEDUP_REMOVED lines=44> */
.L_x_182:
[----:B-12---:R-:W-:Y:S01]  /*02c0*/  IADD3 R2, R32, UR4, RZ ;  /* 0x0000000420027c10 */ /* 0x006fe2000fffe0ff */
[----:B------:R-:W-:Y:S01]  /*02d0*/  IMAD.U32 R7, RZ, RZ, UR11 ;  /* 0x0000000bff077e24 */ /* 0x000fe2000f8e00ff */
[----:B------:R-:W-:Y:S01]  /*02e0*/  MOV R5, UR11 ;  /* 0x0000000b00057c02 */ /* 0x000fe20008000f00 */
[----:B------:R-:W-:Y:S02]  /*02f0*/  UIMAD UR12, UR24, UR30, URZ ;  /* 0x0000001e180c72a4 */ /* 0x000fe4000f8e023f */
[C---:B------:R-:W-:Y:S01]  /*0300*/  ISETP.GE.U32.AND P0, PT, R2.reuse, UR30, PT ;  /* 0x0000001e02007c0c */ /* 0x040fe2000bf06070 */
[----:B------:R-:W-:Y:S01]  /*0310*/  IMAD.U32 R11, RZ, RZ, UR11 ;  /* 0x0000000bff0b7e24 */ /* 0x000fe2000f8e00ff */
[----:B------:R-:W-:Y:S01]  /*0320*/  SHF.R.S32.HI R3, RZ, 0x1f, R2 ;  /* 0x0000001fff037819 */ /* 0x000fe20000011402 */
[----:B------:R-:W-:Y:S01]  /*0330*/  UIMAD UR12, UR10, UR31, UR12 ;  /* 0x0000001f0a0c72a4 */ /* 0x000fe2000f8e020c */
[----:B------:R-:W-:Y:S02]  /*0340*/  ISETP.LT.U32.AND P1, PT, R2, UR8, PT ;  /* 0x0000000802007c0c */ /* 0x000fe4000bf21070 */
[----:B------:R-:W-:-:S02]  /*0350*/  CS2R R26, SRZ ;  /* 0x00000000001a7805 */ /* 0x000fc4000001ff00 */
[----:B------:R-:W-:Y:S02]  /*0360*/  ISETP.GE.AND.EX P0, PT, R3, UR31, PT, P0 ;  /* 0x0000001f03007c0c */ /* 0x000fe4000bf06300 */
[----:B------:R-:W-:Y:S02]  /*0370*/  IADD3 R4, R2, UR21, RZ ;  /* 0x0000001502047c10 */ /* 0x000fe4000fffe0ff */
[----:B------:R-:W-:Y:S02]  /*0380*/  ISETP.GT.AND.EX P0, PT, R5, R3, !P0, P1 ;  /* 0x000000030500720c */ /* 0x000fe40004704310 */
[C---:B------:R-:W-:Y:S02]  /*0390*/  ISETP.GE.U32.AND P1, PT, R4.reuse, UR30, PT ;  /* 0x0000001e04007c0c */ /* 0x040fe4000bf26070 */
[----:B------:R-:W-:Y:S02]  /*03a0*/  SHF.R.S32.HI R5, RZ, 0x1f, R4 ;  /* 0x0000001fff057819 */ /* 0x000fe40000011404 */
[----:B------:R-:W-:-:S02]  /*03b0*/  ISETP.LT.U32.AND P2, PT, R4, UR8, PT ;  /* 0x0000000804007c0c */ /* 0x000fc4000bf41070 */
[----:B------:R-:W-:Y:S02]  /*03c0*/  ISETP.GE.AND.EX P1, PT, R5, UR31, PT, P1 ;  /* 0x0000001f05007c0c */ /* 0x000fe4000bf26310 */
[----:B------:R-:W-:Y:S02]  /*03d0*/  IADD3 R18, R4, UR21, RZ ;  /* 0x0000001504127c10 */ /* 0x000fe4000fffe0ff */
[----:B------:R-:W-:Y:S02]  /*03e0*/  ISETP.GT.AND.EX P1, PT, R7, R5, !P1, P2 ;  /* 0x000000050700720c */ /* 0x000fe40004f24320 */
[----:B------:R-:W-:Y:S02]  /*03f0*/  MOV R9, UR10 ;  /* 0x0000000a00097c02 */ /* 0x000fe40008000f00 */
[C---:B------:R-:W-:Y:S02]  /*0400*/  ISETP.GE.U32.AND P2, PT, R18.reuse, UR30, PT ;  /* 0x0000001e12007c0c */ /* 0x040fe4000bf46070 */
[----:B------:R-:W-:Y:S01]  /*0410*/  SHF.R.S32.HI R19, RZ, 0x1f, R18 ;  /* 0x0000001fff137819 */ /* 0x000fe20000011412 */
[----:B------:R-:W-:Y:S01]  /*0420*/  IMAD.WIDE.U32 R2, R9, UR30, R2 ;  /* 0x0000001e09027c25 */ /* 0x000fe2000f8e0002 */
[----:B------:R-:W-:-:S02]  /*0430*/  ISETP.LT.U32.AND P3, PT, R18, UR8, PT ;  /* 0x0000000812007c0c */ /* 0x000fc4000bf61070 */
[----:B------:R-:W-:Y:S01]  /*0440*/  ISETP.GE.AND.EX P2, PT, R19, UR31, PT, P2 ;  /* 0x0000001f13007c0c */ /* 0x000fe2000bf46320 */
[----:B------:R-:W-:Y:S01]  /*0450*/  IMAD.WIDE.U32 R4, R9, UR30, R4 ;  /* 0x0000001e09047c25 */ /* 0x000fe2000f8e0004 */
[----:B------:R-:W-:Y:S02]  /*0460*/  IADD3 R20, R18, UR21, RZ ;  /* 0x0000001512147c10 */ /* 0x000fe4000fffe0ff */
[----:B------:R-:W-:Y:S01]  /*0470*/  ISETP.GT.AND.EX P2, PT, R11, R19, !P2, P3 ;  /* 0x000000130b00720c */ /* 0x000fe20005744330 */
[----:B------:R-:W-:Y:S01]  /*0480*/  IMAD.WIDE.U32 R18, R9, UR30, R18 ;  /* 0x0000001e09127c25 */ /* 0x000fe2000f8e0012 */
[----:B------:R-:W-:Y:S02]  /*0490*/  ISETP.GE.U32.AND P3, PT, R20, UR30, PT ;  /* 0x0000001e14007c0c */ /* 0x000fe4000bf66070 */
[----:B------:R-:W-:Y:S01]  /*04a0*/  SHF.R.S32.HI R21, RZ, 0x1f, R20 ;  /* 0x0000001fff157819 */ /* 0x000fe20000011414 */
[----:B------:R-:W-:Y:S01]  /*04b0*/  IMAD.SHL.U32 R16, R18, 0x4, RZ ;  /* 0x0000000412107824 */ /* 0x000fe200078e00ff */
[----:B------:R-:W-:Y:S01]  /*04c0*/  IADD3 R7, R3, UR12, RZ ;  /* 0x0000000c03077c10 */ /* 0x000fe2000fffe0ff */
[----:B------:R-:W-:Y:S01]  /*04d0*/  IMAD.U32 R3, RZ, RZ, UR11 ;  /* 0x0000000bff037e24 */ /* 0x000fe2000f8e00ff */
[----:B------:R-:W-:-:S02]  /*04e0*/  SHF.L.U32 R6, R2, 0x2, RZ ;  /* 0x0000000202067819 */ /* 0x000fc400000006ff */
[----:B------:R-:W-:Y:S02]  /*04f0*/  ISETP.LT.U32.AND P4, PT, R20, UR8, PT ;  /* 0x0000000814007c0c */ /* 0x000fe4000bf81070 */
[----:B------:R-:W-:Y:S02]  /*0500*/  ISETP.GE.AND.EX P3, PT, R21, UR31, PT, P3 ;  /* 0x0000001f15007c0c */ /* 0x000fe4000bf66330 */
[----:B------:R-:W-:Y:S02]  /*0510*/  SHF.L.U64.HI R7, R2, 0x2, R7 ;  /* 0x0000000202077819 */ /* 0x000fe40000010207 */
[----:B------:R-:W-:Y:S02]  /*0520*/  IADD3 R13, R5, UR12, RZ ;  /* 0x0000000c050d7c10 */ /* 0x000fe4000fffe0ff */
[----:B------:R-:W-:Y:S02]  /*0530*/  @P0 IADD3 R2, P5, R6, UR14, RZ ;  /* 0x0000000e06020c10 */ /* 0x000fe4000ffbe0ff */
[----:B------:R-:W-:-:S02]  /*0540*/  SHF.L.U32 R12, R4, 0x2, RZ ;  /* 0x00000002040c7819 */ /* 0x000fc400000006ff */
[----:B------:R-:W-:Y:S01]  /*0550*/  ISETP.GT.AND.EX P3, PT, R3, R21, !P3, P4 ;  /* 0x000000150300720c */ /* 0x000fe20005f64340 */
[----:B------:R-:W-:Y:S01]  /*0560*/  IMAD.WIDE.U32 R20, R9, UR30, R20 ;  /* 0x0000001e09147c25 */ /* 0x000fe2000f8e0014 */
[----:B------:R-:W-:Y:S02]  /*0570*/  SHF.L.U64.HI R13, R4, 0x2, R13 ;  /* 0x00000002040d7819 */ /* 0x000fe4000001020d */
[----:B------:R-:W-:Y:S02]  /*0580*/  @P0 IADD3.X R3, R7, UR15, RZ, P5, !PT ;  /* 0x0000000f07030c10 */ /* 0x000fe4000affe4ff */
[----:B------:R-:W-:Y:S02]  /*0590*/  IADD3 R5, R19, UR12, RZ ;  /* 0x0000000c13057c10 */ /* 0x000fe4000fffe0ff */
[----:B------:R-:W-:Y:S01]  /*05a0*/  @P1 IADD3 R4, P4, R12, UR14, RZ ;  /* 0x0000000e0c041c10 */ /* 0x000fe2000ff9e0ff */
[----:B------:R0:W5:Y:S01]  /*05b0*/  @P0 LDG.E R27, desc[UR22][R2.64] ;  /* 0x00000016021b0981 */ /* 0x000162000c1e1900 */
[----:B------:R-:W-:-:S02]  /*05c0*/  SHF.L.U64.HI R18, R18, 0x2, R5 ;  /* 0x0000000212127819 */ /* 0x000fc40000010205 */
[----:B------:R-:W-:Y:S01]  /*05d0*/  IADD3 R9, R21, UR12, RZ ;  /* 0x0000000c15097c10 */ /* 0x000fe2000fffe0ff */
[----:B------:R-:W-:Y:S01]  /*05e0*/  HFMA2.MMA R21, -RZ, RZ, 0, 0 ;  /* 0x00000000ff157435 */ /* 0x000fe200000001ff */
[----:B------:R-:W-:Y:S02]  /*05f0*/  @P1 IADD3.X R5, R13, UR15, RZ, P4, !PT ;  /* 0x0000000f0d051c10 */ /* 0x000fe4000a7fe4ff */
[----:B------:R-:W-:Y:S02]  /*0600*/  @P2 IADD3 R8, P5, R16, UR18, RZ ;  /* 0x0000001210082c10 */ /* 0x000fe4000ffbe0ff */
[----:B------:R-:W-:Y:S02]  /*0610*/  SHF.L.U32 R19, R20, 0x2, RZ ;  /* 0x0000000214137819 */ /* 0x000fe400000006ff */
[----:B------:R-:W-:Y:S02]  /*0620*/  CS2R R22, SRZ ;  /* 0x0000000000167805 */ /* 0x000fe4000001ff00 */
[----:B0-----:R-:W-:-:S02]  /*0630*/  @P2 IADD3 R2, P4, R16, UR16, RZ ;  /* 0x0000001010022c10 */ /* 0x001fc4000ff9e0ff */
[----:B------:R-:W-:Y:S02]  /*0640*/  CS2R R24, SRZ ;  /* 0x0000000000187805 */ /* 0x000fe4000001ff00 */
[----:B------:R-:W-:Y:S01]  /*0650*/  SHF.L.U64.HI R20, R20, 0x2, R9 ;  /* 0x0000000214147819 */ /* 0x000fe20000010209 */
[----:B------:R-:W-:Y:S01]  /*0660*/  IMAD.MOV.U32 R17, RZ, RZ, RZ ;  /* 0x000000ffff117224 */ /* 0x000fe200078e00ff */
[C---:B------:R-:W-:Y:S01]  /*0670*/  @P2 IADD3.X R9, R18.reuse, UR19, RZ, P5, !PT ;  /* 0x0000001312092c10 */ /* 0x040fe2000affe4ff */
[----:B------:R-:W5:Y:S01]  /*0680*/  @P1 LDG.E R26, desc[UR22][R4.64] ;  /* 0x00000016041a1981 */ /* 0x000f62000c1e1900 */
[----:B------:R-:W-:Y:S02]  /*0690*/  @P2 IADD3.X R3, R18, UR17, RZ, P4, !PT ;  /* 0x0000001112032c10 */ /* 0x000fe4000a7fe4ff */
[----:B------:R-:W-:Y:S01]  /*06a0*/  @P3 IADD3 R30, P4, R19, UR6, RZ ;  /* 0x00000006131e3c10 */ /* 0x000fe2000ff9e0ff */
[----:B------:R0:W5:Y:S01]  /*06b0*/  @P2 LDG.E R21, desc[UR22][R8.64] ;  /* 0x0000001608152981 */ /* 0x000162000c1e1900 */
[----:B------:R-:W-:-:S02]  /*06c0*/  @P2 IADD3 R28, P5, R16, UR14, RZ ;  /* 0x0000000e101c2c10 */ /* 0x000fc4000ffbe0ff */
[----:B------:R-:W-:Y:S01]  /*06d0*/  @P3 IADD3.X R31, R20, UR7, RZ, P4, !PT ;  /* 0x00000007141f3c10 */ /* 0x000fe2000a7fe4ff */
[----:B------:R1:W5:Y:S01]  /*06e0*/  @P2 LDG.E R22, desc[UR22][R2.64] ;  /* 0x0000001602162981 */ /* 0x000362000c1e1900 */
[----:B------:R-:W-:Y:S02]  /*06f0*/  @P2 IADD3.X R29, R18, UR15, RZ, P5, !PT ;  /* 0x0000000f121d2c10 */ /* 0x000fe4000affe4ff */
[C---:B0-----:R-:W-:Y:S02]  /*0700*/  @P3 IADD3 R8, P4, R19.reuse, UR18, RZ ;  /* 0x0000001213083c10 */ /* 0x041fe4000ff9e0ff */
[----:B------:R-:W-:Y:S01]  /*0710*/  MOV R0, RZ ;  /* 0x000000ff00007202 */ /* 0x000fe20000000f00 */
[----:B------:R-:W-:Y:S01]  /*0720*/  HFMA2.MMA R33, -RZ, RZ, 0, 0 ;  /* 0x00000000ff217435 */ /* 0x000fe200000001ff */
[----:B------:R-:W-:Y:S01]  /*0730*/  @P3 IADD3 R10, P5, R19, UR16, RZ ;  /* 0x00000010130a3c10 */ /* 0x000fe2000ffbe0ff */
[----:B------:R-:W5:Y:S01]  /*0740*/  @P2 LDG.E R23, desc[UR22][R28.64] ;  /* 0x000000161c172981 */ /* 0x000f62000c1e1900 */
[----:B------:R-:W-:-:S02]  /*0750*/  @P3 IADD3.X R9, R20, UR19, RZ, P4, !PT ;  /* 0x0000001314093c10 */ /* 0x000fc4000a7fe4ff */
[----:B------:R-:W-:Y:S01]  /*0760*/  @P3 IADD3 R14, P6, R19, UR14, RZ ;  /* 0x0000000e130e3c10 */ /* 0x000fe2000ffde0ff */
[----:B------:R-:W5:Y:S01]  /*0770*/  @P3 LDG.E R24, desc[UR22][R30.64] ;  /* 0x000000161e183981 */ /* 0x000f62000c1e1900 */
[----:B-1----:R-:W-:Y:S02]  /*0780*/  IADD3 R2, P4, R6, UR16, RZ ;  /* 0x0000001006027c10 */ /* 0x002fe4000ff9e0ff */
[C---:B------:R-:W-:Y:S01]  /*0790*/  @P3 IADD3.X R11, R20.reuse, UR17, RZ, P5, !PT ;  /* 0x00000011140b3c10 */ /* 0x040fe2000affe4ff */
[----:B------:R0:W5:Y:S01]  /*07a0*/  @P3 LDG.E R25, desc[UR22][R8.64] ;  /* 0x0000001608193981 */ /* 0x000162000c1e1900 */
[----:B------:R-:W-:Y:S02]  /*07b0*/  @P3 IADD3.X R15, R20, UR15, RZ, P6, !PT ;  /* 0x0000000f140f3c10 */ /* 0x000fe4000b7fe4ff */
[----:B------:R-:W-:Y:S01]  /*07c0*/  IADD3 R4, P5, R6, UR18, RZ ;  /* 0x0000001206047c10 */ /* 0x000fe2000ffbe0ff */
[----:B------:R1:W5:Y:S01]  /*07d0*/  @P3 LDG.E R17, desc[UR22][R10.64] ;  /* 0x000000160a113981 */ /* 0x000362000c1e1900 */
[----:B------:R-:W-:-:S02]  /*07e0*/  IADD3.X R3, R7, UR17, RZ, P4, !PT ;  /* 0x0000001107037c10 */ /* 0x000fc4000a7fe4ff */
[----:B------:R-:W-:Y:S01]  /*07f0*/  IADD3 R6, P6, R6, UR6, RZ ;  /* 0x0000000606067c10 */ /* 0x000fe2000ffde0ff */
[----:B------:R2:W5:Y:S01]  /*0800*/  @P3 LDG.E R0, desc[UR22][R14.64] ;  /* 0x000000160e003981 */ /* 0x000562000c1e1900 */
[C---:B0-----:R-:W-:Y:S02]  /*0810*/  IADD3 R8, P4, R12.reuse, UR16, RZ ;  /* 0x000000100c087c10 */ /* 0x041fe4000ff9e0ff */
[C---:B------:R-:W-:Y:S02]  /*0820*/  IADD3.X R5, R7.reuse, UR19, RZ, P5, !PT ;  /* 0x0000001307057c10 */ /* 0x040fe4000affe4ff */
[----:B------:R-:W-:Y:S02]  /*0830*/  IADD3.X R7, R7, UR7, RZ, P6, !PT ;  /* 0x0000000707077c10 */ /* 0x000fe4000b7fe4ff */
[----:B-1----:R-:W-:Y:S02]  /*0840*/  IADD3 R10, P5, R12, UR18, RZ ;  /* 0x000000120c0a7c10 */ /* 0x002fe4000ffbe0ff */
[----:B------:R-:W-:-:S02]  /*0850*/  IADD3.X R9, R13, UR17, RZ, P4, !PT ;  /* 0x000000110d097c10 */ /* 0x000fc4000a7fe4ff */
[----:B------:R-:W-:Y:S02]  /*0860*/  CS2R R28, SRZ ;  /* 0x00000000001c7805 */ /* 0x000fe4000001ff00 */
[----:B------:R-:W-:Y:S02]  /*0870*/  IADD3 R12, P6, R12, UR6, RZ ;  /* 0x000000060c0c7c10 */ /* 0x000fe4000ffde0ff */
[----:B------:R-:W-:Y:S02]  /*0880*/  CS2R R30, SRZ ;  /* 0x00000000001e7805 */ /* 0x000fe4000001ff00 */
[----:B--2---:R-:W-:Y:S02]  /*0890*/  IADD3 R14, P4, R16, UR6, RZ ;  /* 0x00000006100e7c10 */ /* 0x004fe4000ff9e0ff */
[----:B------:R-:W-:Y:S02]  /*08a0*/  CS2R R34, SRZ ;  /* 0x0000000000227805 */ /* 0x000fe4000001ff00 */
[C---:B------:R-:W-:Y:S01]  /*08b0*/  IADD3.X R11, R13.reuse, UR19, RZ, P5, !PT ;  /* 0x000000130d0b7c10 */ /* 0x040fe2000affe4ff */
[----:B------:R0:W5:Y:S01]  /*08c0*/  @P0 LDG.E R28, desc[UR22][R2.64] ;  /* 0x00000016021c0981 */ /* 0x000162000c1e1900 */
[----:B------:R-:W-:-:S02]  /*08d0*/  IADD3.X R13, R13, UR7, RZ, P6, !PT ;  /* 0x000000070d0d7c10 */ /* 0x000fc4000b7fe4ff */
[----:B------:R-:W-:Y:S01]  /*08e0*/  IADD3.X R15, R18, UR7, RZ, P4, !PT ;  /* 0x00000007120f7c10 */ /* 0x000fe2000a7fe4ff */
[----:B------:R0:W5:Y:S04]  /*08f0*/  @P0 LDG.E R31, desc[UR22][R4.64] ;  /* 0x00000016041f0981 */ /* 0x000168000c1e1900 */
        /* <DEDUP_REMOVED lines=8> */
[----:B------:R-:W-:-:S03]  /*0980*/  FMUL.FTZ R37, R26, UR20 ;  /* 0x000000141a257c20 */ /* 0x000fc60008410000 */
[----:B------:R-:W-:Y:S01]  /*0990*/  FFMA.FTZ R31, R31, UR32, R36 ;  /* 0x000000201f1f7c23 */ /* 0x000fe20008010024 */
[----:B------:R-:W-:-:S04]  /*09a0*/  FMUL.FTZ R36, R27, UR20 ;  /* 0x000000141b247c20 */ /* 0x000fc80008410000 */
[----:B------:R-:W-:Y:S01]  /*09b0*/  FMUL.FTZ R36, R36, R27 ;  /* 0x0000001b24247220 */ /* 0x000fe20000410000 */
[----:B------:R-:W-:Y:S01]  /*09c0*/  FMUL.FTZ R27, R26, UR13 ;  /* 0x0000000d1a1b7c20 */ /* 0x000fe20008410000 */
[----:B------:R-:W-:Y:S01]  /*09d0*/  FMUL.FTZ R26, R37, R26 ;  /* 0x0000001a251a7220 */ /* 0x000fe20000410000 */
[----:B------:R-:W-:Y:S01]  /*09e0*/  FMUL.FTZ R37, R0, UR20 ;  /* 0x0000001400257c20 */ /* 0x000fe20008410000 */
[----:B------:R-:W-:Y:S01]  /*09f0*/  FFMA.FTZ R33, R33, UR34, R36 ;  /* 0x0000002221217c23 */ /* 0x000fe20008010024 */
[----:B------:R-:W-:Y:S01]  /*0a00*/  FFMA.FTZ R27, R34, UR32, R27 ;  /* 0x00000020221b7c23 */ /* 0x000fe2000801001b */
[----:B------:R-:W-:Y:S01]  /*0a10*/  FFMA.FTZ R35, R35, UR34, R26 ;  /* 0x0000002223237c23 */ /* 0x000fe2000801001a */
[----:B------:R-:W-:Y:S01]  /*0a20*/  FMUL.FTZ R26, R23, UR13 ;  /* 0x0000000d171a7c20 */ /* 0x000fe20008410000 */
[----:B------:R-:W-:-:S03]  /*0a30*/  FMUL.FTZ R37, R37, R0 ;  /* 0x0000000025257220 */ /* 0x000fc60000410000 */
[----:B------:R-:W-:Y:S01]  /*0a40*/  FFMA.FTZ R21, R21, UR32, R26 ;  /* 0x0000002015157c23 */ /* 0x000fe2000801001a */
[----:B------:R-:W-:Y:S01]  /*0a50*/  FMUL.FTZ R26, R23, UR20 ;  /* 0x00000014171a7c20 */ /* 0x000fe20008410000 */
[----:B------:R-:W-:-:S03]  /*0a60*/  FFMA.FTZ R37, R24, UR34, R37 ;  /* 0x0000002218257c23 */ /* 0x000fc60008010025 */
[----:B------:R-:W-:Y:S02]  /*0a70*/  FMUL.FTZ R23, R26, R23 ;  /* 0x000000171a177220 */ /* 0x000fe40000410000 */
[----:B------:R-:W0:Y:S02]  /*0a80*/  MUFU.RCP R26, UR26 ;  /* 0x0000001a001a7d08 */ /* 0x000e240008001000 */
[----:B------:R-:W-:Y:S01]  /*0a90*/  FFMA.FTZ R23, R30, UR34, R23 ;  /* 0x000000221e177c23 */ /* 0x000fe20008010017 */
[----:B------:R-:W-:-:S04]  /*0aa0*/  FMUL.FTZ R30, R0, UR13 ;  /* 0x0000000d001e7c20 */ /* 0x000fc80008410000 */
[----:B------:R-:W-:Y:S01]  /*0ab0*/  FFMA.FTZ R25, R25, UR32, R30 ;  /* 0x0000002019197c23 */ /* 0x000fe2000801001e */
[----:B------:R-:W1:Y:S01]  /*0ac0*/  MUFU.RCP R0, UR35 ;  /* 0x0000002300007d08 */ /* 0x000e620008001000 */
[----:B0-----:R-:W-:-:S07]  /*0ad0*/  FMUL.FTZ R30, R33, R26 ;  /* 0x0000001a211e7220 */ /* 0x001fce0000410000 */
[----:B------:R-:W0:Y:S01]  /*0ae0*/  MUFU.SQRT R30, R30 ;  /* 0x0000001e001e7308 */ /* 0x000e220000002000 */
[----:B-1----:R-:W-:Y:S01]  /*0af0*/  FMUL.FTZ R34, R31, R0 ;  /* 0x000000001f227220 */ /* 0x002fe20000410000 */
[----:B0-----:R-:W-:-:S06]  /*0b00*/  FADD.FTZ R36, R30, UR27 ;  /* 0x0000001b1e247e21 */ /* 0x001fcc0008010000 */
[----:B------:R-:W0:Y:S02]  /*0b10*/  MUFU.RCP R36, R36 ;  /* 0x0000002400247308 */ /* 0x000e240000001000 */
[----:B0-----:R-:W-:Y:S01]  /*0b20*/  FMUL.FTZ R34, R34, R36 ;  /* 0x0000002422227220 */ /* 0x001fe20000410000 */
[----:B------:R-:W-:-:S05]  /*0b30*/  FMUL.FTZ R36, R35, R26 ;  /* 0x0000001a23247220 */ /* 0x000fca0000410000 */
[----:B------:R-:W0:Y:S02]  /*0b40*/  MUFU.SQRT R24, R36 ;  /* 0x0000002400187308 */ /* 0x000e240000002000 */
[----:B0-----:R-:W-:-:S06]  /*0b50*/  FADD.FTZ R24, R24, UR27 ;  /* 0x0000001b18187e21 */ /* 0x001fcc0008010000 */
[----:B------:R0:W1:Y:S02]  /*0b60*/  MUFU.RCP R30, R24 ;  /* 0x00000018001e7308 */ /* 0x0000640000001000 */
[----:B0-----:R-:W-:-:S04]  /*0b70*/  FMUL.FTZ R24, R27, R0 ;  /* 0x000000001b187220 */ /* 0x001fc80000410000 */
[----:B-1----:R-:W-:Y:S01]  /*0b80*/  FMUL.FTZ R24, R24, R30 ;  /* 0x0000001e18187220 */ /* 0x002fe20000410000 */
[----:B------:R-:W-:-:S03]  /*0b90*/  FMUL.FTZ R30, R23, R26 ;  /* 0x0000001a171e7220 */ /* 0x000fc60000410000 */
[----:B------:R-:W-:-:S03]  /*0ba0*/  FFMA.FTZ R24, R29, UR28, R24 ;  /* 0x0000001c1d187c23 */ /* 0x000fc60008010018 */
[----:B------:R-:W0:Y:S02]  /*0bb0*/  MUFU.SQRT R30, R30 ;  /* 0x0000001e001e7308 */ /* 0x000e240000002000 */
[----:B0-----:R-:W-:Y:S01]  /*0bc0*/  FADD.FTZ R36, R30, UR27 ;  /* 0x0000001b1e247e21 */ /* 0x001fe20008010000 */
[----:B------:R-:W-:-:S05]  /*0bd0*/  FMUL.FTZ R30, R21, R0 ;  /* 0x00000000151e7220 */ /* 0x000fca0000410000 */
[----:B------:R-:W0:Y:S02]  /*0be0*/  MUFU.RCP R36, R36 ;  /* 0x0000002400247308 */ /* 0x000e240000001000 */
[----:B0-----:R-:W-:Y:S01]  /*0bf0*/  FMUL.FTZ R30, R30, R36 ;  /* 0x000000241e1e7220 */ /* 0x001fe20000410000 */
[----:B------:R-:W-:-:S03]  /*0c00*/  FMUL.FTZ R36, R37, R26 ;  /* 0x0000001a25247220 */ /* 0x000fc60000410000 */
[----:B------:R-:W-:Y:S02]  /*0c10*/  FFMA.FTZ R30, R22, UR28, R30 ;  /* 0x0000001c161e7c23 */ /* 0x000fe4000801001e */
[----:B------:R-:W0:Y:S02]  /*0c20*/  MUFU.SQRT R26, R36 ;  /* 0x00000024001a7308 */ /* 0x000e240000002000 */
[----:B0-----:R-:W-:Y:S01]  /*0c30*/  FADD.FTZ R36, R26, UR27 ;  /* 0x0000001b1a247e21 */ /* 0x001fe20008010000 */
[----:B------:R-:W-:Y:S01]  /*0c40*/  FMUL.FTZ R26, R25, R0 ;  /* 0x00000000191a7220 */ /* 0x000fe20000410000 */
[----:B------:R-:W-:-:S04]  /*0c50*/  FFMA.FTZ R0, R28, UR28, R34 ;  /* 0x0000001c1c007c23 */ /* 0x000fc80008010022 */
[----:B------:R-:W0:Y:S02]  /*0c60*/  MUFU.RCP R36, R36 ;  /* 0x0000002400247308 */ /* 0x000e240000001000 */
[----:B0-----:R-:W-:-:S04]  /*0c70*/  FMUL.FTZ R26, R26, R36 ;  /* 0x000000241a1a7220 */ /* 0x001fc80000410000 */
[----:B------:R-:W-:Y:S01]  /*0c80*/  FFMA.FTZ R26, R17, UR28, R26 ;  /* 0x0000001c111a7c23 */ /* 0x000fe2000801001a */
[----:B------:R-:W-:Y:S06]  /*0c90*/  BRA `(.L_x_177) ;  /* 0x0000000000c87947 */ /* 0x000fec0003800000 */
.L_x_176:
[----:B-----5:R-:W-:Y:S01]  /*0ca0*/  FFMA.FTZ R27, R28, UR28, R27 ;  /* 0x0000001c1c1b7c23 */ /* 0x020fe2000801001b */
[----:B------:R-:W-:Y:S01]  /*0cb0*/  FFMA.FTZ R26, R29, UR28, R26 ;  /* 0x0000001c1d1a7c23 */ /* 0x000fe2000801001a */
[----:B------:R-:W-:Y:S01]  /*0cc0*/  FFMA.FTZ R23, R22, UR28, R23 ;  /* 0x0000001c16177c23 */ /* 0x000fe20008010017 */
[----:B------:R-:W-:Y:S01]  /*0cd0*/  FFMA.FTZ R0, R17, UR28, R0 ;  /* 0x0000001c11007c23 */ /* 0x000fe20008010000 */
[----:B------:R-:W-:Y:S01]  /*0ce0*/  FMUL.FTZ R36, R27, UR13 ;  /* 0x0000000d1b247c20 */ /* 0x000fe20008410000 */
[----:B------:R-:W-:-:S03]  /*0cf0*/  FMUL.FTZ R37, R26, UR20 ;  /* 0x000000141a257c20 */ /* 0x000fc60008410000 */
[----:B------:R-:W-:Y:S01]  /*0d00*/  FFMA.FTZ R31, R31, UR32, R36 ;  /* 0x000000201f1f7c23 */ /* 0x000fe20008010024 */
[----:B------:R-:W-:-:S04]  /*0d10*/  FMUL.FTZ R36, R27, UR20 ;  /* 0x000000141b247c20 */ /* 0x000fc80008410000 */
[----:B------:R-:W-:Y:S01]  /*0d20*/  FMUL.FTZ R36, R27, R36 ;  /* 0x000000241b247220 */ /* 0x000fe20000410000 */
[C---:B------:R-:W-:Y:S01]  /*0d30*/  FMUL.FTZ R27, R26.reuse, UR13 ;  /* 0x0000000d1a1b7c20 */ /* 0x040fe20008410000 */
[----:B------:R-:W-:Y:S01]  /*0d40*/  FMUL.FTZ R26, R26, R37 ;  /* 0x000000251a1a7220 */ /* 0x000fe20000410000 */
[----:B------:R-:W-:Y:S01]  /*0d50*/  FMUL.FTZ R37, R0, UR20 ;  /* 0x0000001400257c20 */ /* 0x000fe20008410000 */
[----:B------:R-:W-:Y:S01]  /*0d60*/  FFMA.FTZ R33, R33, UR34, R36 ;  /* 0x0000002221217c23 */ /* 0x000fe20008010024 */
[----:B------:R-:W-:Y:S01]  /*0d70*/  FFMA.FTZ R27, R34, UR32, R27 ;  /* 0x00000020221b7c23 */ /* 0x000fe2000801001b */
[----:B------:R-:W-:Y:S01]  /*0d80*/  FFMA.FTZ R35, R35, UR34, R26 ;  /* 0x0000002223237c23 */ /* 0x000fe2000801001a */
[----:B------:R-:W-:Y:S01]  /*0d90*/  FMUL.FTZ R26, R23, UR13 ;  /* 0x0000000d171a7c20 */ /* 0x000fe20008410000 */
[----:B------:R-:W0:Y:S01]  /*0da0*/  MUFU.RCP R34, UR35 ;  /* 0x0000002300227d08 */ /* 0x000e220008001000 */
[----:B------:R-:W-:Y:S02]  /*0db0*/  FMUL.FTZ R37, R0, R37 ;  /* 0x0000002500257220 */ /* 0x000fe40000410000 */
[----:B------:R-:W-:Y:S01]  /*0dc0*/  FFMA.FTZ R21, R21, UR32, R26 ;  /* 0x0000002015157c23 */ /* 0x000fe2000801001a */
[----:B------:R-:W-:Y:S01]  /*0dd0*/  FMUL.FTZ R26, R23, UR20 ;  /* 0x00000014171a7c20 */ /* 0x000fe20008410000 */
[----:B------:R-:W-:-:S03]  /*0de0*/  FFMA.FTZ R37, R24, UR34, R37 ;  /* 0x0000002218257c23 */ /* 0x000fc60008010025 */
[----:B------:R-:W-:Y:S02]  /*0df0*/  FMUL.FTZ R23, R23, R26 ;  /* 0x0000001a17177220 */ /* 0x000fe40000410000 */
[----:B------:R-:W1:Y:S02]  /*0e00*/  MUFU.RCP R26, UR26 ;  /* 0x0000001a001a7d08 */ /* 0x000e640008001000 */
[----:B------:R-:W-:Y:S01]  /*0e10*/  FFMA.FTZ R23, R30, UR34, R23 ;  /* 0x000000221e177c23 */ /* 0x000fe20008010017 */
[----:B------:R-:W-:-:S04]  /*0e20*/  FMUL.FTZ R30, R0, UR13 ;  /* 0x0000000d001e7c20 */ /* 0x000fc80008410000 */
[----:B------:R-:W-:Y:S01]  /*0e30*/  FFMA.FTZ R25, R25, UR32, R30 ;  /* 0x0000002019197c23 */ /* 0x000fe2000801001e */
[----:B0-----:R-:W-:Y:S01]  /*0e40*/  FMUL.FTZ R0, R31, R34 ;  /* 0x000000221f007220 */ /* 0x001fe20000410000 */
[----:B-1----:R-:W-:-:S06]  /*0e50*/  FMUL.FTZ R30, R33, R26 ;  /* 0x0000001a211e7220 */ /* 0x002fcc0000410000 */
[----:B------:R-:W0:Y:S02]  /*0e60*/  MUFU.SQRT R30, R30 ;  /* 0x0000001e001e7308 */ /* 0x000e240000002000 */
        /* <DEDUP_REMOVED lines=9> */
[----:B------:R-:W-:-:S06]  /*0f00*/  FMUL.FTZ R30, R23, R26 ;  /* 0x0000001a171e7220 */ /* 0x000fcc0000410000 */
[----:B------:R-:W0:Y:S02]  /*0f10*/  MUFU.SQRT R30, R30 ;  /* 0x0000001e001e7308 */ /* 0x000e240000002000 */
[----:B0-----:R-:W-:Y:S01]  /*0f20*/  FADD.FTZ R36, R30, UR27 ;  /* 0x0000001b1e247e21 */ /* 0x001fe20008010000 */
[----:B------:R-:W-:-:S05]  /*0f30*/  FMUL.FTZ R30, R21, R34 ;  /* 0x00000022151e7220 */ /* 0x000fca0000410000 */
[----:B------:R-:W0:Y:S02]  /*0f40*/  MUFU.RCP R36, R36 ;  /* 0x0000002400247308 */ /* 0x000e240000001000 */
[----:B0-----:R-:W-:Y:S01]  /*0f50*/  FMUL.FTZ R30, R30, R36 ;  /* 0x000000241e1e7220 */ /* 0x001fe20000410000 */
[----:B------:R-:W-:-:S05]  /*0f60*/  FMUL.FTZ R36, R37, R26 ;  /* 0x0000001a25247220 */ /* 0x000fca0000410000 */
[----:B------:R-:W0:Y:S02]  /*0f70*/  MUFU.SQRT R26, R36 ;  /* 0x00000024001a7308 */ /* 0x000e240000002000 */
[----:B0-----:R-:W-:-:S06]  /*0f80*/  FADD.FTZ R26, R26, UR27 ;  /* 0x0000001b1a1a7e21 */ /* 0x001fcc0008010000 */
[----:B------:R0:W1:Y:S02]  /*0f90*/  MUFU.RCP R36, R26 ;  /* 0x0000001a00247308 */ /* 0x0000640000001000 */
[----:B0-----:R-:W-:-:S04]  /*0fa0*/  FMUL.FTZ R26, R25, R34 ;  /* 0x00000022191a7220 */ /* 0x001fc80000410000 */
[----:B-1----:R-:W-:-:S07]  /*0fb0*/  FMUL.FTZ R26, R26, R36 ;  /* 0x000000241a1a7220 */ /* 0x002fce0000410000 */
.L_x_177:
[----:B------:R-:W-:Y:S01]  /*0fc0*/  FFMA.FTZ R0, -R0, UR29, R28 ;  /* 0x0000001d00007c23 */ /* 0x000fe2000801011c */
[----:B------:R-:W-:Y:S01]  /*0fd0*/  FFMA.FTZ R29, -R24, UR29, R29 ;  /* 0x0000001d181d7c23 */ /* 0x000fe2000801011d */
[----:B------:R-:W-:Y:S01]  /*0fe0*/  BSSY B0, `(.L_x_178) ;  /* 0x0000010000007945 */ /* 0x000fe20003800000 */
[----:B------:R-:W-:Y:S02]  /*0ff0*/  FFMA.FTZ R30, -R30, UR29, R22 ;  /* 0x0000001d1e1e7c23 */ /* 0x000fe40008010116 */
        /* <DEDUP_REMOVED lines=8> */
[----:B------:R-:W-:Y:S02]  /*1080*/  IADD3 R4, P0, R16, UR18, RZ ;  /* 0x0000001210047c10 */ /* 0x000fe4000ff1e0ff */
[C---:B------:R-:W-:Y:S02]  /*1090*/  IADD3.X R3, R18.reuse, UR17, RZ, P1, !PT ;  /* 0x0000001112037c10 */ /* 0x040fe40008ffe4ff */
[----:B------:R-:W-:-:S03]  /*10a0*/  IADD3.X R5, R18, UR19, RZ, P0, !PT ;  /* 0x0000001312057c10 */ /* 0x000fc600087fe4ff */
[----:B------:R1:W-:Y:S04]  /*10b0*/  STG.E desc[UR22][R2.64], R30 ;  /* 0x0000001e02007986 */ /* 0x0003e8000c101916 */
[----:B------:R1:W-:Y:S04]  /*10c0*/  STG.E desc[UR22][R4.64], R21 ;  /* 0x0000001504007986 */ /* 0x0003e8000c101916 */
[----:B------:R1:W-:Y:S02]  /*10d0*/  STG.E desc[UR22][R14.64], R23 ;  /* 0x000000170e007986 */ /* 0x0003e4000c101916 */
.L_x_179:
[----:B------:R-:W-:Y:S05]  /*10e0*/  BSYNC B0 ;  /* 0x0000000000007941 */ /* 0x000fea0003800000 */
.L_x_178:
[----:B------:R-:W-:Y:S01]  /*10f0*/  BSSY B0, `(.L_x_180) ;  /* 0x000000c000007945 */ /* 0x000fe20003800000 */
[----:B------:R-:W-:-:S03]  /*1100*/  FFMA.FTZ R17, -R26, UR29, R17 ;  /* 0x0000001d1a117c23 */ /* 0x000fc60008010111 */
[----:B------:R-:W-:Y:S05]  /*1110*/  @!P3 BRA `(.L_x_181) ;  /* 0x000000000024b947 */ /* 0x000fea0003800000 */
[C---:B01----:R-:W-:Y:S02]  /*1120*/  IADD3 R2, P2, R19.reuse, UR16, RZ ;  /* 0x0000001013027c10 */ /* 0x043fe4000ff5e0ff */
        /* <DEDUP_REMOVED lines=8> */
.L_x_181:
[----:B------:R-:W-:Y:S05]  /*11b0*/  BSYNC B0 ;  /* 0x0000000000007941 */ /* 0x000fea0003800000 */
.L_x_180:
[----:B------:R-:W-:-:S04]  /*11c0*/  ULEA UR4, UP0, UR21, UR4, 0x2 ;  /* 0x0000000415047291 */ /* 0x000fc8000f80103f */
[----:B------:R-:W-:Y:S02]  /*11d0*/  UIADD3.X UR5, URZ, UR5, URZ, UP0, !UPT ;  /* 0x000000053f057290 */ /* 0x000fe400087fe43f */
[----:B------:R-:W-:Y:S02]  /*11e0*/  UISETP.LT.U32.AND UP1, UPT, UR4, UR8, UPT ;  /* 0x000000080400728c */ /* 0x000fe4000bf21070 */
[----:B------:R-:W-:Y:S02]  /*11f0*/  UISETP.GE.U32.AND UP0, UPT, UR4, UR30, UPT ;  /* 0x0000001e0400728c */ /* 0x000fe4000bf06070 */
[----:B0-----:R-:W-:Y:S02]  /*1200*/  MOV R0, UR5 ;  /* 0x0000000500007c02 */ /* 0x001fe40008000f00 */
[----:B------:R-:W-:Y:S01]  /*1210*/  UISETP.GE.AND.EX UP0, UPT, UR5, UR31, UPT, UP0 ;  /* 0x0000001f0500728c */ /* 0x000fe2000bf06300 */
[----:B------:R-:W-:-:S04]  /*1220*/  PLOP3.LUT P0, PT, PT, PT, UP1, 0x80, 0x0 ;  /* 0x000000000000781c */ /* 0x000fc80003f0f018 */
[----:B------:R-:W-:Y:S02]  /*1230*/  ISETP.LT.AND.EX P0, PT, R0, UR11, PT, P0 ;  /* 0x0000000b00007c0c */ /* 0x000fe4000bf01300 */
[----:B------:R-:W-:-:S13]  /*1240*/  PLOP3.LUT P1, PT, PT, PT, UP0, 0x80, 0x0 ;  /* 0x000000000000781c */ /* 0x000fda0003f2f008 */
[----:B------:R-:W-:Y:S05]  /*1250*/  @!P1 BRA P0, `(.L_x_182) ;  /* 0xfffffff000189947 */ /* 0x000fea000003ffff */
[----:B------:R-:W-:Y:S05]  /*1260*/  EXIT ;  /* 0x000000000000794d */ /* 0x000fea0003800000 */
.L_x_183:
        /* <DEDUP_REMOVED lines=9> */
.L_x_210:


//--------------------- .text._Z25multi_tensor_apply_kernelI18TensorListMetadataILi4EE11AdamFunctorIdflEJffffff10adamMode_tfEEvlPViT_T0_DpT1_ --------------------------
	.section	.text._Z25multi_tensor_apply_kernelI18TensorListMetadataILi4EE11AdamFunctorIdflEJffffff10adamMode_tfEEvlPViT_T0_DpT1_,"ax",@progbits
	.align	128
        .global         _Z25multi_tensor_apply_kernelI18TensorListMetadataILi4EE11AdamFunctorIdflEJffffff10adamMode_tfEEvlPViT_T0_DpT1_
        .type           _Z25multi_tensor_apply_kernelI18TensorListMetadataILi4EE11AdamFunctorIdflEJffffff10adamMode_tfEEvlPViT_T0_DpT1_,@function
        .size           _Z25multi_tensor_apply_kernelI18TensorListMetadataILi4EE11AdamFunctorIdflEJffffff10adamMode_tfEEvlPViT_T0_DpT1_,(.L_x_211 - _Z25multi_tensor_apply_kernelI18TensorListMetadataILi4EE11AdamFunctorIdflEJffffff10adamMode_tfEEvlPViT_T0_DpT1_)
        .other          _Z25multi_tensor_apply_kernelI18TensorListMetadataILi4EE11AdamFunctorIdflEJffffff10adamMode_tfEEvlPViT_T0_DpT1_,@"STO_CUDA_ENTRY STV_DEFAULT"
_Z25multi_tensor_apply_kernelI18TensorListMetadataILi4EE11AdamFunctorIdflEJffffff10adamMode_tfEEvlPViT_T0_DpT1_:
.text._Z25multi_tensor_apply_kernelI18TensorListMetadataILi4EE11AdamFunctorIdflEJffffff10adamMode_tfEEvlPViT_T0_DpT1_:
        /* <DEDUP_REMOVED lines=44> */
.L_x_186:
[----:B-1--4-:R-:W-:Y:S01]  /*02c0*/  IADD3 R14, R4, UR4, RZ ;  /* 0x00000004040e7c10 */ /* 0x012fe2000fffe0ff */
[----:B------:R-:W-:Y:S01]  /*02d0*/  USHF.R.S32.HI UR13, URZ, 0x1f, UR10 ;  /* 0x0000001f3f0d7899 */ /* 0x000fe2000801140a */
[----:B------:R-:W-:Y:S01]  /*02e0*/  IMAD.U32 R3, RZ, RZ, UR11 ;  /* 0x0000000bff037e24 */ /* 0x000fe2000f8e00ff */
[----:B------:R-:W-:Y:S02]  /*02f0*/  MOV R2, UR10 ;  /* 0x0000000a00027c02 */ /* 0x000fe40008000f00 */
[C---:B------:R-:W-:Y:S01]  /*0300*/  ISETP.GE.U32.AND P2, PT, R14.reuse, UR30, PT ;  /* 0x0000001e0e007c0c */ /* 0x040fe2000bf46070 */
[----:B------:R-:W-:Y:S01]  /*0310*/  UIMAD UR12, UR13, UR30, URZ ;  /* 0x0000001e0d0c72a4 */ /* 0x000fe2000f8e023f */
[----:B------:R-:W-:Y:S01]  /*0320*/  SHF.R.S32.HI R15, RZ, 0x1f, R14 ;  /* 0x0000001fff0f7819 */ /* 0x000fe2000001140e */
[C---:B------:R-:W-:Y:S01]  /*0330*/  VIADD R10, R14.reuse, UR22 ;  /* 0x000000160e0a7c36 */ /* 0x040fe20008000000 */
[----:B------:R-:W-:Y:S01]  /*0340*/  ISETP.LT.U32.AND P0, PT, R14, UR6, PT ;  /* 0x000000060e007c0c */ /* 0x000fe2000bf01070 */
[----:B------:R-:W-:-:S02]  /*0350*/  UIMAD UR12, UR10, UR31, UR12 ;  /* 0x0000001f0a0c72a4 */ /* 0x000fc4000f8e020c */
[----:B------:R-:W-:Y:S01]  /*0360*/  ISETP.GE.AND.EX P2, PT, R15, UR31, PT, P2 ;  /* 0x0000001f0f007c0c */ /* 0x000fe2000bf46320 */
[C---:B------:R-:W-:Y:S01]  /*0370*/  VIADD R8, R10.reuse, UR22 ;  /* 0x000000160a087c36 */ /* 0x040fe20008000000 */
[----:B------:R-:W-:Y:S02]  /*0380*/  ISETP.GE.U32.AND P3, PT, R10, UR30, PT ;  /* 0x0000001e0a007c0c */ /* 0x000fe4000bf66070 */
[----:B------:R-:W-:Y:S01]  /*0390*/  ISETP.GT.AND.EX P2, PT, R3, R15, !P2, P0 ;  /* 0x0000000f0300720c */ /* 0x000fe20005744300 */
[----:B------:R-:W-:Y:S01]  /*03a0*/  IMAD.WIDE.U32 R14, R2, UR30, R14 ;  /* 0x0000001e020e7c25 */ /* 0x000fe2000f8e000e */
[----:B------:R-:W-:Y:S02]  /*03b0*/  SHF.R.S32.HI R11, RZ, 0x1f, R10 ;  /* 0x0000001fff0b7819 */ /* 0x000fe4000001140a */
[----:B------:R-:W-:Y:S01]  /*03c0*/  ISETP.LT.U32.AND P0, PT, R10, UR6, PT ;  /* 0x000000060a007c0c */ /* 0x000fe2000bf01070 */
[----:B------:R-:W-:Y:S01]  /*03d0*/  IMAD.SHL.U32 R26, R14, 0x8, RZ ;  /* 0x000000080e1a7824 */ /* 0x000fe200078e00ff */
[----:B------:R-:W-:-:S02]  /*03e0*/  IADD3 R15, R15, UR12, RZ ;  /* 0x0000000c0f0f7c10 */ /* 0x000fc4000fffe0ff */
[----:B------:R-:W-:Y:S02]  /*03f0*/  ISETP.GE.AND.EX P3, PT, R11, UR31, PT, P3 ;  /* 0x0000001f0b007c0c */ /* 0x000fe4000bf66330 */
[----:B------:R-:W-:Y:S02]  /*0400*/  SHF.L.U64.HI R0, R14, 0x3, R15 ;  /* 0x000000030e007819 */ /* 0x000fe4000001020f */
[----:B------:R-:W-:Y:S01]  /*0410*/  ISETP.GT.AND.EX P3, PT, R3, R11, !P3, P0 ;  /* 0x0000000b0300720c */ /* 0x000fe20005f64300 */
[----:B------:R-:W-:Y:S01]  /*0420*/  IMAD.WIDE.U32 R10, R2, UR30, R10 ;  /* 0x0000001e020a7c25 */ /* 0x000fe2000f8e000a */
[----:B------:R-:W-:Y:S02]  /*0430*/  @P2 IADD3 R22, P1, R26, UR14, RZ ;  /* 0x0000000e1a162c10 */ /* 0x000fe4000ff3e0ff */
[----:B------:R-:W-:Y:S02]  /*0440*/  MOV R7, UR11 ;  /* 0x0000000b00077c02 */ /* 0x000fe40008000f00 */
[----:B------:R-:W-:Y:S01]  /*0450*/  @P2 IADD3.X R23, R0, UR15, RZ, P1, !PT ;  /* 0x0000000f00172c10 */ /* 0x000fe20008ffe4ff */
[----:B------:R-:W-:Y:S01]  /*0460*/  IMAD.SHL.U32 R28, R10, 0x8, RZ ;  /* 0x000000080a1c7824 */ /* 0x000fe200078e00ff */
[----:B------:R-:W-:-:S02]  /*0470*/  IADD3 R26, P0, R26, UR16, RZ ;  /* 0x000000101a1a7c10 */ /* 0x000fc4000ff1e0ff */
[----:B------:R-:W-:Y:S02]  /*0480*/  IADD3 R5, R11, UR12, RZ ;  /* 0x0000000c0b057c10 */ /* 0x000fe4000fffe0ff */
[----:B------:R-:W2:Y:S01]  /*0490*/  @P2 LDG.E.64 R22, desc[UR24][R22.64] ;  /* 0x0000001816162981 */ /* 0x000ea2000c1e1b00 */
[----:B------:R-:W-:Y:S02]  /*04a0*/  IADD3.X R27, R0, UR17, RZ, P0, !PT ;  /* 0x00000011001b7c10 */ /* 0x000fe400087fe4ff */
[----:B------:R-:W-:Y:S02]  /*04b0*/  ISETP.GE.U32.AND P4, PT, R8, UR30, PT ;  /* 0x0000001e08007c0c */ /* 0x000fe4000bf86070 */
[----:B------:R-:W-:Y:S01]  /*04c0*/  SHF.R.S32.HI R9, RZ, 0x1f, R8 ;  /* 0x0000001fff097819 */ /* 0x000fe20000011408 */
[----:B------:R-:W3:Y:S01]  /*04d0*/  @P2 LDG.E.64 R36, desc[UR24][R26.64] ;  /* 0x000000181a242981 */ /* 0x000ee2000c1e1b00 */
[----:B------:R-:W-:Y:S02]  /*04e0*/  SHF.L.U64.HI R0, R10, 0x3, R5 ;  /* 0x000000030a007819 */ /* 0x000fe40000010205 */
[----:B------:R-:W-:-:S02]  /*04f0*/  @P3 IADD3 R20, P1, R28, UR14, RZ ;  /* 0x0000000e1c143c10 */ /* 0x000fc4000ff3e0ff */
[----:B------:R-:W-:Y:S02]  /*0500*/  ISETP.LT.U32.AND P0, PT, R8, UR6, PT ;  /* 0x0000000608007c0c */ /* 0x000fe4000bf01070 */
[----:B------:R-:W-:Y:S02]  /*0510*/  ISETP.GE.AND.EX P4, PT, R9, UR31, PT, P4 ;  /* 0x0000001f09007c0c */ /* 0x000fe4000bf86340 */
[----:B------:R-:W-:Y:S02]  /*0520*/  @P3 IADD3.X R21, R0, UR15, RZ, P1, !PT ;  /* 0x0000000f00153c10 */ /* 0x000fe40008ffe4ff */
[----:B------:R-:W-:Y:S01]  /*0530*/  ISETP.GT.AND.EX P4, PT, R7, R9, !P4, P0 ;  /* 0x000000090700720c */ /* 0x000fe20006784300 */
[----:B------:R-:W-:-:S03]  /*0540*/  IMAD.WIDE.U32 R12, R2, UR30, R8 ;  /* 0x0000001e020c7c25 */ /* 0x000fc6000f8e0008 */
[----:B------:R-:W4:Y:S01]  /*0550*/  @P3 LDG.E.64 R20, desc[UR24][R20.64] ;  /* 0x0000001814143981 */ /* 0x000f22000c1e1b00 */
[----:B------:R-:W-:Y:S01]  /*0560*/  IADD3 R28, P0, R28, UR16, RZ ;  /* 0x000000101c1c7c10 */ /* 0x000fe2000ff1e0ff */
[----:B------:R-:W-:Y:S01]  /*0570*/  IMAD.SHL.U32 R6, R12, 0x8, RZ ;  /* 0x000000080c067824 */ /* 0x000fe200078e00ff */
[----:B------:R-:W-:Y:S02]  /*0580*/  IADD3 R11, R13, UR12, RZ ;  /* 0x0000000c0d0b7c10 */ /* 0x000fe4000fffe0ff */
[----:B------:R-:W-:Y:S02]  /*0590*/  IADD3.X R29, R0, UR17, RZ, P0, !PT ;  /* 0x00000011001d7c10 */ /* 0x000fe400087fe4ff */
[----:B------:R-:W-:Y:S02]  /*05a0*/  SHF.L.U64.HI R7, R12, 0x3, R11 ;  /* 0x000000030c077819 */ /* 0x000fe4000001020b */
[----:B------:R-:W-:Y:S01]  /*05b0*/  @P4 IADD3 R24, P0, R6, UR14, RZ ;  /* 0x0000000e06184c10 */ /* 0x000fe2000ff1e0ff */
[----:B------:R-:W4:Y:S03]  /*05c0*/  @P3 LDG.E.64 R34, desc[UR24][R28.64] ;  /* 0x000000181c223981 */ /* 0x000f26000c1e1b00 */
[----:B------:R-:W-:-:S06]  /*05d0*/  @P4 IADD3.X R25, R7, UR15, RZ, P0, !PT ;  /* 0x0000000f07194c10 */ /* 0x000fcc00087fe4ff */
[----:B------:R-:W4:Y:S01]  /*05e0*/  @P4 LDG.E.64 R24, desc[UR24][R24.64] ;  /* 0x0000001818184981 */ /* 0x000f22000c1e1b00 */
[----:B------:R-:W-:Y:S02]  /*05f0*/  IADD3 R8, R8, UR22, RZ ;  /* 0x0000001608087c10 */ /* 0x000fe4000fffe0ff */
[----:B------:R-:W-:Y:S02]  /*0600*/  @P4 IADD3 R38, P0, R6, UR16, RZ ;  /* 0x0000001006264c10 */ /* 0x000fe4000ff1e0ff */
[C---:B------:R-:W-:Y:S02]  /*0610*/  ISETP.GE.U32.AND P5, PT, R8.reuse, UR30, PT ;  /* 0x0000001e08007c0c */ /* 0x040fe4000bfa6070 */
[----:B------:R-:W-:Y:S02]  /*0620*/  SHF.R.S32.HI R9, RZ, 0x1f, R8 ;  /* 0x0000001fff097819 */ /* 0x000fe40000011408 */
[----:B------:R-:W-:Y:S02]  /*0630*/  @P4 IADD3.X R39, R7, UR17, RZ, P0, !PT ;  /* 0x0000001107274c10 */ /* 0x000fe400087fe4ff */
[----:B------:R-:W-:-:S02]  /*0640*/  ISETP.LT.U32.AND P0, PT, R8, UR6, PT ;  /* 0x0000000608007c0c */ /* 0x000fc4000bf01070 */
[----:B------:R-:W-:Y:S01]  /*0650*/  ISETP.GE.AND.EX P5, PT, R9, UR31, PT, P5 ;  /* 0x0000001f09007c0c */ /* 0x000fe2000bfa6350 */
[----:B------:R-:W-:Y:S01]  /*0660*/  UIMAD UR13, UR13, UR30, URZ ;  /* 0x0000001e0d0d72a4 */ /* 0x000fe2000f8e023f */
[----:B------:R-:W4:Y:S02]  /*0670*/  @P4 LDG.E.64 R38, desc[UR24][R38.64] ;  /* 0x0000001826264981 */ /* 0x000f24000c1e1b00 */
[----:B------:R-:W-:Y:S01]  /*0680*/  ISETP.GT.AND.EX P5, PT, R3, R9, !P5, P0 ;  /* 0x000000090300720c */ /* 0x000fe20006fa4300 */
[----:B------:R-:W-:Y:S01]  /*0690*/  UIMAD UR13, UR10, UR31, UR13 ;  /* 0x0000001f0a0d72a4 */ /* 0x000fe2000f8e020d */
[----:B------:R-:W-:-:S04]  /*06a0*/  IMAD.WIDE.U32 R2, R2, UR30, R8 ;  /* 0x0000001e02027c25 */ /* 0x000fc8000f8e0008 */
[----:B------:R-:W-:Y:S01]  /*06b0*/  IMAD.SHL.U32 R8, R2, 0x8, RZ ;  /* 0x0000000802087824 */ /* 0x000fe200078e00ff */
[----:B------:R-:W-:-:S04]  /*06c0*/  IADD3 R13, R3, UR13, RZ ;  /* 0x0000000d030d7c10 */ /* 0x000fc8000fffe0ff */
[----:B------:R-:W-:Y:S02]  /*06d0*/  SHF.L.U64.HI R9, R2, 0x3, R13 ;  /* 0x0000000302097819 */ /* 0x000fe4000001020d */
[----:B------:R-:W-:-:S04]  /*06e0*/  @P5 IADD3 R30, P1, R8, UR14, RZ ;  /* 0x0000000e081e5c10 */ /* 0x000fc8000ff3e0ff */
[----:B------:R-:W-:Y:S02]  /*06f0*/  @P5 IADD3.X R31, R9, UR15, RZ, P1, !PT ;  /* 0x0000000f091f5c10 */ /* 0x000fe40008ffe4ff */
[----:B------:R-:W-:-:S04]  /*0700*/  @P5 IADD3 R32, P0, R8, UR16, RZ ;  /* 0x0000001008205c10 */ /* 0x000fc8000ff1e0ff */
[----:B------:R-:W4:Y:S01]  /*0710*/  @P5 LDG.E.64 R30, desc[UR24][R30.64] ;  /* 0x000000181e1e5981 */ /* 0x000f22000c1e1b00 */
[----:B------:R-:W-:-:S06]  /*0720*/  @P5 IADD3.X R33, R9, UR17, RZ, P0, !PT ;  /* 0x0000001109215c10 */ /* 0x000fcc00087fe4ff */
[----:B------:R-:W4:Y:S01]  /*0730*/  @P5 LDG.E.64 R32, desc[UR24][R32.64] ;  /* 0x0000001820205981 */ /* 0x000f22000c1e1b00 */
[----:B------:R-:W-:Y:S02]  /*0740*/  @P2 MOV R16, 0xf0000000 ;  /* 0xf000000000102802 */ /* 0x000fe40000000f00 */
[----:B------:R-:W-:Y:S02]  /*0750*/  @P2 MOV R17, 0x380fffff ;  /* 0x380fffff00112802 */ /* 0x000fe40000000f00 */
[----:B------:R-:W-:Y:S02]  /*0760*/  PLOP3.LUT P0, PT, PT, PT, PT, 0x80, 0x0 ;  /* 0x000000000000781c */ /* 0x000fe40003f0f070 */
[----:B------:R-:W-:Y:S02]  /*0770*/  SHF.L.U64.HI R15, R14, 0x2, R15 ;  /* 0x000000020e0f7819 */ /* 0x000fe4000001020f */
[----:B------:R-:W-:Y:S02]  /*0780*/  SHF.L.U64.HI R11, R12, 0x2, R11 ;  /* 0x000000020c0b7819 */ /* 0x000fe4000001020b */
[----:B------:R-:W-:-:S02]  /*0790*/  SHF.L.U32 R18, R10, 0x2, RZ ;  /* 0x000000020a127819 */ /* 0x000fc400000006ff */
[----:B------:R-:W-:Y:S01]  /*07a0*/  SHF.L.U64.HI R10, R10, 0x2, R5 ;  /* 0x000000020a0a7819 */ /* 0x000fe20000010205 */
[----:B------:R-:W-:Y:S01]  /*07b0*/  HFMA2.MMA R5, -RZ, RZ, 0, 0 ;  /* 0x00000000ff057435 */ /* 0x000fe200000001ff */
[----:B------:R-:W-:Y:S01]  /*07c0*/  SHF.L.U64.HI R13, R2, 0x2, R13 ;  /* 0x00000002020d7819 */ /* 0x000fe2000001020d */
[----:B------:R-:W-:Y:S01]  /*07d0*/  IMAD.MOV.U32 R44, RZ, RZ, RZ ;  /* 0x000000ffff2c7224 */ /* 0x000fe200078e00ff */
[----:B------:R-:W-:Y:S01]  /*07e0*/  CS2R R40, SRZ ;  /* 0x0000000000287805 */ /* 0x000fe2000001ff00 */
[----:B------:R-:W-:Y:S02]  /*07f0*/  HFMA2.MMA R43, -RZ, RZ, 0, 0 ;  /* 0x00000000ff2b7435 */ /* 0x000fe400000001ff */
[--C-:B--2---:R-:W-:Y:S01]  /*0800*/  @P2 DSETP.GEU.AND P1, PT, |R22|, R16.reuse, PT ;  /* 0x000000101600222a */ /* 0x104fe20003f2e200 */
[----:B------:R-:W0:Y:S05]  /*0810*/  @P2 F2F.F32.F64 R0, R22 ;  /* 0x0000001600002310 */ /* 0x000e2a0000301000 */
[----:B------:R-:W-:Y:S01]  /*0820*/  @P2 PLOP3.LUT P0, PT, P1, PT, PT, 0x80, 0x0 ;  /* 0x000000000000281c */ /* 0x000fe20000f0f070 */
[----:B---3--:R-:W-:Y:S01]  /*0830*/  @P2 DSETP.GEU.AND P6, PT, |R36|, R16, PT ;  /* 0x000000102400222a */ /* 0x008fe20003fce200 */
[----:B------:R-:W-:Y:S01]  /*0840*/  @P3 IMAD.MOV.U32 R16, RZ, RZ, -0x10000000 ;  /* 0xf0000000ff103424 */ /* 0x000fe200078e00ff */
[----:B------:R-:W-:Y:S01]  /*0850*/  @P3 MOV R17, 0x380fffff ;  /* 0x380fffff00113802 */ /* 0x000fe20000000f00 */
[----:B------:R-:W1:Y:S01]  /*0860*/  @P2 F2F.F32.F64 R19, R36 ;  /* 0x0000002400132310 */ /* 0x000e620000301000 */
[----:B------:R-:W-:-:S02]  /*0870*/  PLOP3.LUT P1, PT, PT, PT, PT, 0x80, 0x0 ;  /* 0x000000000000781c */ /* 0x000fc40003f2f070 */
[----:B------:R-:W-:Y:S02]  /*0880*/  @P2 PLOP3.LUT P1, PT, P6, PT, PT, 0x80, 0x0 ;  /* 0x000000000000281c */ /* 0x000fe4000372f070 */
[----:B----4-:R-:W-:-:S04]  /*0890*/  @P3 DSETP.GEU.AND P6, PT, |R20|, R16, PT ;  /* 0x000000101400322a */ /* 0x010fc80003fce200 */
[----:B0-----:R-:W-:Y:S01]  /*08a0*/  @!P0 FMUL R0, R0, 1.175494350822287508e-38 ;  /* 0x0080000000008820 */ /* 0x001fe20000400000 */
[----:B------:R-:W0:Y:S01]  /*08b0*/  @P3 F2F.F32.F64 R20, R20 ;  /* 0x0000001400143310 */ /* 0x000e220000301000 */
[----:B------:R-:W-:Y:S02]  /*08c0*/  PLOP3.LUT P0, PT, PT, PT, PT, 0x80, 0x0 ;  /* 0x000000000000781c */ /* 0x000fe40003f0f070 */
[----:B------:R-:W-:-:S03]  /*08d0*/  @P3 PLOP3.LUT P0, PT, P6, PT, PT, 0x80, 0x0 ;  /* 0x000000000000381c */ /* 0x000fc6000370f070 */
[----:B-1----:R-:W-:Y:S01]  /*08e0*/  @!P1 FMUL R19, R19, 1.175494350822287508e-38 ;  /* 0x0080000013139820 */ /* 0x002fe20000400000 */
[----:B------:R-:W-:Y:S01]  /*08f0*/  @P3 DSETP.GEU.AND P1, PT, |R34|, R16, PT ;  /* 0x000000102200322a */ /* 0x000fe20003f2e200 */
[----:B------:R-:W-:Y:S01]  /*0900*/  @P4 IMAD.MOV.U32 R16, RZ, RZ, -0x10000000 ;  /* 0xf0000000ff104424 */ /* 0x000fe200078e00ff */
[----:B------:R-:W-:Y:S01]  /*0910*/  @P4 MOV R17, 0x380fffff ;  /* 0x380fffff00114802 */ /* 0x000fe20000000f00 */
[----:B------:R-:W1:Y:S01]  /*0920*/  @P3 F2F.F32.F64 R34, R34 ;  /* 0x0000002200223310 */ /* 0x000e620000301000 */
[----:B------:R-:W-:-:S05]  /*0930*/  SHF.L.U32 R22, R14, 0x2, RZ ;  /* 0x000000020e167819 */ /* 0x000fca00000006ff */
[----:B0-----:R-:W-:Y:S01]  /*0940*/  @!P0 FMUL R20, R20, 1.175494350822287508e-38 ;  /* 0x0080000014148820 */ /* 0x001fe20000400000 */
[----:B------:R-:W-:Y:S01]  /*0950*/  @P4 DSETP.GEU.AND P0, PT, |R24|, R16, PT ;  /* 0x000000101800422a */ /* 0x000fe20003f0e200 */
[----:B------:R-:W-:Y:S01]  /*0960*/  PLOP3.LUT P6, PT, PT, PT, PT, 0x80, 0x0 ;  /* 0x000000000000781c */ /* 0x000fe20003fcf070 */
[----:B------:R-:W-:Y:S01]  /*0970*/  IMAD.SHL.U32 R14, R12, 0x4, RZ ;  /* 0x000000040c0e7824 */ /* 0x000fe200078e00ff */
[----:B------:R-:W-:Y:S01]  /*0980*/  @P3 PLOP3.LUT P6, PT, P1, PT, PT, 0x80, 0x0 ;  /* 0x000000000000381c */ /* 0x000fe20000fcf070 */
[----:B------:R-:W0:Y:S01]  /*0990*/  @P4 F2F.F32.F64 R12, R24 ;  /* 0x00000018000c4310 */ /* 0x000e220000301000 */
[----:B------:R-:W-:Y:S02]  /*09a0*/  PLOP3.LUT P1, PT, PT, PT, PT, 0x80, 0x0 ;  /* 0x000000000000781c */ /* 0x000fe40003f2f070 */
[----:B------:R-:W-:Y:S02]  /*09b0*/  @P4 PLOP3.LUT P1, PT, P0, PT, PT, 0x80, 0x0 ;  /* 0x000000000000481c */ /* 0x000fe4000072f070 */
[----:B------:R-:W-:-:S02]  /*09c0*/  SHF.L.U32 R36, R2, 0x2, RZ ;  /* 0x0000000202247819 */ /* 0x000fc400000006ff */
[----:B------:R-:W-:-:S05]  /*09d0*/  CS2R R2, SRZ ;  /* 0x0000000000027805 */ /* 0x000fca000001ff00 */
[----:B-1----:R-:W-:Y:S01]  /*09e0*/  @!P6 FMUL R34, R34, 1.175494350822287508e-38 ;  /* 0x008000002222e820 */ /* 0x002fe20000400000 */
[----:B------:R-:W-:-:S03]  /*09f0*/  @P4 DSETP.GEU.AND P6, PT, |R38|, R16, PT ;  /* 0x000000102600422a */ /* 0x000fc60003fce200 */
[----:B0-----:R-:W-:Y:S01]  /*0a00*/  @!P1 FMUL R12, R12, 1.175494350822287508e-38 ;  /* 0x008000000c0c9820 */ /* 0x001fe20000400000 */
[C---:B------:R-:W-:Y:S01]  /*0a10*/  IADD3 R24, P1, R22.reuse, UR18, RZ ;  /* 0x0000001216187c10 */ /* 0x040fe2000ff3e0ff */
[----:B------:R-:W-:Y:S01]  /*0a20*/  @P3 IMAD.MOV.U32 R3, RZ, RZ, R20 ;  /* 0x000000ffff033224 */ /* 0x000fe200078e0014 */
[----:B------:R-:W-:Y:S02]  /*0a30*/  PLOP3.LUT P0, PT, PT, PT, PT, 0x80, 0x0 ;  /* 0x000000000000781c */ /* 0x000fe40003f0f070 */
[----:B------:R-:W-:Y:S02]  /*0a40*/  @P4 PLOP3.LUT P0, PT, P6, PT, PT, 0x80, 0x0 ;  /* 0x000000000000481c */ /* 0x000fe4000370f070 */
[C---:B------:R-:W-:Y:S01]  /*0a50*/  IADD3.X R25, R15.reuse, UR19, RZ, P1, !PT ;  /* 0x000000130f197c10 */ /* 0x040fe20008ffe4ff */
[----:B------:R-:W-:Y:S01]  /*0a60*/  @P2 IMAD.MOV.U32 R5, RZ, RZ, R0 ;  /* 0x000000ffff052224 */ /* 0x000fe200078e0000 */
[----:B------:R-:W-:Y:S02]  /*0a70*/  IADD3 R22, P6, R22, UR8, RZ ;  /* 0x0000000816167c10 */ /* 0x000fe4000ffde0ff */
[----:B------:R-:W-:Y:S01]  /*0a80*/  IADD3 R20, P1, R18, UR18, RZ ;  /* 0x0000001212147c10 */ /* 0x000fe2000ff3e0ff */
[----:B------:R-:W-:Y:S01]  /*0a90*/  HFMA2.MMA R0, -RZ, RZ, 0, 0 ;  /* 0x00000000ff007435 */ /* 0x000fe200000001ff */
[----:B------:R-:W-:Y:S01]  /*0aa0*/  IADD3.X R23, R15, UR9, RZ, P6, !PT ;  /* 0x000000090f177c10 */ /* 0x000fe2000b7fe4ff */
[----:B------:R-:W0:Y:S01]  /*0ab0*/  @P4 F2F.F32.F64 R38, R38 ;  /* 0x0000002600264310 */ /* 0x000e220000301000 */
[----:B------:R-:W-:Y:S01]  /*0ac0*/  IADD3.X R21, R10, UR19, RZ, P1, !PT ;  /* 0x000000130a157c10 */ /* 0x000fe20008ffe4ff */
[----:B------:R-:W-:Y:S01]  /*0ad0*/  HFMA2.MMA R37, -RZ, RZ, 0, 0 ;  /* 0x00000000ff257435 */ /* 0x000fe200000001ff */
[----:B------:R-:W-:Y:S01]  /*0ae0*/  IADD3 R18, P6, R18, UR8, RZ ;  /* 0x0000000812127c10 */ /* 0x000fe2000ffde0ff */
[----:B------:R1:W5:Y:S01]  /*0af0*/  @P2 LDG.E R44, desc[UR24][R24.64] ;  /* 0x00000018182c2981 */ /* 0x000362000c1e1900 */
[----:B------:R-:W-:-:S02]  /*0b00*/  IADD3 R16, P1, R14, UR18, RZ ;  /* 0x000000120e107c10 */ /* 0x000fc4000ff3e0ff */
[----:B------:R-:W-:Y:S01]  /*0b10*/  @P2 MOV R0, R19 ;  /* 0x0000001300002202 */ /* 0x000fe20000000f00 */
[----:B------:R-:W2:Y:S01]  /*0b20*/  @P5 F2F.F32.F64 R42, R30 ;  /* 0x0000001e002a5310 */ /* 0x000ea20000301000 */
[----:B------:R-:W-:Y:S01]  /*0b30*/  IADD3.X R19, R10, UR9, RZ, P6, !PT ;  /* 0x000000090a137c10 */ /* 0x000fe2000b7fe4ff */
[----:B------:R1:W5:Y:S01]  /*0b40*/  @P2 LDG.E R41, desc[UR24][R22.64] ;  /* 0x0000001816292981 */ /* 0x000362000c1e1900 */
[C---:B------:R-:W-:Y:S02]  /*0b50*/  IADD3.X R17, R11.reuse, UR19, RZ, P1, !PT ;  /* 0x000000130b117c10 */ /* 0x040fe40008ffe4ff */
[----:B------:R-:W-:Y:S01]  /*0b60*/  @P3 MOV R2, R34 ;  /* 0x0000002200023202 */ /* 0x000fe20000000f00 */
[----:B------:R-:W-:Y:S01]  /*0b70*/  @P5 IMAD.MOV.U32 R34, RZ, RZ, -0x10000000 ;  /* 0xf0000000ff225424 */ /* 0x000fe200078e00ff */
[----:B------:R-:W-:Y:S02]  /*0b80*/  IADD3 R10, P1, R36, UR18, RZ ;  /* 0x00000012240a7c10 */ /* 0x000fe4000ff3e0ff */
[----:B------:R-:W-:Y:S01]  /*0b90*/  @P5 MOV R35, 0x380fffff ;  /* 0x380fffff00235802 */ /* 0x000fe20000000f00 */
[----:B0-----:R-:W-:Y:S01]  /*0ba0*/  @!P0 FMUL R38, R38, 1.175494350822287508e-38 ;  /* 0x0080000026268820 */ /* 0x001fe20000400000 */
[----:B------:R-:W-:Y:S01]  /*0bb0*/  IADD3 R14, P6, R14, UR8, RZ ;  /* 0x000000080e0e7c10 */ /* 0x000fe2000ffde0ff */
[----:B------:R-:W0:Y:S01]  /*0bc0*/  @P5 F2F.F32.F64 R45, R32 ;  /* 0x00000020002d5310 */ /* 0x000e220000301000 */
[----:B------:R-:W-:Y:S01]  /*0bd0*/  MOV R39, RZ ;  /* 0x000000ff00277202 */ /* 0x000fe20000000f00 */
[----:B------:R1:W5:Y:S01]  /*0be0*/  @P3 LDG.E R40, desc[UR24][R20.64] ;  /* 0x0000001814283981 */ /* 0x000362000c1e1900 */
[----:B------:R-:W-:-:S02]  /*0bf0*/  IADD3.X R15, R11, UR9, RZ, P6, !PT ;  /* 0x000000090b0f7c10 */ /* 0x000fc4000b7fe4ff */
[C---:B------:R-:W-:Y:S01]  /*0c00*/  IADD3.X R11, R13.reuse, UR19, RZ, P1, !PT ;  /* 0x000000130d0b7c10 */ /* 0x040fe20008ffe4ff */
[--C-:B------:R-:W-:Y:S01]  /*0c10*/  @P5 DSETP.GEU.AND P1, PT, |R30|, R34.reuse, PT ;  /* 0x000000221e00522a */ /* 0x100fe20003f2e200 */
[----:B------:R-:W-:Y:S01]  /*0c20*/  @P4 MOV R37, R12 ;  /* 0x0000000c00254202 */ /* 0x000fe20000000f00 */
[----:B------:R1:W5:Y:S01]  /*0c30*/  @P3 LDG.E R39, desc[UR24][R18.64] ;  /* 0x0000001812273981 */ /* 0x000362000c1e1900 */
[----:B------:R-:W-:Y:S02]  /*0c40*/  IADD3 R12, P6, R36, UR8, RZ ;  /* 0x00000008240c7c10 */ /* 0x000fe4000ffde0ff */
[----:B------:R-:W-:Y:S02]  /*0c50*/  PLOP3.LUT P0, PT, PT, PT, PT, 0x80, 0x0 ;  /* 0x000000000000781c */ /* 0x000fe40003f0f070 */
[----:B------:R-:W-:Y:S02]  /*0c60*/  @P5 PLOP3.LUT P0, PT, P1, PT, PT, 0x80, 0x0 ;  /* 0x000000000000581c */ /* 0x000fe40000f0f070 */
[----:B------:R-:W-:Y:S01]  /*0c70*/  IADD3.X R13, R13, UR9, RZ, P6, !PT ;  /* 0x000000090d0d7c10 */ /* 0x000fe2000b7fe4ff */
[----:B------:R-:W-:Y:S01]  /*0c80*/  @P5 DSETP.GEU.AND P6, PT, |R32|, R34, PT ;  /* 0x000000222000522a */ /* 0x000fe20003fce200 */
[----:B------:R-:W-:-:S05]  /*0c90*/  PLOP3.LUT P1, PT, PT, PT, PT, 0x80, 0x0 ;  /* 0x000000000000781c */ /* 0x000fca0003f2f070 */
[----:B------:R-:W-:Y:S01]  /*0ca0*/  @P5 PLOP3.LUT P1, PT, P6, PT, PT, 0x80, 0x0 ;  /* 0x000000000000581c */ /* 0x000fe2000372f070 */
[----:B------:R-:W-:-:S03]  /*0cb0*/  HFMA2.MMA R36, -RZ, RZ, 0, 0 ;  /* 0x00000000ff247435 */ /* 0x000fc600000001ff */
[----:B--2---:R-:W-:Y:S01]  /*0cc0*/  @!P0 FMUL R42, R42, 1.175494350822287508e-38 ;  /* 0x008000002a2a8820 */ /* 0x004fe20000400000 */
[----:B------:R-:W-:Y:S02]  /*0cd0*/  ISETP.NE.AND P0, PT, RZ, UR23, PT ;  /* 0x00000017ff007c0c */ /* 0x000fe4000bf05270 */
[----:B------:R-:W-:Y:S02]  /*0ce0*/  CS2R R34, SRZ ;  /* 0x0000000000227805 */ /* 0x000fe4000001ff00 */
[----:B------:R-:W-:Y:S02]  /*0cf0*/  CS2R R30, SRZ ;  /* 0x00000000001e7805 */ /* 0x000fe4000001ff00 */
[----:B------:R-:W-:Y:S01]  /*0d00*/  @P4 IMAD.MOV.U32 R30, RZ, RZ, R38 ;  /* 0x000000ffff1e4224 */ /* 0x000fe200078e0026 */
[----:B------:R1:W5:Y:S01]  /*0d10*/  @P4 LDG.E R36, desc[UR24][R16.64] ;  /* 0x0000001810244981 */ /* 0x000362000c1e1900 */
[----:B0-----:R-:W-:-:S03]  /*0d20*/  @!P1 FMUL R45, R45, 1.175494350822287508e-38 ;  /* 0x008000002d2d9820 */ /* 0x001fc60000400000 */
[----:B------:R1:W5:Y:S01]  /*0d30*/  @P4 LDG.E R35, desc[UR24][R14.64] ;  /* 0x000000180e234981 */ /* 0x000362000c1e1900 */
[----:B------:R-:W-:-:S03]  /*0d40*/  IMAD.MOV.U32 R38, RZ, RZ, RZ ;  /* 0x000000ffff267224 */ /* 0x000fc600078e00ff */
[----:B------:R1:W5:Y:S01]  /*0d50*/  @P5 LDG.E R34, desc[UR24][R10.64] ;  /* 0x000000180a225981 */ /* 0x000362000c1e1900 */
[----:B------:R-:W-:-:S03]  /*0d60*/  @P5 MOV R43, R42 ;  /* 0x0000002a002b5202 */ /* 0x000fc60000000f00 */
[----:B------:R1:W5:Y:S01]  /*0d70*/  @P5 LDG.E R31, desc[UR24][R12.64] ;  /* 0x000000180c1f5981 */ /* 0x000362000c1e1900 */
[----:B------:R-:W-:Y:S01]  /*0d80*/  @P5 MOV R38, R45 ;  /* 0x0000002d00265202 */ /* 0x000fe20000000f00 */
[----:B------:R-:W-:Y:S06]  /*0d90*/  @!P0 BRA `(.L_x_184) ;  /* 0x0000000000cc8947 */ /* 0x000fec0003800000 */
[----:B------:R-:W-:Y:S01]  /*0da0*/  FMUL.FTZ R32, R5, UR21 ;  /* 0x0000001505207c20 */ /* 0x000fe20008410000 */
[----:B------:R-:W-:Y:S01]  /*0db0*/  FMUL.FTZ R45, R37, UR20 ;  /* 0x00000014252d7c20 */ /* 0x000fe20008410000 */
[----:B------:R-:W-:Y:S02]  /*0dc0*/  FMUL.FTZ R33, R5, UR20 ;  /* 0x0000001405217c20 */ /* 0x000fe40008410000 */
[----:B------:R-:W-:Y:S01]  /*0dd0*/  FMUL.FTZ R42, R32, R5 ;  /* 0x00000005202a7220 */ /* 0x000fe20000410000 */
[----:B-----5:R-:W-:Y:S01]  /*0de0*/  FFMA.FTZ R45, R36, UR32, R45 ;  /* 0x00000020242d7c23 */ /* 0x020fe2000801002d */
[----:B------:R-:W0:Y:S01]  /*0df0*/  MUFU.RCP R32, UR26 ;  /* 0x0000001a00207d08 */ /* 0x000e220008001000 */
[----:B------:R-:W-:Y:S01]  /*0e00*/  FMUL.FTZ R36, R37, UR21 ;  /* 0x0000001525247c20 */ /* 0x000fe20008410000 */
[----:B------:R-:W-:Y:S01]  /*0e10*/  FFMA.FTZ R41, R41, UR34, R42 ;  /* 0x0000002229297c23 */ /* 0x000fe2000801002a */
[----:B------:R-:W-:Y:S01]  /*0e20*/  FMUL.FTZ R42, R3, UR21 ;  /* 0x00000015032a7c20 */ /* 0x000fe20008410000 */
[----:B------:R-:W-:Y:S01]  /*0e30*/  FFMA.FTZ R33, R44, UR32, R33 ;  /* 0x000000202c217c23 */ /* 0x000fe20008010021 */
[----:B------:R-:W-:-:S02]  /*0e40*/  FMUL.FTZ R36, R36, R37 ;  /* 0x0000002524247220 */ /* 0x000fc40000410000 */
[----:B------:R-:W-:Y:S01]  /*0e50*/  FMUL.FTZ R42, R42, R3 ;  /* 0x000000032a2a7220 */ /* 0x000fe20000410000 */
[----:B------:R-:W-:Y:S01]  /*0e60*/  FMUL.FTZ R3, R3, UR20 ;  /* 0x0000001403037c20 */ /* 0x000fe20008410000 */
[----:B------:R-:W-:Y:S01]  /*0e70*/  FFMA.FTZ R37, R35, UR34, R36 ;  /* 0x0000002223257c23 */ /* 0x000fe20008010024 */
[----:B------:R-:W-:Y:S01]  /*0e80*/  FMUL.FTZ R35, R43, UR20 ;  /* 0x000000142b237c20 */ /* 0x000fe20008410000 */
[----:B------:R-:W-:Y:S01]  /*0e90*/  FFMA.FTZ R39, R39, UR34, R42 ;  /* 0x0000002227277c23 */ /* 0x000fe2000801002a */
[----:B------:R-:W-:Y:S02]  /*0ea0*/  FFMA.FTZ R5, R40, UR32, R3 ;  /* 0x0000002028057c23 */ /* 0x000fe40008010003 */
[----:B------:R-:W-:Y:S01]  /*0eb0*/  FFMA.FTZ R36, R34, UR32, R35 ;  /* 0x0000002022247c23 */ /* 0x000fe20008010023 */
[----:B------:R-:W-:Y:S01]  /*0ec0*/  FMUL.FTZ R34, R43, UR21 ;  /* 0x000000152b227c20 */ /* 0x000fe20008410000 */
[-C--:B0-----:R-:W-:Y:S01]  /*0ed0*/  FMUL.FTZ R42, R41, R32.reuse ;  /* 0x00000020292a7220 */ /* 0x081fe20000410000 */
[----:B------:R-:W-:-:S03]  /*0ee0*/  FMUL.FTZ R40, R39, R32 ;  /* 0x0000002027287220 */ /* 0x000fc60000410000 */
[----:B------:R0:W2:Y:S08]  /*0ef0*/  MUFU.SQRT R3, R42 ;  /* 0x0000002a00037308 */ /* 0x0000b00000002000 */
[----:B------:R-:W3:Y:S01]  /*0f00*/  MUFU.SQRT R40, R40 ;  /* 0x0000002800287308 */ /* 0x000ee20000002000 */
[----:B0-----:R-:W-:-:S04]  /*0f10*/  FMUL.FTZ R42, R34, R43 ;  /* 0x0000002b222a7220 */ /* 0x001fc80000410000 */
[----:B------:R-:W-:Y:S01]  /*0f20*/  FFMA.FTZ R43, R31, UR34, R42 ;  /* 0x000000221f2b7c23 */ /* 0x000fe2000801002a */
[----:B------:R-:W-:Y:S02]  /*0f30*/  FMUL.FTZ R42, R37, R32 ;  /* 0x00000020252a7220 */ /* 0x000fe40000410000 */
[----:B------:R-:W0:Y:S01]  /*0f40*/  MUFU.RCP R34, UR35 ;  /* 0x0000002300227d08 */ /* 0x000e220008001000 */
[----:B--2---:R-:W-:-:S07]  /*0f50*/  FADD.FTZ R44, R3, UR27 ;  /* 0x0000001b032c7e21 */ /* 0x004fce0008010000 */
[----:B------:R-:W2:Y:S01]  /*0f60*/  MUFU.SQRT R42, R42 ;  /* 0x0000002a002a7308 */ /* 0x000ea20000002000 */
[----:B---3--:R-:W-:-:S07]  /*0f70*/  FADD.FTZ R35, R40, UR27 ;  /* 0x0000001b28237e21 */ /* 0x008fce0008010000 */
[----:B------:R2:W3:Y:S01]  /*0f80*/  MUFU.RCP R3, R44 ;  /* 0x0000002c00037308 */ /* 0x0004e20000001000 */
[----:B0-----:R-:W-:-:S07]  /*0f90*/  FMUL.FTZ R40, R33, R34 ;  /* 0x0000002221287220 */ /* 0x001fce0000410000 */
[----:B------:R-:W0:Y:S01]  /*0fa0*/  MUFU.RCP R35, R35 ;  /* 0x0000002300237308 */ /* 0x000e220000001000 */
[----:B--2---:R-:W-:-:S07]  /*0fb0*/  FADD.FTZ R44, R42, UR27 ;  /* 0x0000001b2a2c7e21 */ /* 0x004fce0008010000 */
[----:B------:R-:W2:Y:S01]  /*0fc0*/  MUFU.RCP R44, R44 ;  /* 0x0000002c002c7308 */ /* 0x000ea20000001000 */
[----:B---3--:R-:W-:Y:S01]  /*0fd0*/  FMUL.FTZ R3, R40, R3 ;  /* 0x0000000328037220 */ /* 0x008fe20000410000 */
[----:B------:R-:W-:-:S03]  /*0fe0*/  FMUL.FTZ R40, R5, R34 ;  /* 0x0000002205287220 */ /* 0x000fc60000410000 */
[----:B------:R-:W-:Y:S01]  /*0ff0*/  FFMA.FTZ R3, R0, UR28, R3 ;  /* 0x0000001c00037c23 */ /* 0x000fe20008010003 */
[----:B0-----:R-:W-:Y:S01]  /*1000*/  FMUL.FTZ R31, R40, R35 ;  /* 0x00000023281f7220 */ /* 0x001fe20000410000 */
[-C--:B------:R-:W-:Y:S01]  /*1010*/  FMUL.FTZ R40, R45, R34.reuse ;  /* 0x000000222d287220 */ /* 0x080fe20000410000 */
[----:B------:R-:W-:Y:S02]  /*1020*/  FMUL.FTZ R34, R36, R34 ;  /* 0x0000002224227220 */ /* 0x000fe40000410000 */
[----:B------:R-:W-:Y:S01]  /*1030*/  FFMA.FTZ R31, R2, UR28, R31 ;  /* 0x0000001c021f7c23 */ /* 0x000fe2000801001f */
[----:B--2---:R-:W-:Y:S01]  /*1040*/  FMUL.FTZ R35, R40, R44 ;  /* 0x0000002c28237220 */ /* 0x004fe20000410000 */
[----:B------:R-:W-:-:S03]  /*1050*/  FMUL.FTZ R40, R43, R32 ;  /* 0x000000202b287220 */ /* 0x000fc60000410000 */
[----:B------:R-:W-:-:S03]  /*1060*/  FFMA.FTZ R35, R30, UR28, R35 ;  /* 0x0000001c1e237c23 */ /* 0x000fc60008010023 */
[----:B------:R-:W0:Y:S02]  /*1070*/  MUFU.SQRT R40, R40 ;  /* 0x0000002800287308 */ /* 0x000e240000002000 */
[----:B0-----:R-:W-:-:S06]  /*1080*/  FADD.FTZ R40, R40, UR27 ;  /* 0x0000001b28287e21 */ /* 0x001fcc0008010000 */
[----:B------:R-:W0:Y:S02]  /*1090*/  MUFU.RCP R32, R40 ;  /* 0x0000002800207308 */ /* 0x000e240000001000 */
[----:B0-----:R-:W-:-:S04]  /*10a0*/  FMUL.FTZ R34, R34, R32 ;  /* 0x0000002022227220 */ /* 0x001fc80000410000 */
[----:B------:R-:W-:Y:S01]  /*10b0*/  FFMA.FTZ R32, R38, UR28, R34 ;  /* 0x0000001c26207c23 */ /* 0x000fe20008010022 */
[----:B------:R-:W-:Y:S06]  /*10c0*/  BRA `(.L_x_185) ;  /* 0x0000000000c87947 */ /* 0x000fec0003800000 */
.L_x_184:
        /* <DEDUP_REMOVED lines=8> */
[----:B------:R-:W-:Y:S01]  /*1150*/  FMUL.FTZ R5, R3, UR20 ;  /* 0x0000001403057c20 */ /* 0x000fe20008410000 */
[----:B-----5:R-:W-:-:S02]  /*1160*/  FFMA.FTZ R33, R44, UR32, R33 ;  /* 0x000000202c217c23 */ /* 0x020fc40008010021 */
[----:B------:R-:W-:Y:S01]  /*1170*/  FFMA.FTZ R41, R41, UR34, R42 ;  /* 0x0000002229297c23 */ /* 0x000fe2000801002a */
[----:B------:R-:W-:Y:S01]  /*1180*/  FFMA.FTZ R5, R40, UR32, R5 ;  /* 0x0000002028057c23 */ /* 0x000fe20008010005 */
[----:B------:R-:W-:Y:S01]  /*1190*/  FMUL.FTZ R40, R3, R32 ;  /* 0x0000002003287220 */ /* 0x000fe20000410000 */
[----:B------:R-:W-:Y:S01]  /*11a0*/  FMUL.FTZ R42, R37, UR21 ;  /* 0x00000015252a7c20 */ /* 0x000fe20008410000 */
[----:B------:R-:W0:Y:S02]  /*11b0*/  MUFU.RCP R32, UR26 ;  /* 0x0000001a00207d08 */ /* 0x000e240008001000 */
[----:B------:R-:W-:Y:S01]  /*11c0*/  FFMA.FTZ R39, R39, UR34, R40 ;  /* 0x0000002227277c23 */ /* 0x000fe20008010028 */
[C---:B------:R-:W-:Y:S01]  /*11d0*/  FMUL.FTZ R42, R37.reuse, R42 ;  /* 0x0000002a252a7220 */ /* 0x040fe20000410000 */
[----:B------:R-:W-:-:S04]  /*11e0*/  FMUL.FTZ R37, R37, UR20 ;  /* 0x0000001425257c20 */ /* 0x000fc80008410000 */
[----:B------:R-:W-:Y:S01]  /*11f0*/  FFMA.FTZ R45, R36, UR32, R37 ;  /* 0x00000020242d7c23 */ /* 0x000fe20008010025 */
[----:B------:R-:W-:Y:S01]  /*1200*/  FFMA.FTZ R37, R35, UR34, R42 ;  /* 0x0000002223257c23 */ /* 0x000fe2000801002a */
[----:B------:R-:W-:-:S04]  /*1210*/  FMUL.FTZ R36, R43, UR20 ;  /* 0x000000142b247c20 */ /* 0x000fc80008410000 */
[----:B------:R-:W-:Y:S01]  /*1220*/  FFMA.FTZ R36, R34, UR32, R36 ;  /* 0x0000002022247c23 */ /* 0x000fe20008010024 */
[----:B------:R-:W-:Y:S01]  /*1230*/  FMUL.FTZ R34, R43, UR21 ;  /* 0x000000152b227c20 */ /* 0x000fe20008410000 */
[-C--:B0-----:R-:W-:Y:S01]  /*1240*/  FMUL.FTZ R40, R41, R32.reuse ;  /* 0x0000002029287220 */ /* 0x081fe20000410000 */
[----:B------:R-:W-:-:S03]  /*1250*/  FMUL.FTZ R44, R39, R32 ;  /* 0x00000020272c7220 */ /* 0x000fc60000410000 */
[----:B------:R0:W2:Y:S08]  /*1260*/  MUFU.SQRT R3, R40 ;  /* 0x0000002800037308 */ /* 0x0000b00000002000 */
[----:B------:R-:W3:Y:S01]  /*1270*/  MUFU.SQRT R35, R44 ;  /* 0x0000002c00237308 */ /* 0x000ee20000002000 */
[----:B0-----:R-:W-:-:S04]  /*1280*/  FMUL.FTZ R40, R43, R34 ;  /* 0x000000222b287220 */ /* 0x001fc80000410000 */
[----:B------:R-:W-:-:S03]  /*1290*/  FFMA.FTZ R43, R31, UR34, R40 ;  /* 0x000000221f2b7c23 */ /* 0x000fc60008010028 */
[----:B------:R-:W0:Y:S01]  /*12a0*/  MUFU.RCP R34, UR35 ;  /* 0x0000002300227d08 */ /* 0x000e220008001000 */
[----:B--2---:R-:W-:-:S07]  /*12b0*/  FADD.FTZ R42, R3, UR27 ;  /* 0x0000001b032a7e21 */ /* 0x004fce0008010000 */
[----:B------:R2:W4:Y:S01]  /*12c0*/  MUFU.RCP R3, R42 ;  /* 0x0000002a00037308 */ /* 0x0005220000001000 */
[----:B---3--:R-:W-:-:S07]  /*12d0*/  FADD.FTZ R35, R35, UR27 ;  /* 0x0000001b23237e21 */ /* 0x008fce0008010000 */
[----:B------:R-:W3:Y:S01]  /*12e0*/  MUFU.RCP R35, R35 ;  /* 0x0000002300237308 */ /* 0x000ee20000001000 */
[----:B--2---:R-:W-:Y:S01]  /*12f0*/  FMUL.FTZ R42, R37, R32 ;  /* 0x00000020252a7220 */ /* 0x004fe20000410000 */
[----:B0-----:R-:W-:-:S06]  /*1300*/  FMUL.FTZ R40, R33, R34 ;  /* 0x0000002221287220 */ /* 0x001fcc0000410000 */
[----:B------:R-:W0:Y:S01]  /*1310*/  MUFU.SQRT R42, R42 ;  /* 0x0000002a002a7308 */ /* 0x000e220000002000 */
[----:B----4-:R-:W-:Y:S01]  /*1320*/  FMUL.FTZ R3, R40, R3 ;  /* 0x0000000328037220 */ /* 0x010fe20000410000 */
[----:B------:R-:W-:-:S04]  /*1330*/  FMUL.FTZ R40, R5, R34 ;  /* 0x0000002205287220 */ /* 0x000fc80000410000 */
[----:B---3--:R-:W-:Y:S01]  /*1340*/  FMUL.FTZ R31, R40, R35 ;  /* 0x00000023281f7220 */ /* 0x008fe20000410000 */
[----:B------:R-:W-:Y:S01]  /*1350*/  FMUL.FTZ R40, R45, R34 ;  /* 0x000000222d287220 */ /* 0x000fe20000410000 */
[----:B0-----:R-:W-:-:S06]  /*1360*/  FADD.FTZ R44, R42, UR27 ;  /* 0x0000001b2a2c7e21 */ /* 0x001fcc0008010000 */
[----:B------:R-:W0:Y:S02]  /*1370*/  MUFU.RCP R44, R44 ;  /* 0x0000002c002c7308 */ /* 0x000e240000001000 */
[----:B0-----:R-:W-:Y:S01]  /*1380*/  FMUL.FTZ R35, R40, R44 ;  /* 0x0000002c28237220 */ /* 0x001fe20000410000 */
[----:B------:R-:W-:Y:S01]  /*1390*/  FMUL.FTZ R40, R43, R32 ;  /* 0x000000202b287220 */ /* 0x000fe20000410000 */
[----:B------:R-:W-:-:S05]  /*13a0*/  FMUL.FTZ R32, R36, R34 ;  /* 0x0000002224207220 */ /* 0x000fca0000410000 */
[----:B------:R-:W0:Y:S02]  /*13b0*/  MUFU.SQRT R40, R40 ;  /* 0x0000002800287308 */ /* 0x000e240000002000 */
[----:B0-----:R-:W-:-:S06]  /*13c0*/  FADD.FTZ R40, R40, UR27 ;  /* 0x0000001b28287e21 */ /* 0x001fcc0008010000 */
[----:B------:R-:W0:Y:S02]  /*13d0*/  MUFU.RCP R40, R40 ;  /* 0x0000002800287308 */ /* 0x000e240000001000 */
[----:B0-----:R-:W-:-:S07]  /*13e0*/  FMUL.FTZ R32, R32, R40 ;  /* 0x0000002820207220 */ /* 0x001fce0000410000 */
.L_x_185:
[----:B------:R-:W-:Y:S01]  /*13f0*/  FFMA.FTZ R3, -R3, UR29, R0 ;  /* 0x0000001d03037c23 */ /* 0x000fe20008010100 */
[----:B------:R-:W-:Y:S01]  /*1400*/  FFMA.FTZ R31, -R31, UR29, R2 ;  /* 0x0000001d1f1f7c23 */ /* 0x000fe20008010102 */
[----:B------:R-:W-:Y:S01]  /*1410*/  FFMA.FTZ R34, -R35, UR29, R30 ;  /* 0x0000001d23227c23 */ /* 0x000fe2000801011e */
[----:B------:R-:W-:Y:S01]  /*1420*/  ULEA UR4, UP0, UR22, UR4, 0x2 ;  /* 0x0000000416047291 */ /* 0x000fe2000f80103f */
[----:B------:R-:W-:Y:S01]  /*1430*/  @P2 FMUL.FTZ R3, R3, 1 ;  /* 0x3f80000003032820 */ /* 0x000fe20000410000 */
[----:B------:R-:W-:Y:S01]  /*1440*/  @P3 FMUL.FTZ R31, R31, 1 ;  /* 0x3f8000001f1f3820 */ /* 0x000fe20000410000 */
[----:B------:R-:W-:Y:S01]  /*1450*/  @P4 FMUL.FTZ R34, R34, 1 ;  /* 0x3f80000022224820 */ /* 0x000fe20000410000 */
[----:B------:R-:W-:Y:S01]  /*1460*/  @P4 IADD3 R6, P0, R6, UR16, RZ ;  /* 0x0000001006064c10 */ /* 0x000fe2000ff1e0ff */
[----:B------:R-:W-:Y:S01]  /*1470*/  FFMA.FTZ R0, -R32, UR29, R38 ;  /* 0x0000001d20007c23 */ /* 0x000fe20008010126 */
[----:B------:R-:W-:Y:S01]  /*1480*/  UIADD3.X UR5, URZ, UR5, URZ, UP0, !UPT ;  /* 0x000000053f057290 */ /* 0x000fe200087fe43f */
[----:B------:R-:W0:Y:S01]  /*1490*/  @P2 F2F.F64.F32 R2, R3 ;  /* 0x0000000300022310 */ /* 0x000e220000201800 */
[----:B------:R-:W-:Y:S01]  /*14a0*/  @P4 IADD3.X R7, R7, UR17, RZ, P0, !PT ;  /* 0x0000001107074c10 */ /* 0x000fe200087fe4ff */
[----:B------:R-:W-:Y:S01]  /*14b0*/  UISETP.LT.U32.AND UP1, UPT, UR4, UR6, UPT ;  /* 0x000000060400728c */ /* 0x000fe2000bf21070 */
[----:B------:R-:W-:Y:S01]  /*14c0*/  @P5 FMUL.FTZ R0, R0, 1 ;  /* 0x3f80000000005820 */ /* 0x000fe20000410000 */
[----:B------:R-:W-:Y:S01]  /*14d0*/  UISETP.GE.U32.AND UP0, UPT, UR4, UR30, UPT ;  /* 0x0000001e0400728c */ /* 0x000fe2000bf06070 */
[----:B------:R-:W-:-:S03]  /*14e0*/  @P5 IADD3 R8, P0, R8, UR16, RZ ;  /* 0x0000001008085c10 */ /* 0x000fc6000ff1e0ff */
[----:B------:R-:W2:Y:S01]  /*14f0*/  @P3 F2F.F64.F32 R30, R31 ;  /* 0x0000001f001e3310 */ /* 0x000ea20000201800 */
[----:B------:R-:W-:Y:S01]  /*1500*/  UISETP.GE.AND.EX UP0, UPT, UR5, UR31, UPT, UP0 ;  /* 0x0000001f0500728c */ /* 0x000fe2000bf06300 */
[----:B------:R-:W-:Y:S02]  /*1510*/  @P5 IADD3.X R9, R9, UR17, RZ, P0, !PT ;  /* 0x0000001109095c10 */ /* 0x000fe400087fe4ff */
[----:B------:R-:W-:Y:S01]  /*1520*/  PLOP3.LUT P0, PT, PT, PT, UP1, 0x80, 0x0 ;  /* 0x000000000000781c */ /* 0x000fe20003f0f018 */
[----:B0-----:R0:W-:Y:S03]  /*1530*/  @P2 STG.E.64 desc[UR24][R26.64], R2 ;  /* 0x000000021a002986 */ /* 0x0011e6000c101b18 */
[----:B------:R-:W3:Y:S01]  /*1540*/  @P4 F2F.F64.F32 R34, R34 ;  /* 0x0000002200224310 */ /* 0x000ee20000201800 */
[----:B------:R-:W-:Y:S01]  /*1550*/  PLOP3.LUT P1, PT, PT, PT, UP0, 0x80, 0x0 ;  /* 0x000000000000781c */ /* 0x000fe20003f2f008 */
[----:B------:R4:W-:Y:S04]  /*1560*/  @P2 STG.E desc[UR24][R24.64], R33 ;  /* 0x0000002118002986 */ /* 0x0009e8000c101918 */
[----:B------:R4:W-:Y:S04]  /*1570*/  @P2 STG.E desc[UR24][R22.64], R41 ;  /* 0x0000002916002986 */ /* 0x0009e8000c101918 */
[----:B--2---:R4:W-:Y:S01]  /*1580*/  @P3 STG.E.64 desc[UR24][R28.64], R30 ;  /* 0x0000001e1c003986 */ /* 0x0049e2000c101b18 */
[----:B0-----:R0:W2:Y:S03]  /*1590*/  @P5 F2F.F64.F32 R2, R0 ;  /* 0x0000000000025310 */ /* 0x0010a60000201800 */
[----:B------:R4:W-:Y:S04]  /*15a0*/  @P3 STG.E desc[UR24][R20.64], R5 ;  /* 0x0000000514003986 */ /* 0x0009e8000c101918 */
[----:B------:R4:W-:Y:S01]  /*15b0*/  @P3 STG.E desc[UR24][R18.64], R39 ;  /* 0x0000002712003986 */ /* 0x0009e2000c101918 */
[----:B0-----:R-:W-:-:S03]  /*15c0*/  MOV R0, UR5 ;  /* 0x0000000500007c02 */ /* 0x001fc60008000f00 */
[----:B---3--:R4:W-:Y:S01]  /*15d0*/  @P4 STG.E.64 desc[UR24][R6.64], R34 ;  /* 0x0000002206004986 */ /* 0x0089e2000c101b18 */
[----:B------:R-:W-:-:S03]  /*15e0*/  ISETP.LT.AND.EX P0, PT, R0, UR11, PT, P0 ;  /* 0x0000000b00007c0c */ /* 0x000fc6000bf01300 */
[----:B------:R4:W-:Y:S04]  /*15f0*/  @P4 STG.E desc[UR24][R16.64], R45 ;  /* 0x0000002d10004986 */ /* 0x0009e8000c101918 */
[----:B------:R4:W-:Y:S04]  /*1600*/  @P4 STG.E desc[UR24][R14.64], R37 ;  /* 0x000000250e004986 */ /* 0x0009e8000c101918 */
[----:B--2---:R4:W-:Y:S04]  /*1610*/  @P5 STG.E.64 desc[UR24][R8.64], R2 ;  /* 0x0000000208005986 */ /* 0x0049e8000c101b18 */
[----:B------:R4:W-:Y:S04]  /*1620*/  @P5 STG.E desc[UR24][R10.64], R36 ;  /* 0x000000240a005986 */ /* 0x0009e8000c101918 */
[----:B------:R4:W-:Y:S01]  /*1630*/  @P5 STG.E desc[UR24][R12.64], R43 ;  /* 0x0000002b0c005986 */ /* 0x0009e2000c101918 */
[----:B------:R-:W-:Y:S05]  /*1640*/  @!P1 BRA P0, `(.L_x_186) ;  /* 0xffffffec001c9947 */ /* 0x000fea000003ffff */
[----:B------:R-:W-:Y:S05]  /*1650*/  EXIT ;  /* 0x000000000000794d */ /* 0x000fea0003800000 */
.L_x_187:
        /* <DEDUP_REMOVED lines=10> */
.L_x_211:


//--------------------- .nv.shared.reserved.0     --------------------------
	.section	.nv.shared.reserved.0,"aw",@nobits
	.weak		__nv_reservedSMEM_offset_0_alias
	.size		__nv_reservedSMEM_offset_0_alias, 0, 0
	.other		__nv_reservedSMEM_offset_0_alias,@"STO_CUDA_RESERVED_SHARED STV_DEFAULT"
__nv_reservedSMEM_offset_0_alias:
	.zero		0


//--------------------- .nv.global                --------------------------
	.section	.nv.global,"aw",@nobits
.nv.global:
	.type		_ZN51_INTERNAL_acfb3b0d_20_multi_tensor_adam_cu_6ae6a0ff4cuda3std3__48in_placeE,@object
	.size		_ZN51_INTERNAL_acfb3b0d_20_multi_tensor_adam_cu_6ae6a0ff4cuda3std3__48in_placeE,(_ZN51_INTERNAL_acfb3b0d_20_multi_tensor_adam_cu_6ae6a0ff4cuda3std6ranges3__45__cpo8distanceE - _ZN51_INTERNAL_acfb3b0d_20_multi_tensor_adam_cu_6ae6a0ff4cuda3std3__48in_placeE)
_ZN51_INTERNAL_acfb3b0d_20_multi_tensor_adam_cu_6ae6a0ff4cuda3std3__48in_placeE:
	.zero		1
	.type		_ZN51_INTERNAL_acfb3b0d_20_multi_tensor_adam_cu_6ae6a0ff4cuda3std6ranges3__45__cpo8distanceE,@object
	.size		_ZN51_INTERNAL_acfb3b0d_20_multi_tensor_adam_cu_6ae6a0ff4cuda3std6ranges3__45__cpo8distanceE,(_ZN51_INTERNAL_acfb3b0d_20_multi_tensor_adam_cu_6ae6a0ff4cuda3std3__45__cpo6cbeginE - _ZN51_INTERNAL_acfb3b0d_20_multi_tensor_adam_cu_6ae6a0ff4cuda3std6ranges3__45__cpo8distanceE)
_ZN51_INTERNAL_acfb3b0d_20_multi_tensor_adam_cu_6ae6a0ff4cuda3std6ranges3__45__cpo8distanceE:
	.zero		1
	.type		_ZN51_INTERNAL_acfb3b0d_20_multi_tensor_adam_cu_6ae6a0ff4cuda3std3__45__cpo6cbeginE,@object
	.size		_ZN51_INTERNAL_acfb3b0d_20_multi_tensor_adam_cu_6ae6a0ff4cuda3std3__45__cpo6cbeginE,(_ZN51_INTERNAL_acfb3b0d_20_multi_tensor_adam_cu_6ae6a0ff4cuda3std6ranges3__45__cpo7advanceE - _ZN51_INTERNAL_acfb3b0d_20_multi_tensor_adam_cu_6ae6a0ff4cuda3std3__45__cpo6cbeginE)
_ZN51_INTERNAL_acfb3b0d_20_multi_tensor_adam_cu_6ae6a0ff4cuda3std3__45__cpo6cbeginE:
	.zero		1
	.type		_ZN51_INTERNAL_acfb3b0d_20_multi_tensor_adam_cu_6ae6a0ff4cuda3std6ranges3__45__cpo7advanceE,@object
	.size		_ZN51_INTERNAL_acfb3b0d_20_multi_tensor_adam_cu_6ae6a0ff4cuda3std6ranges3__45__cpo7advanceE,(_ZN51_INTERNAL_acfb3b0d_20_multi_tensor_adam_cu_6ae6a0ff4cuda3std3__45__cpo7crbeginE - _ZN51_INTERNAL_acfb3b0d_20_multi_tensor_adam_cu_6ae6a0ff4cuda3std6ranges3__45__cpo7advanceE)
_ZN51_INTERNAL_acfb3b0d_20_multi_tensor_adam_cu_6ae6a0ff4cuda3std6ranges3__45__cpo7advanceE:
	.zero		1
	.type		_ZN51_INTERNAL_acfb3b0d_20_multi_tensor_adam_cu_6ae6a0ff4cuda3std3__45__cpo7crbeginE,@object
	.size		_ZN51_INTERNAL_acfb3b0d_20_multi_tensor_adam_cu_6ae6a0ff4cuda3std3__45__cpo7crbeginE,(_ZN51_INTERNAL_acfb3b0d_20_multi_tensor_adam_cu_6ae6a0ff4cuda3std6ranges3__45__cpo4dataE - _ZN51_INTERNAL_acfb3b0d_20_multi_tensor_adam_cu_6ae6a0ff4cuda3std3__45__cpo7crbeginE)
_ZN51_INTERNAL_acfb3b0d_20_multi_tensor_adam_cu_6ae6a0ff4cuda3std3__45__cpo7crbeginE:
	.zero		1
	.type		_ZN51_INTERNAL_acfb3b0d_20_multi_tensor_adam_cu_6ae6a0ff4cuda3std6ranges3__45__cpo4dataE,@object
	.size		_ZN51_INTERNAL_acfb3b0d_20_multi_tensor_adam_cu_6ae6a0ff4cuda3std6ranges3__45__cpo4dataE,(_ZN51_INTERNAL_acfb3b0d_20_multi_tensor_adam_cu_6ae6a0ff4cuda3std6ranges3__45__cpo5beginE - _ZN51_INTERNAL_acfb3b0d_20_multi_tensor_adam_cu_6ae6a0ff4cuda3std6ranges3__45__cpo4dataE)
_ZN51_INTERNAL_acfb3b0d_20_multi_tensor_adam_cu_6ae6a0ff4cuda3std6ranges3__45__cpo4dataE:
	.zero		1
	.type		_ZN51_INTERNAL_acfb3b0d_20_multi_tensor_adam_cu_6ae6a0ff4cuda3std6ranges3__45__cpo5beginE,@object
	.size		_ZN51_INTERNAL_acfb3b0d_20_multi_tensor_adam_cu_6ae6a0ff4cuda3std6ranges3__45__cpo5beginE,(_ZN51_INTERNAL_acfb3b0d_20_multi_tensor_adam_cu_6ae6a0ff4cuda3std3__453_GLOBAL__N__acfb3b0d_20_multi_tensor_adam_cu_6ae6a0ff6ignoreE - _ZN51_INTERNAL_acfb3b0d_20_multi_tensor_adam_cu_6ae6a0ff4cuda3std6ranges3__45__cpo5beginE)
_ZN51_INTERNAL_acfb3b0d_20_multi_tensor_adam_cu_6ae6a0ff4cuda3std6ranges3__45__cpo5beginE:
	.zero		1
	.type		_ZN51_INTERNAL_acfb3b0d_20_multi_tensor_adam_cu_6ae6a0ff4cuda3std3__453_GLOBAL__N__acfb3b0d_20_multi_tensor_adam_cu_6ae6a0ff6ignoreE,@object
	.size		_ZN51_INTERNAL_acfb3b0d_20_multi_tensor_adam_cu_6ae6a0ff4cuda3std3__453_GLOBAL__N__acfb3b0d_20_multi_tensor_adam_cu_6ae6a0ff6ignoreE,(_ZN51_INTERNAL_acfb3b0d_20_multi_tensor_adam_cu_6ae6a0ff4cuda3std6ranges3__45__cpo4sizeE - _ZN51_INTERNAL_acfb3b0d_20_multi_tensor_adam_cu_6ae6a0ff4cuda3std3__453_GLOBAL__N__acfb3b0d_20_multi_tensor_adam_cu_6ae6a0ff6ignoreE)
_ZN51_INTERNAL_acfb3b0d_20_multi_tensor_adam_cu_6ae6a0ff4cuda3std3__453_GLOBAL__N__acfb3b0d_20_multi_tensor_adam_cu_6ae6a0ff6ignoreE:
	.zero		1
	.type		_ZN51_INTERNAL_acfb3b0d_20_multi_tensor_adam_cu_6ae6a0ff4cuda3std6ranges3__45__cpo4sizeE,@object
	.size		_ZN51_INTERNAL_acfb3b0d_20_multi_tensor_adam_cu_6ae6a0ff4cuda3std6ranges3__45__cpo4sizeE,(_ZN51_INTERNAL_acfb3b0d_20_multi_tensor_adam_cu_6ae6a0ff4cuda3std3__45__cpo5beginE - _ZN51_INTERNAL_acfb3b0d_20_multi_tensor_adam_cu_6ae6a0ff4cuda3std6ranges3__45__cpo4sizeE)
_ZN51_INTERNAL_acfb3b0d_20_multi_tensor_adam_cu_6ae6a0ff4cuda3std6ranges3__45__cpo4sizeE:
	.zero		1
	.type		_ZN51_INTERNAL_acfb3b0d_20_multi_tensor_adam_cu_6ae6a0ff4cuda3std3__45__cpo5beginE,@object
	.size		_ZN51_INTERNAL_acfb3b0d_20_multi_tensor_adam_cu_6ae6a0ff4cuda3std3__45__cpo5beginE,(_ZN51_INTERNAL_acfb3b0d_20_multi_tensor_adam_cu_6ae6a0ff4cuda3std6ranges3__45__cpo6cbeginE - _ZN51_INTERNAL_acfb3b0d_20_multi_tensor_adam_cu_6ae6a0ff4cuda3std3__45__cpo5beginE)
_ZN51_INTERNAL_acfb3b0d_20_multi_tensor_adam_cu_6ae6a0ff4cuda3std3__45__cpo5beginE:
	.zero		1
	.type		_ZN51_INTERNAL_acfb3b0d_20_multi_tensor_adam_cu_6ae6a0ff4cuda3std6ranges3__45__cpo6cbeginE,@object
	.size		_ZN51_INTERNAL_acfb3b0d_20_multi_tensor_adam_cu_6ae6a0ff4cuda3std6ranges3__45__cpo6cbeginE,(_ZN51_INTERNAL_acfb3b0d_20_multi_tensor_adam_cu_6ae6a0ff4cuda3std3__45__cpo6rbeginE - _ZN51_INTERNAL_acfb3b0d_20_multi_tensor_adam_cu_6ae6a0ff4cuda3std6ranges3__45__cpo6cbeginE)
_ZN51_INTERNAL_acfb3b0d_20_multi_tensor_adam_cu_6ae6a0ff4cuda3std6ranges3__45__cpo6cbeginE:
	.zero		1
	.type		_ZN51_INTERNAL_acfb3b0d_20_multi_tensor_adam_cu_6ae6a0ff4cuda3std3__45__cpo6rbeginE,@object
	.size		_ZN51_INTERNAL_acfb3b0d_20_multi_tensor_adam_cu_6ae6a0ff4cuda3std3__45__cpo6rbeginE,(_ZN51_INTERNAL_acfb3b0d_20_multi_tensor_adam_cu_6ae6a0ff4cuda3std6ranges3__45__cpo4nextE - _ZN51_INTERNAL_acfb3b0d_20_multi_tensor_adam_cu_6ae6a0ff4cuda3std3__45__cpo6rbeginE)
_ZN51_INTERNAL_acfb3b0d_20_multi_tensor_adam_cu_6ae6a0ff4cuda3std3__45__cpo6rbeginE:
	.zero		1
	.type		_ZN51_INTERNAL_acfb3b0d_20_multi_tensor_adam_cu_6ae6a0ff4cuda3std6ranges3__45__cpo4nextE,@object
	.size		_ZN51_INTERNAL_acfb3b0d_20_multi_tensor_adam_cu_6ae6a0ff4cuda3std6ranges3__45__cpo4nextE,(_ZN51_INTERNAL_acfb3b0d_20_multi_tensor_adam_cu_6ae6a0ff4cuda3std6ranges3__45__cpo4swapE - _ZN51_INTERNAL_acfb3b0d_20_multi_tensor_adam_cu_6ae6a0ff4cuda3std6ranges3__45__cpo4nextE)
_ZN51_INTERNAL_acfb3b0d_20_multi_tensor_adam_cu_6ae6a0ff4cuda3std6ranges3__45__cpo4nextE:
	.zero		1
	.type		_ZN51_INTERNAL_acfb3b0d_20_multi_tensor_adam_cu_6ae6a0ff4cuda3std6ranges3__45__cpo4swapE,@object
	.size		_ZN51_INTERNAL_acfb3b0d_20_multi_tensor_adam_cu_6ae6a0ff4cuda3std6ranges3__45__cpo4swapE,(_ZN51_INTERNAL_acfb3b0d_20_multi_tensor_adam_cu_6ae6a0ff4cuda3std3__420unreachable_sentinelE - _ZN51_INTERNAL_acfb3b0d_20_multi_tensor_adam_cu_6ae6a0ff4cuda3std6ranges3__45__cpo4swapE)
_ZN51_INTERNAL_acfb3b0d_20_multi_tensor_adam_cu_6ae6a0ff4cuda3std6ranges3__45__cpo4swapE:
	.zero		1
	.type		_ZN51_INTERNAL_acfb3b0d_20_multi_tensor_adam_cu_6ae6a0ff4cuda3std3__420unreachable_sentinelE,@object
	.size		_ZN51_INTERNAL_acfb3b0d_20_multi_tensor_adam_cu_6ae6a0ff4cuda3std3__420unreachable_sentinelE,(_ZN51_INTERNAL_acfb3b0d_20_multi_tensor_adam_cu_6ae6a0ff6thrust23THRUST_300001_SM_900_NS6system6detail10sequential3seqE - _ZN51_INTERNAL_acfb3b0d_20_multi_tensor_adam_cu_6ae6a0ff4cuda3std3__420unreachable_sentinelE)
_ZN51_INTERNAL_acfb3b0d_20_multi_tensor_adam_cu_6ae6a0ff4cuda3std3__420unreachable_sentinelE:
	.zero		1
	.type		_ZN51_INTERNAL_acfb3b0d_20_multi_tensor_adam_cu_6ae6a0ff6thrust23THRUST_300001_SM_900_NS6system6detail10sequential3seqE,@object
	.size		_ZN51_INTERNAL_acfb3b0d_20_multi_tensor_adam_cu_6ae6a0ff6thrust23THRUST_300001_SM_900_NS6system6detail10sequential3seqE,(_ZN51_INTERNAL_acfb3b0d_20_multi_tensor_adam_cu_6ae6a0ff4cuda3std3__45__cpo4cendE - _ZN51_INTERNAL_acfb3b0d_20_multi_tensor_adam_cu_6ae6a0ff6thrust23THRUST_300001_SM_900_NS6system6detail10sequential3seqE)
_ZN51_INTERNAL_acfb3b0d_20_multi_tensor_adam_cu_6ae6a0ff6thrust23THRUST_300001_SM_900_NS6system6detail10sequential3seqE:
	.zero		1
	.type		_ZN51_INTERNAL_acfb3b0d_20_multi_tensor_adam_cu_6ae6a0ff4cuda3std3__45__cpo4cendE,@object
	.size		_ZN51_INTERNAL_acfb3b0d_20_multi_tensor_adam_cu_6ae6a0ff4cuda3std3__45__cpo4cendE,(_ZN51_INTERNAL_acfb3b0d_20_multi_tensor_adam_cu_6ae6a0ff4cuda3std6ranges3__45__cpo9iter_swapE - _ZN51_INTERNAL_acfb3b0d_20_multi_tensor_adam_cu_6ae6a0ff4cuda3std3__45__cpo4cendE)
_ZN51_INTERNAL_acfb3b0d_20_multi_tensor_adam_cu_6ae6a0ff4cuda3std3__45__cpo4cendE:
	.zero		1
	.type		_ZN51_INTERNAL_acfb3b0d_20_multi_tensor_adam_cu_6ae6a0ff4cuda3std6ranges3__45__cpo9iter_swapE,@object
	.size		_ZN51_INTERNAL_acfb3b0d_20_multi_tensor_adam_cu_6ae6a0ff4cuda3std6ranges3__45__cpo9iter_swapE,(_ZN51_INTERNAL_acfb3b0d_20_multi_tensor_adam_cu_6ae6a0ff4cuda3std3__45__cpo5crendE - _ZN51_INTERNAL_acfb3b0d_20_multi_tensor_adam_cu_6ae6a0ff4cuda3std6ranges3__45__cpo9iter_swapE)
_ZN51_INTERNAL_acfb3b0d_20_multi_tensor_adam_cu_6ae6a0ff4cuda3std6ranges3__45__cpo9iter_swapE:
	.zero		1
	.type		_ZN51_INTERNAL_acfb3b0d_20_multi_tensor_adam_cu_6ae6a0ff4cuda3std3__45__cpo5crendE,@object
	.size		_ZN51_INTERNAL_acfb3b0d_20_multi_tensor_adam_cu_6ae6a0ff4cuda3std3__45__cpo5crendE,(_ZN51_INTERNAL_acfb3b0d_20_multi_tensor_adam_cu_6ae6a0ff4cuda3std6ranges3__45__cpo5cdataE - _ZN51_INTERNAL_acfb3b0d_20_multi_tensor_adam_cu_6ae6a0ff4cuda3std3__45__cpo5crendE)
_ZN51_INTERNAL_acfb3b0d_20_multi_tensor_adam_cu_6ae6a0ff4cuda3std3__45__cpo5crendE:
	.zero		1
	.type		_ZN51_INTERNAL_acfb3b0d_20_multi_tensor_adam_cu_6ae6a0ff4cuda3std6ranges3__45__cpo5cdataE,@object
	.size		_ZN51_INTERNAL_acfb3b0d_20_multi_tensor_adam_cu_6ae6a0ff4cuda3std6ranges3__45__cpo5cdataE,(_ZN51_INTERNAL_acfb3b0d_20_multi_tensor_adam_cu_6ae6a0ff4cuda3std6ranges3__45__cpo3endE - _ZN51_INTERNAL_acfb3b0d_20_multi_tensor_adam_cu_6ae6a0ff4cuda3std6ranges3__45__cpo5cdataE)
_ZN51_INTERNAL_acfb3b0d_20_multi_tensor_adam_cu_6ae6a0ff4cuda3std6ranges3__45__cpo5cdataE:
	.zero		1
	.type		_ZN51_INTERNAL_acfb3b0d_20_multi_tensor_adam_cu_6ae6a0ff4cuda3std6ranges3__45__cpo3endE,@object
	.size		_ZN51_INTERNAL_acfb3b0d_20_multi_tensor_adam_cu_6ae6a0ff4cuda3std6ranges3__45__cpo3endE,(_ZN51_INTERNAL_acfb3b0d_20_multi_tensor_adam_cu_6ae6a0ff4cuda3std3__419piecewise_constructE - _ZN51_INTERNAL_acfb3b0d_20_multi_tensor_adam_cu_6ae6a0ff4cuda3std6ranges3__45__cpo3endE)
_ZN51_INTERNAL_acfb3b0d_20_multi_tensor_adam_cu_6ae6a0ff4cuda3std6ranges3__45__cpo3endE:
	.zero		1
	.type		_ZN51_INTERNAL_acfb3b0d_20_multi_tensor_adam_cu_6ae6a0ff4cuda3std3__419piecewise_constructE,@object
	.size		_ZN51_INTERNAL_acfb3b0d_20_multi_tensor_adam_cu_6ae6a0ff4cuda3std3__419piecewise_constructE,(_ZN51_INTERNAL_acfb3b0d_20_multi_tensor_adam_cu_6ae6a0ff4cuda3std6ranges3__45__cpo5ssizeE - _ZN51_INTERNAL_acfb3b0d_20_multi_tensor_adam_cu_6ae6a0ff4cuda3std3__419piecewise_constructE)
_ZN51_INTERNAL_acfb3b0d_20_multi_tensor_adam_cu_6ae6a0ff4cuda3std3__419piecewise_constructE:
	.zero		1
	.type		_ZN51_INTERNAL_acfb3b0d_20_multi_tensor_adam_cu_6ae6a0ff4cuda3std6ranges3__45__cpo5ssizeE,@object
	.size		_ZN51_INTERNAL_acfb3b0d_20_multi_tensor_adam_cu_6ae6a0ff4cuda3std6ranges3__45__cpo5ssizeE,(_ZN51_INTERNAL_acfb3b0d_20_multi_tensor_adam_cu_6ae6a0ff4cuda3std3__45__cpo3endE - _ZN51_INTERNAL_acfb3b0d_20_multi_tensor_adam_cu_6ae6a0ff4cuda3std6ranges3__45__cpo5ssizeE)
_ZN51_INTERNAL_acfb3b0d_20_multi_tensor_adam_cu_6ae6a0ff4cuda3std6ranges3__45__cpo5ssizeE:
	.zero		1
	.type		_ZN51_INTERNAL_acfb3b0d_20_multi_tensor_adam_cu_6ae6a0ff4cuda3std3__45__cpo3endE,@object
	.size		_ZN51_INTERNAL_acfb3b0d_20_multi_tensor_adam_cu_6ae6a0ff4cuda3std3__45__cpo3endE,(_ZN51_INTERNAL_acfb3b0d_20_multi_tensor_adam_cu_6ae6a0ff4cuda3std6ranges3__45__cpo4cendE - _ZN51_INTERNAL_acfb3b0d_20_multi_tensor_adam_cu_6ae6a0ff4cuda3std3__45__cpo3endE)
_ZN51_INTERNAL_acfb3b0d_20_multi_tensor_adam_cu_6ae6a0ff4cuda3std3__45__cpo3endE:
	.zero		1
	.type		_ZN51_INTERNAL_acfb3b0d_20_multi_tensor_adam_cu_6ae6a0ff4cuda3std6ranges3__45__cpo4cendE,@object
	.size		_ZN51_INTERNAL_acfb3b0d_20_multi_tensor_adam_cu_6ae6a0ff4cuda3std6ranges3__45__cpo4cendE,(_ZN51_INTERNAL_acfb3b0d_20_multi_tensor_adam_cu_6ae6a0ff4cuda3std3__45__cpo4rendE - _ZN51_INTERNAL_acfb3b0d_20_multi_tensor_adam_cu_6ae6a0ff4cuda3std6ranges3__45__cpo4cendE)
_ZN51_INTERNAL_acfb3b0d_20_multi_tensor_adam_cu_6ae6a0ff4cuda3std6ranges3__45__cpo4cendE:
	.zero		1
	.type		_ZN51_INTERNAL_acfb3b0d_20_multi_tensor_adam_cu_6ae6a0ff4cuda3std3__45__cpo4rendE,@object
	.size		_ZN51_INTERNAL_acfb3b0d_20_multi_tensor_adam_cu_6ae6a0ff4cuda3std3__45__cpo4rendE,(_ZN51_INTERNAL_acfb3b0d_20_multi_tensor_adam_cu_6ae6a0ff4cuda3std6ranges3__45__cpo4prevE - _ZN51_INTERNAL_acfb3b0d_20_multi_tensor_adam_cu_6ae6a0ff4cuda3std3__45__cpo4rendE)
_ZN51_INTERNAL_acfb3b0d_20_multi_tensor_adam_cu_6ae6a0ff4cuda3std3__45__cpo4rendE:
	.zero		1
	.type		_ZN51_INTERNAL_acfb3b0d_20_multi_tensor_adam_cu_6ae6a0ff4cuda3std6ranges3__45__cpo4prevE,@object
	.size		_ZN51_INTERNAL_acfb3b0d_20_multi_tensor_adam_cu_6ae6a0ff4cuda3std6ranges3__45__cpo4prevE,(_ZN51_INTERNAL_acfb3b0d_20_multi_tensor_adam_cu_6ae6a0ff4cuda3std6ranges3__45__cpo9iter_moveE - _ZN51_INTERNAL_acfb3b0d_20_multi_tensor_adam_cu_6ae6a0ff4cuda3std6ranges3__45__cpo4prevE)
_ZN51_INTERNAL_acfb3b0d_20_multi_tensor_adam_cu_6ae6a0ff4cuda3std6ranges3__45__cpo4prevE:
	.zero		1
	.type		_ZN51_INTERNAL_acfb3b0d_20_multi_tensor_adam_cu_6ae6a0ff4cuda3std6ranges3__45__cpo9iter_moveE,@object
	.size		_ZN51_INTERNAL_acfb3b0d_20_multi_tensor_adam_cu_6ae6a0ff4cuda3std6ranges3__45__cpo9iter_moveE,(.L_13 - _ZN51_INTERNAL_acfb3b0d_20_multi_tensor_adam_cu_6ae6a0ff4cuda3std6ranges3__45__cpo9iter_moveE)
_ZN51_INTERNAL_acfb3b0d_20_multi_tensor_adam_cu_6ae6a0ff4cuda3std6ranges3__45__cpo9iter_moveE:
	.zero		1
.L_13:


//--------------------- .nv.constant0._Z25multi_tensor_apply_kernelI18TensorListMetadataILi5EE27AdamCapturableMasterFunctorIN3c108BFloat16EfEJffPiifPf10adamMode_tfS7_EEvlPViT_T0_DpT1_ --------------------------
	.section	.nv.constant0._Z25multi_tensor_apply_kernelI18TensorListMetadataILi5EE27AdamCapturableMasterFunctorIN3c108BFloat16EfEJffPiifPf10adamMode_tfS7_EEvlPViT_T0_DpT1_,"a",@progbits
	.sectionflags	@""
	.align	4
.nv.constant0._Z25multi_tensor_apply_kernelI18TensorListMetadataILi5EE27AdamCapturableMasterFunctorIN3c108BFloat16EfEJffPiifPf10adamMode_tfS7_EEvlPViT_T0_DpT1_:
	.zero		3648


//--------------------- .nv.constant0._Z25multi_tensor_apply_kernelI18TensorListMetadataILi5EE27AdamCapturableMasterFunctorIN3c104HalfEfEJffPiifPf10adamMode_tfS7_EEvlPViT_T0_DpT1_ --------------------------
	.section	.nv.constant0._Z25multi_tensor_apply_kernelI18TensorListMetadataILi5EE27AdamCapturableMasterFunctorIN3c104HalfEfEJffPiifPf10adamMode_tfS7_EEvlPViT_T0_DpT1_,"a",@progbits
	.sectionflags	@""
	.align	4
.nv.constant0._Z25multi_tensor_apply_kernelI18TensorListMetadataILi5EE27AdamCapturableMasterFunctorIN3c104HalfEfEJffPiifPf10adamMode_tfS7_EEvlPViT_T0_DpT1_:
	.zero		3648


//--------------------- .nv.constant0._Z25multi_tensor_apply_kernelI18TensorListMetadataILi5EE27AdamCapturableMasterFunctorIffEJffPiifPf10adamMode_tfS5_EEvlPViT_T0_DpT1_ --------------------------
	.section	.nv.constant0._Z25multi_tensor_apply_kernelI18TensorListMetadataILi5EE27AdamCapturableMasterFunctorIffEJffPiifPf10adamMode_tfS5_EEvlPViT_T0_DpT1_,"a",@progbits
	.sectionflags	@""
	.align	4
.nv.constant0._Z25multi_tensor_apply_kernelI18TensorListMetadataILi5EE27AdamCapturableMasterFunctorIffEJffPiifPf10adamMode_tfS5_EEvlPViT_T0_DpT1_:
	.zero		3648


//--------------------- .nv.constant0._Z25multi_tensor_apply_kernelI18TensorListMetadataILi5EE27AdamCapturableMasterFunctorIdfEJffPiifPf10adamMode_tfS5_EEvlPViT_T0_DpT1_ --------------------------
	.section	.nv.constant0._Z25multi_tensor_apply_kernelI18TensorListMetadataILi5EE27AdamCapturableMasterFunctorIdfEJffPiifPf10adamMode_tfS5_EEvlPViT_T0_DpT1_,"a",@progbits
	.sectionflags	@""
	.align	4
.nv.constant0._Z25multi_tensor_apply_kernelI18TensorListMetadataILi5EE27AdamCapturableMasterFunctorIdfEJffPiifPf10adamMode_tfS5_EEvlPViT_T0_DpT1_:
	.zero		3648


//--------------------- .nv.constant0._Z25multi_tensor_apply_kernelI18TensorListMetadataILi4EE21AdamCapturableFunctorIN3c108BFloat16EfEJffPiifPf10adamMode_tfS7_EEvlPViT_T0_DpT1_ --------------------------
	.section	.nv.constant0._Z25multi_tensor_apply_kernelI18TensorListMetadataILi4EE21AdamCapturableFunctorIN3c108BFloat16EfEJffPiifPf10adamMode_tfS7_EEvlPViT_T0_DpT1_,"a",@progbits
	.sectionflags	@""
	.align	4
.nv.constant0._Z25multi_tensor_apply_kernelI18TensorListMetadataILi4EE21AdamCapturableFunctorIN3c108BFloat16EfEJffPiifPf10adamMode_tfS7_EEvlPViT_T0_DpT1_:
	.zero		3648


//--------------------- .nv.constant0._Z25multi_tensor_apply_kernelI18TensorListMetadataILi4EE21AdamCapturableFunctorIN3c104HalfEfEJffPiifPf10adamMode_tfS7_EEvlPViT_T0_DpT1_ --------------------------
	.section	.nv.constant0._Z25multi_tensor_apply_kernelI18TensorListMetadataILi4EE21AdamCapturableFunctorIN3c104HalfEfEJffPiifPf10adamMode_tfS7_EEvlPViT_T0_DpT1_,"a",@progbits
	.sectionflags	@""
	.align	4
.nv.constant0._Z25multi_tensor_apply_kernelI18TensorListMetadataILi4EE21AdamCapturableFunctorIN3c104HalfEfEJffPiifPf10adamMode_tfS7_EEvlPViT_T0_DpT1_:
	.zero		3648


//--------------------- .nv.constant0._Z25multi_tensor_apply_kernelI18TensorListMetadataILi4EE21AdamCapturableFunctorIffEJffPiifPf10adamMode_tfS5_EEvlPViT_T0_DpT1_ --------------------------
	.section	.nv.constant0._Z25multi_tensor_apply_kernelI18TensorListMetadataILi4EE21AdamCapturableFunctorIffEJffPiifPf10adamMode_tfS5_EEvlPViT_T0_DpT1_,"a",@progbits
	.sectionflags	@""
	.align	4
.nv.constant0._Z25multi_tensor_apply_kernelI18TensorListMetadataILi4EE21AdamCapturableFunctorIffEJffPiifPf10adamMode_tfS5_EEvlPViT_T0_DpT1_:
	.zero		3648


//--------------------- .nv.constant0._Z25multi_tensor_apply_kernelI18TensorListMetadataILi4EE21AdamCapturableFunctorIdfEJffPiifPf10adamMode_tfS5_EEvlPViT_T0_DpT1_ --------------------------
	.section	.nv.constant0._Z25multi_tensor_apply_kernelI18TensorListMetadataILi4EE21AdamCapturableFunctorIdfEJffPiifPf10adamMode_tfS5_EEvlPViT_T0_DpT1_,"a",@progbits
	.sectionflags	@""
	.align	4
.nv.constant0._Z25multi_tensor_apply_kernelI18TensorListMetadataILi4EE21AdamCapturableFunctorIdfEJffPiifPf10adamMode_tfS5_EEvlPViT_T0_DpT1_:
	.zero		3648


//--------------------- .nv.constant0._Z25multi_tensor_apply_kernelI18TensorListMetadataILi4EE11AdamFunctorIN3c108BFloat16EfiEJffffff10adamMode_tfEEvlPViT_T0_DpT1_ --------------------------
	.section	.nv.constant0._Z25multi_tensor_apply_kernelI18TensorListMetadataILi4EE11AdamFunctorIN3c108BFloat16EfiEJffffff10adamMode_tfEEvlPViT_T0_DpT1_,"a",@progbits
	.sectionflags	@""
	.align	4
.nv.constant0._Z25multi_tensor_apply_kernelI18TensorListMetadataILi4EE11AdamFunctorIN3c108BFloat16EfiEJffffff10adamMode_tfEEvlPViT_T0_DpT1_:
	.zero		3628


//--------------------- .nv.constant0._Z25multi_tensor_apply_kernelI18TensorListMetadataILi4EE11AdamFunctorIN3c104HalfEfiEJffffff10adamMode_tfEEvlPViT_T0_DpT1_ --------------------------
	.section	.nv.constant0._Z25multi_tensor_apply_kernelI18TensorListMetadataILi4EE11AdamFunctorIN3c104HalfEfiEJffffff10adamMode_tfEEvlPViT_T0_DpT1_,"a",@progbits
	.sectionflags	@""
	.align	4
.nv.constant0._Z25multi_tensor_apply_kernelI18TensorListMetadataILi4EE11AdamFunctorIN3c104HalfEfiEJffffff10adamMode_tfEEvlPViT_T0_DpT1_:
	.zero		3628


//--------------------- .nv.constant0._Z25multi_tensor_apply_kernelI18TensorListMetadataILi4EE11AdamFunctorIffiEJffffff10adamMode_tfEEvlPViT_T0_DpT1_ --------------------------
	.section	.nv.constant0._Z25multi_tensor_apply_kernelI18TensorListMetadataILi4EE11AdamFunctorIffiEJffffff10adamMode_tfEEvlPViT_T0_DpT1_,"a",@progbits
	.sectionflags	@""
	.align	4
.nv.constant0._Z25multi_tensor_apply_kernelI18TensorListMetadataILi4EE11AdamFunctorIffiEJffffff10adamMode_tfEEvlPViT_T0_DpT1_:
	.zero		3628


//--------------------- .nv.constant0._Z25multi_tensor_apply_kernelI18TensorListMetadataILi4EE11AdamFunctorIdfiEJffffff10adamMode_tfEEvlPViT_T0_DpT1_ --------------------------
	.section	.nv.constant0._Z25multi_tensor_apply_kernelI18TensorListMetadataILi4EE11AdamFunctorIdfiEJffffff10adamMode_tfEEvlPViT_T0_DpT1_,"a",@progbits
	.sectionflags	@""
	.align	4
.nv.constant0._Z25multi_tensor_apply_kernelI18TensorListMetadataILi4EE11AdamFunctorIdfiEJffffff10adamMode_tfEEvlPViT_T0_DpT1_:
	.zero		3628


//--------------------- .nv.constant0._Z25multi_tensor_apply_kernelI18TensorListMetadataILi4EE11AdamFunctorIN3c108BFloat16EflEJffffff10adamMode_tfEEvlPViT_T0_DpT1_ --------------------------
	.section	.nv.constant0._Z25multi_tensor_apply_kernelI18TensorListMetadataILi4EE11AdamFunctorIN3c108BFloat16EflEJffffff10adamMode_tfEEvlPViT_T0_DpT1_,"a",@progbits
	.sectionflags	@""
	.align	4
.nv.constant0._Z25multi_tensor_apply_kernelI18TensorListMetadataILi4EE11AdamFunctorIN3c108BFloat16EflEJffffff10adamMode_tfEEvlPViT_T0_DpT1_:
	.zero		3628


//--------------------- .nv.constant0._Z25multi_tensor_apply_kernelI18TensorListMetadataILi4EE11AdamFunctorIN3c104HalfEflEJffffff10adamMode_tfEEvlPViT_T0_DpT1_ --------------------------
	.section	.nv.constant0._Z25multi_tensor_apply_kernelI18TensorListMetadataILi4EE11AdamFunctorIN3c104HalfEflEJffffff10adamMode_tfEEvlPViT_T0_DpT1_,"a",@progbits
	.sectionflags	@""
	.align	4
.nv.constant0._Z25multi_tensor_apply_kernelI18TensorListMetadataILi4EE11AdamFunctorIN3c104HalfEflEJffffff10adamMode_tfEEvlPViT_T0_DpT1_:
	.zero		3628


//--------------------- .nv.constant0._Z25multi_tensor_apply_kernelI18TensorListMetadataILi4EE11AdamFunctorIfflEJffffff10adamMode_tfEEvlPViT_T0_DpT1_ --------------------------
	.section	.nv.constant0._Z25multi_tensor_apply_kernelI18TensorListMetadataILi4EE11AdamFunctorIfflEJffffff10adamMode_tfEEvlPViT_T0_DpT1_,"a",@progbits
	.sectionflags	@""
	.align	4
.nv.constant0._Z25multi_tensor_apply_kernelI18TensorListMetadataILi4EE11AdamFunctorIfflEJffffff10adamMode_tfEEvlPViT_T0_DpT1_:
	.zero		3628


//--------------------- .nv.constant0._Z25multi_tensor_apply_kernelI18TensorListMetadataILi4EE11AdamFunctorIdflEJffffff10adamMode_tfEEvlPViT_T0_DpT1_ --------------------------
	.section	.nv.constant0._Z25multi_tensor_apply_kernelI18TensorListMetadataILi4EE11AdamFunctorIdflEJffffff10adamMode_tfEEvlPViT_T0_DpT1_,"a",@progbits
	.sectionflags	@""
	.align	4
.nv.constant0._Z25multi_tensor_apply_kernelI18TensorListMetadataILi4EE11AdamFunctorIdflEJffffff10adamMode_tfEEvlPViT_T0_DpT1_:
	.zero		3628


//--------------------- SYMBOLS --------------------------

	.type		.nv.reservedSmem.offset0,@object
	.size		.nv.reservedSmem.offset0,0x4
